// auto-generated by cutlass_sweep.gemm — config: {"arch": "sm_90", "cluster_m": 2, "cluster_n": 1, "dtype": "fp16", "dtype_b": "fp16", "layout": "nt", "stages": 0, "tile_k": 16, "tile_m": 512, "tile_n": 256}
#include "cutlass/cutlass.h"
#include "cutlass/gemm/collective/collective_builder.hpp"
#include "cutlass/gemm/device/gemm_universal_adapter.h"
#include "cutlass/gemm/kernel/gemm_universal.hpp"
#include "cutlass/epilogue/collective/collective_builder.hpp"

using ElemA = cutlass::half_t;
using ElemB = cutlass::half_t;
using ElemCD = cutlass::half_t;
using Acc  = float;
using TileShape    = cute::Shape<cute::_512, cute::_256, cute::_16>;
using ClusterShape = cute::Shape<cute::_2, cute::_1, cute::_1>;

using CollectiveEpilogue = typename cutlass::epilogue::collective::CollectiveBuilder<
    cutlass::arch::Sm90, cutlass::arch::OpClassTensorOp,
    TileShape, ClusterShape,
    cutlass::epilogue::collective::EpilogueTileAuto,
    Acc, Acc,
    ElemCD, cutlass::layout::RowMajor, 128 / cutlass::sizeof_bits<ElemCD>::value,
    ElemCD, cutlass::layout::RowMajor, 128 / cutlass::sizeof_bits<ElemCD>::value,
    cutlass::epilogue::collective::EpilogueScheduleAuto
  >::CollectiveOp;

using CollectiveMainloop = typename cutlass::gemm::collective::CollectiveBuilder<
    cutlass::arch::Sm90, cutlass::arch::OpClassTensorOp,
    ElemA, cutlass::layout::RowMajor, 128 / cutlass::sizeof_bits<ElemA>::value,
    ElemB, cutlass::layout::ColumnMajor, 128 / cutlass::sizeof_bits<ElemB>::value,
    Acc,
    TileShape, ClusterShape,
    cutlass::gemm::collective::StageCountAutoCarveout<static_cast<int>(sizeof(typename CollectiveEpilogue::SharedStorage))>,
    cutlass::gemm::collective::KernelScheduleAuto
  >::CollectiveOp;

using GemmKernel = cutlass::gemm::kernel::GemmUniversal<
    cute::Shape<int,int,int,int>,
    CollectiveMainloop,
    CollectiveEpilogue
>;
using Gemm = cutlass::gemm::device::GemmUniversalAdapter<GemmKernel>;

// Force the device kernel symbol into the cubin without needing a host main.
auto* _anchor = &cutlass::device_kernel<GemmKernel>;


// ===== COMPILED SASS (sm_90a) =====

	.target	sm_90a

	.elftype	@"ET_EXEC"


//--------------------- .note.nv.tkinfo           --------------------------
	.section	.note.nv.tkinfo,"",@"SHT_NOTE"
	.sectionflags	@"SHF_NOTE_NV_TKINFO"
	.tkinfo
        /*0018*/ 	.word	0x00000002
        /*0030*/ 	.string	""
        /*0030*/ 	.string	"ptxas"
        /*0030*/ 	.string	"Cuda compilation tools, release 13.0, V13.0.88"
        /*0030*/ 	.string	"Build cuda_13.0.r13.0/compiler.36424714_0"
        /*0030*/ 	.string	"-arch sm_90a -m 64 "



//--------------------- .note.nv.cuinfo           --------------------------
	.section	.note.nv.cuinfo,"",@"SHT_NOTE"
	.sectionflags	@"SHF_NOTE_NV_CUINFO"
        /*0018*/ 	.short	0x0002
        /*001a*/ 	.short	0x005a
        /*001c*/ 	.short	0x0082
	.zero		2


//--------------------- .nv.info                  --------------------------
	.section	.nv.info,"",@"SHT_CUDA_INFO"
	.align	4


	//----- nvinfo : EIATTR_REGCOUNT
	.align		4
        /*0000*/ 	.byte	0x04, 0x2f
        /*0002*/ 	.short	(.L_15 - .L_14)
	.align		4
.L_14:
        /*0004*/ 	.word	index@(_ZN7cutlass13device_kernelINS_4gemm6kernel13GemmUniversalIN4cute5tupleIJiiiiEEENS1_10collective13CollectiveMmaINS1_34MainloopSm90TmaGmmaWarpSpecializedILi9ENS5_IJNS4_1CILi2EEENSA_ILi1EEESC_EEENS1_35KernelTmaWarpSpecializedCooperativeEEENS5_IJNSA_ILi512EEENSA_ILi256EEENSA_ILi16EEEEEENS_6half_tENS5_IJlSC_lEEESK_SL_NS4_8TiledMMAINS4_8MMA_AtomIJNS4_4SM904GMMA26MMA_64x256x16_F32F16F16_SSILNSP_5MajorE0ELSR_0ELNSP_7ScaleInE1ELSS_1EEEEEENS4_6LayoutISD_NS5_IJSC_NSA_ILi0EEESW_EEEEENS5_IJNS4_10UnderscoreESZ_SZ_EEEEENS4_13SM90_TMA_LOADENS4_14ComposedLayoutINS4_7SwizzleILi1ELi4ELi3EEENS4_18smem_ptr_flag_bitsILi16EEENSV_INS5_IJNSA_ILi8EEESI_EEENS5_IJSI_SC_EEEEEEEvNS4_8identityENS4_23SM90_TMA_LOAD_MULTICASTES1C_vS1D_EENS_8epilogue10collective6detail29Sm90TmaWarpSpecializedAdapterINS1H_15DefaultEpilogueISK_SL_SL_NS1G_6thread17LinearCombinationISK_Li1EffLNS1L_9ScaleType4KindE0ELNS_15FloatRoundStyleE2ESK_EENS1_15EpilogueDefaultEEEEEvvEEEEvNT_6ParamsE)
        /*0008*/ 	.word	0x000000a8


	//----- nvinfo : EIATTR_FRAME_SIZE
	.align		4
.L_15:
        /*000c*/ 	.byte	0x04, 0x11
        /*000e*/ 	.short	(.L_17 - .L_16)
	.align		4
.L_16:
        /*0010*/ 	.word	index@(_ZN7cutlass13device_kernelINS_4gemm6kernel13GemmUniversalIN4cute5tupleIJiiiiEEENS1_10collective13CollectiveMmaINS1_34MainloopSm90TmaGmmaWarpSpecializedILi9ENS5_IJNS4_1CILi2EEENSA_ILi1EEESC_EEENS1_35KernelTmaWarpSpecializedCooperativeEEENS5_IJNSA_ILi512EEENSA_ILi256EEENSA_ILi16EEEEEENS_6half_tENS5_IJlSC_lEEESK_SL_NS4_8TiledMMAINS4_8MMA_AtomIJNS4_4SM904GMMA26MMA_64x256x16_F32F16F16_SSILNSP_5MajorE0ELSR_0ELNSP_7ScaleInE1ELSS_1EEEEEENS4_6LayoutISD_NS5_IJSC_NSA_ILi0EEESW_EEEEENS5_IJNS4_10UnderscoreESZ_SZ_EEEEENS4_13SM90_TMA_LOADENS4_14ComposedLayoutINS4_7SwizzleILi1ELi4ELi3EEENS4_18smem_ptr_flag_bitsILi16EEENSV_INS5_IJNSA_ILi8EEESI_EEENS5_IJSI_SC_EEEEEEEvNS4_8identityENS4_23SM90_TMA_LOAD_MULTICASTES1C_vS1D_EENS_8epilogue10collective6detail29Sm90TmaWarpSpecializedAdapterINS1H_15DefaultEpilogueISK_SL_SL_NS1G_6thread17LinearCombinationISK_Li1EffLNS1L_9ScaleType4KindE0ELNS_15FloatRoundStyleE2ESK_EENS1_15EpilogueDefaultEEEEEvvEEEEvNT_6ParamsE)
        /*0014*/ 	.word	0x00000ac0


	//----- nvinfo : EIATTR_MIN_STACK_SIZE
	.align		4
.L_17:
        /*0018*/ 	.byte	0x04, 0x12
        /*001a*/ 	.short	(.L_19 - .L_18)
	.align		4
.L_18:
        /*001c*/ 	.word	index@(_ZN7cutlass13device_kernelINS_4gemm6kernel13GemmUniversalIN4cute5tupleIJiiiiEEENS1_10collective13CollectiveMmaINS1_34MainloopSm90TmaGmmaWarpSpecializedILi9ENS5_IJNS4_1CILi2EEENSA_ILi1EEESC_EEENS1_35KernelTmaWarpSpecializedCooperativeEEENS5_IJNSA_ILi512EEENSA_ILi256EEENSA_ILi16EEEEEENS_6half_tENS5_IJlSC_lEEESK_SL_NS4_8TiledMMAINS4_8MMA_AtomIJNS4_4SM904GMMA26MMA_64x256x16_F32F16F16_SSILNSP_5MajorE0ELSR_0ELNSP_7ScaleInE1ELSS_1EEEEEENS4_6LayoutISD_NS5_IJSC_NSA_ILi0EEESW_EEEEENS5_IJNS4_10UnderscoreESZ_SZ_EEEEENS4_13SM90_TMA_LOADENS4_14ComposedLayoutINS4_7SwizzleILi1ELi4ELi3EEENS4_18smem_ptr_flag_bitsILi16EEENSV_INS5_IJNSA_ILi8EEESI_EEENS5_IJSI_SC_EEEEEEEvNS4_8identityENS4_23SM90_TMA_LOAD_MULTICASTES1C_vS1D_EENS_8epilogue10collective6detail29Sm90TmaWarpSpecializedAdapterINS1H_15DefaultEpilogueISK_SL_SL_NS1G_6thread17LinearCombinationISK_Li1EffLNS1L_9ScaleType4KindE0ELNS_15FloatRoundStyleE2ESK_EENS1_15EpilogueDefaultEEEEEvvEEEEvNT_6ParamsE)
        /*0020*/ 	.word	0x00000ac0
.L_19:


//--------------------- .nv.compat                --------------------------
	.section	.nv.compat,"",@"SHT_CUDA_COMPAT_INFO"
	.align	4
        /*0000*/ 	.byte	0x02, 0x09, 0x01, 0x00, 0x02, 0x02, 0x04, 0x00, 0x02, 0x05, 0x05, 0x00, 0x03, 0x07, 0x01, 0x01
        /*0010*/ 	.byte	0x02, 0x03, 0x01, 0x00, 0x02, 0x06, 0x01, 0x00, 0x04, 0x0b, 0x08, 0x00, 0x00, 0x00, 0x00, 0x00
        /*0020*/ 	.byte	0x00, 0x00, 0x00, 0x00


//--------------------- .nv.info._ZN7cutlass13device_kernelINS_4gemm6kernel13GemmUniversalIN4cute5tupleIJiiiiEEENS1_10collective13CollectiveMmaINS1_34MainloopSm90TmaGmmaWarpSpecializedILi9ENS5_IJNS4_1CILi2EEENSA_ILi1EEESC_EEENS1_35KernelTmaWarpSpecializedCooperativeEEENS5_IJNSA_ILi512EEENSA_ILi256EEENSA_ILi16EEEEEENS_6half_tENS5_IJlSC_lEEESK_SL_NS4_8TiledMMAINS4_8MMA_AtomIJNS4_4SM904GMMA26MMA_64x256x16_F32F16F16_SSILNSP_5MajorE0ELSR_0ELNSP_7ScaleInE1ELSS_1EEEEEENS4_6LayoutISD_NS5_IJSC_NSA_ILi0EEESW_EEEEENS5_IJNS4_10UnderscoreESZ_SZ_EEEEENS4_13SM90_TMA_LOADENS4_14ComposedLayoutINS4_7SwizzleILi1ELi4ELi3EEENS4_18smem_ptr_flag_bitsILi16EEENSV_INS5_IJNSA_ILi8EEESI_EEENS5_IJSI_SC_EEEEEEEvNS4_8identityENS4_23SM90_TMA_LOAD_MULTICASTES1C_vS1D_EENS_8epilogue10collective6detail29Sm90TmaWarpSpecializedAdapterINS1H_15DefaultEpilogueISK_SL_SL_NS1G_6thread17LinearCombinationISK_Li1EffLNS1L_9ScaleType4KindE0ELNS_15FloatRoundStyleE2ESK_EENS1_15EpilogueDefaultEEEEEvvEEEEvNT_6ParamsE --------------------------
	.section	.nv.info._ZN7cutlass13device_kernelINS_4gemm6kernel13GemmUniversalIN4cute5tupleIJiiiiEEENS1_10collective13CollectiveMmaINS1_34MainloopSm90TmaGmmaWarpSpecializedILi9ENS5_IJNS4_1CILi2EEENSA_ILi1EEESC_EEENS1_35KernelTmaWarpSpecializedCooperativeEEENS5_IJNSA_ILi512EEENSA_ILi256EEENSA_ILi16EEEEEENS_6half_tENS5_IJlSC_lEEESK_SL_NS4_8TiledMMAINS4_8MMA_AtomIJNS4_4SM904GMMA26MMA_64x256x16_F32F16F16_SSILNSP_5MajorE0ELSR_0ELNSP_7ScaleInE1ELSS_1EEEEEENS4_6LayoutISD_NS5_IJSC_NSA_ILi0EEESW_EEEEENS5_IJNS4_10UnderscoreESZ_SZ_EEEEENS4_13SM90_TMA_LOADENS4_14ComposedLayoutINS4_7SwizzleILi1ELi4ELi3EEENS4_18smem_ptr_flag_bitsILi16EEENSV_INS5_IJNSA_ILi8EEESI_EEENS5_IJSI_SC_EEEEEEEvNS4_8identityENS4_23SM90_TMA_LOAD_MULTICASTES1C_vS1D_EENS_8epilogue10collective6detail29Sm90TmaWarpSpecializedAdapterINS1H_15DefaultEpilogueISK_SL_SL_NS1G_6thread17LinearCombinationISK_Li1EffLNS1L_9ScaleType4KindE0ELNS_15FloatRoundStyleE2ESK_EENS1_15EpilogueDefaultEEEEEvvEEEEvNT_6ParamsE,"",@"SHT_CUDA_INFO"
	.sectionflags	@""
	.align	4


	//----- nvinfo : EIATTR_CUDA_API_VERSION
	.align		4
        /*0000*/ 	.byte	0x04, 0x37
        /*0002*/ 	.short	(.L_21 - .L_20)
.L_20:
        /*0004*/ 	.word	0x00000082


	//----- nvinfo : EIATTR_KPARAM_INFO
	.align		4
.L_21:
        /*0008*/ 	.byte	0x04, 0x17
        /*000a*/ 	.short	(.L_23 - .L_22)
.L_22:
        /*000c*/ 	.word	0x00000000
        /*0010*/ 	.short	0x0000
        /*0012*/ 	.short	0x0070
        /*0014*/ 	.byte	0x00, 0xf0, 0x01, 0x10


	//----- nvinfo : EIATTR_SPARSE_MMA_MASK
	.align		4
.L_23:
        /*0018*/ 	.byte	0x03, 0x50
        /*001a*/ 	.short	0x0000


	//----- nvinfo : EIATTR_MAXREG_COUNT
	.align		4
        /*001c*/ 	.byte	0x03, 0x1b
        /*001e*/ 	.short	0x00a8


	//----- nvinfo : EIATTR_NUM_BARRIERS
	.align		4
        /*0020*/ 	.byte	0x02, 0x4c
        /*0022*/ 	.byte	0x01
	.zero		1


	//----- nvinfo : EIATTR_EXTERNS
	.align		4
        /*0024*/ 	.byte	0x04, 0x0f
        /*0026*/ 	.short	(.L_25 - .L_24)


	//   ....[0]....
	.align		4
.L_24:
        /*0028*/ 	.word	index@(__assertfail)


	//----- nvinfo : EIATTR_ANNOTATIONS
	.align		4
.L_25:
        /*002c*/ 	.byte	0x04, 0x55
        /*002e*/ 	.short	(.L_27 - .L_26)


	//   ....[0]....
.L_26:
        /*0030*/ 	.word	0x00000001
        /*0034*/ 	.byte	0xc0, 0x0a, 0x00, 0x00, 0x01, 0x00, 0x00, 0x00, 0xe0, 0x0a, 0x00, 0x00, 0x01, 0x00, 0x00, 0x00
        /* <DEDUP_REMOVED lines=855> */
        /*35b4*/ 	.byte	0xe0, 0x8d, 0x02, 0x00, 0x01, 0x00, 0x00, 0x00, 0x00, 0x8e, 0x02, 0x00


	//----- nvinfo : EIATTR_MERCURY_ISA_VERSION
	.align		4
.L_27:
        /*35c0*/ 	.byte	0x03, 0x5f
        /*35c2*/ 	.short	0x0101


	//----- nvinfo : EIATTR_INT_WARP_WIDE_INSTR_OFFSETS
	.align		4
        /*35c4*/ 	.byte	0x04, 0x31
        /*35c6*/ 	.short	(.L_29 - .L_28)


	//   ....[0]....
.L_28:
        /*35c8*/ 	.word	0x00000650


	//   ....[1]....
        /*35cc*/ 	.word	0x00000660


	//   ....[2]....
        /*35d0*/ 	.word	0x000007d0


	//----- nvinfo : EIATTR_COOP_GROUP_MASK_REGIDS
	.align		4
.L_29:
        /*35d4*/ 	.byte	0x04, 0x29
        /*35d6*/ 	.short	(.L_31 - .L_30)


	//   ....[0]....
.L_30:
        /*35d8*/ 	.word	0xffffffff


	//   ....[1]....
        /*35dc*/ 	.word	0xffffffff


	//   ....[2]....
        /*35e0*/ 	.word	0xffffffff


	//   ....[3]....
        /*35e4*/ 	.word	0xffffffff


	//   ....[4]....
        /*35e8*/ 	.word	0xffffffff


	//   ....[5]....
        /*35ec*/ 	.word	0xffffffff


	//----- nvinfo : EIATTR_COOP_GROUP_INSTR_OFFSETS
	.align		4
.L_31:
        /*35f0*/ 	.byte	0x04, 0x28
        /*35f2*/ 	.short	(.L_33 - .L_32)


	//   ....[0]....
.L_32:
        /*35f4*/ 	.word	0x00000070


	//   ....[1]....
        /*35f8*/ 	.word	0x00000080


	//   ....[2]....
        /*35fc*/ 	.word	0x000001a0


	//   ....[3]....
        /*3600*/ 	.word	0x000004a0


	//   ....[4]....
        /*3604*/ 	.word	0x00000910


	//   ....[5]....
        /*3608*/ 	.word	0x000014e0


	//----- nvinfo : EIATTR_REG_RECONFIG
	.align		4
.L_33:
        /*360c*/ 	.byte	0x01, 0x54
	.zero		2


	//----- nvinfo : EIATTR_SYSCALL_OFFSETS
	.align		4
        /*3610*/ 	.byte	0x04, 0x46
        /*3612*/ 	.short	(.L_35 - .L_34)


	//   ....[0]....
.L_34:
        /*3614*/ 	.word	0x00001690


	//----- nvinfo : EIATTR_MBARRIER_INSTR_OFFSETS
	.align		4
.L_35:
        /*3618*/ 	.byte	0x04, 0x39
        /*361a*/ 	.short	(.L_37 - .L_36)


	//   ....[0]....
.L_36:
        /*361c*/ 	.word	0x00000340
        /*3620*/ 	.word	0x000000ff
        /*3624*/ 	.word	0x00000000
        /*3628*/ 	.short	0x0100
        /*362a*/ 	.byte	0x08
	.zero		1


	//   ....[1]....
        /*362c*/ 	.word	0x00000350
        /*3630*/ 	.word	0x000000ff
        /*3634*/ 	.word	0x00000048
        /*3638*/ 	.short	0x0100
        /*363a*/ 	.byte	0x08
	.zero		1


	//   ....[2]....
        /*363c*/ 	.word	0x00000360
        /*3640*/ 	.word	0x000000ff
        /*3644*/ 	.word	0x00000008
        /*3648*/ 	.short	0x0100
        /*364a*/ 	.byte	0x08
	.zero		1


	//   ....[3]....
        /*364c*/ 	.word	0x00000370
        /*3650*/ 	.word	0x000000ff
        /*3654*/ 	.word	0x00000050
        /*3658*/ 	.short	0x0100
        /*365a*/ 	.byte	0x08
	.zero		1


	//   ....[4]....
        /*365c*/ 	.word	0x00000380
        /*3660*/ 	.word	0x000000ff
        /*3664*/ 	.word	0x00000010
        /*3668*/ 	.short	0x0100
        /*366a*/ 	.byte	0x08
	.zero		1


	//   ....[5]....
        /*366c*/ 	.word	0x00000390
        /*3670*/ 	.word	0x000000ff
        /*3674*/ 	.word	0x00000058
        /*3678*/ 	.short	0x0100
        /*367a*/ 	.byte	0x08
	.zero		1


	//   ....[6]....
        /*367c*/ 	.word	0x000003a0
        /*3680*/ 	.word	0x000000ff
        /*3684*/ 	.word	0x00000018
        /*3688*/ 	.short	0x0100
        /*368a*/ 	.byte	0x08
	.zero		1


	//   ....[7]....
        /*368c*/ 	.word	0x000003b0
        /*3690*/ 	.word	0x000000ff
        /*3694*/ 	.word	0x00000060
        /*3698*/ 	.short	0x0100
        /*369a*/ 	.byte	0x08
	.zero		1


	//   ....[8]....
        /*369c*/ 	.word	0x000003c0
        /*36a0*/ 	.word	0x000000ff
        /*36a4*/ 	.word	0x00000020
        /*36a8*/ 	.short	0x0100
        /*36aa*/ 	.byte	0x08
	.zero		1


	//   ....[9]....
        /*36ac*/ 	.word	0x000003d0
        /*36b0*/ 	.word	0x000000ff
        /*36b4*/ 	.word	0x00000068
        /*36b8*/ 	.short	0x0100
        /*36ba*/ 	.byte	0x08
	.zero		1


	//   ....[10]....
        /*36bc*/ 	.word	0x000003e0
        /*36c0*/ 	.word	0x000000ff
        /*36c4*/ 	.word	0x00000028
        /*36c8*/ 	.short	0x0100
        /*36ca*/ 	.byte	0x08
	.zero		1


	//   ....[11]....
        /*36cc*/ 	.word	0x000003f0
        /*36d0*/ 	.word	0x000000ff
        /*36d4*/ 	.word	0x00000070
        /*36d8*/ 	.short	0x0100
        /*36da*/ 	.byte	0x08
	.zero		1


	//   ....[12]....
        /*36dc*/ 	.word	0x00000400
        /*36e0*/ 	.word	0x000000ff
        /*36e4*/ 	.word	0x00000030
        /*36e8*/ 	.short	0x0100
        /*36ea*/ 	.byte	0x08
	.zero		1


	//   ....[13]....
        /*36ec*/ 	.word	0x00000410
        /*36f0*/ 	.word	0x000000ff
        /*36f4*/ 	.word	0x00000078
        /*36f8*/ 	.short	0x0100
        /*36fa*/ 	.byte	0x08
	.zero		1


	//   ....[14]....
        /*36fc*/ 	.word	0x00000420
        /*3700*/ 	.word	0x000000ff
        /*3704*/ 	.word	0x00000038
        /*3708*/ 	.short	0x0100
        /*370a*/ 	.byte	0x08
	.zero		1


	//   ....[15]....
        /*370c*/ 	.word	0x00000430
        /*3710*/ 	.word	0x000000ff
        /*3714*/ 	.word	0x00000080
        /*3718*/ 	.short	0x0100
        /*371a*/ 	.byte	0x08
	.zero		1


	//   ....[16]....
        /*371c*/ 	.word	0x00000440
        /*3720*/ 	.word	0x000000ff
        /*3724*/ 	.word	0x00000040
        /*3728*/ 	.short	0x0100
        /*372a*/ 	.byte	0x08
	.zero		1


	//   ....[17]....
        /*372c*/ 	.word	0x00000450
        /*3730*/ 	.word	0x000000ff
        /*3734*/ 	.word	0x00000088
        /*3738*/ 	.short	0x0100
        /*373a*/ 	.byte	0x08
	.zero		1


	//   ....[18]....
        /*373c*/ 	.word	0x00000840
        /*3740*/ 	.word	0x000000ff
        /*3744*/ 	.word	0x000000a0
        /*3748*/ 	.short	0x0100
        /*374a*/ 	.byte	0x06
	.zero		1


	//   ....[19]....
        /*374c*/ 	.word	0x00000870
        /*3750*/ 	.word	0x000000ff
        /*3754*/ 	.word	0x000000a8
        /*3758*/ 	.short	0x0100
        /*375a*/ 	.byte	0x06
	.zero		1


	//   ....[20]....
        /*375c*/ 	.word	0x00001730
        /*3760*/ 	.word	0x00000003
        /*3764*/ 	.word	0x00000000
        /*3768*/ 	.short	0x010a
        /*376a*/ 	.byte	0x3f
	.zero		1


	//   ....[21]....
        /*376c*/ 	.word	0x00001770
        /*3770*/ 	.word	0x00000003
        /*3774*/ 	.word	0x00000000
        /*3778*/ 	.short	0x010a
        /*377a*/ 	.byte	0x3f
	.zero		1


	//   ....[22]....
        /*377c*/ 	.word	0x00002680
        /*3780*/ 	.word	0x000000ff
        /*3784*/ 	.word	0x00000000
        /*3788*/ 	.short	0x010a
        /*378a*/ 	.byte	0x04
	.zero		1


	//   ....[23]....
        /*378c*/ 	.word	0x000026c0
        /*3790*/ 	.word	0x000000ff
        /*3794*/ 	.word	0x00000000
        /*3798*/ 	.short	0x010a
        /*379a*/ 	.byte	0x04
	.zero		1


	//   ....[24]....
        /*379c*/ 	.word	0x000053a0
        /*37a0*/ 	.word	0x00000005
        /*37a4*/ 	.word	0x00000000
        /*37a8*/ 	.short	0x0101
        /*37aa*/ 	.byte	0x3f
	.zero		1


	//   ....[25]....
        /*37ac*/ 	.word	0x00005570
        /*37b0*/ 	.word	0x00000000
        /*37b4*/ 	.word	0x00000000
        /*37b8*/ 	.short	0x0101
        /*37ba*/ 	.byte	0x3f
	.zero		1


	//   ....[26]....
        /*37bc*/ 	.word	0x00028970
        /*37c0*/ 	.word	0x0000000f
        /*37c4*/ 	.word	0x00000048
        /*37c8*/ 	.short	0x010a
        /*37ca*/ 	.byte	0x3f
	.zero		1


	//   ....[27]....
        /*37cc*/ 	.word	0x00028d00
        /*37d0*/ 	.word	0x00000002
        /*37d4*/ 	.word	0x000000a8
        /*37d8*/ 	.short	0x0101
        /*37da*/ 	.byte	0x3f
	.zero		1


	//   ....[28]....
        /*37dc*/ 	.word	0x00029510
        /*37e0*/ 	.word	0x00000003
        /*37e4*/ 	.word	0x00000000
        /*37e8*/ 	.short	0x010a
        /*37ea*/ 	.byte	0x3f
	.zero		1


	//   ....[29]....
        /*37ec*/ 	.word	0x000295a0
        /*37f0*/ 	.word	0x00000003
        /*37f4*/ 	.word	0x00000000
        /*37f8*/ 	.short	0x010a
        /*37fa*/ 	.byte	0x3f
	.zero		1


	//   ....[30]....
        /*37fc*/ 	.word	0x00029630
        /*3800*/ 	.word	0x00000003
        /*3804*/ 	.word	0x00000000
        /*3808*/ 	.short	0x010a
        /*380a*/ 	.byte	0x3f
	.zero		1


	//   ....[31]....
        /*380c*/ 	.word	0x000296c0
        /*3810*/ 	.word	0x00000003
        /*3814*/ 	.word	0x00000000
        /*3818*/ 	.short	0x010a
        /*381a*/ 	.byte	0x3f
	.zero		1


	//   ....[32]....
        /*381c*/ 	.word	0x00029750
        /*3820*/ 	.word	0x00000003
        /*3824*/ 	.word	0x00000000
        /*3828*/ 	.short	0x010a
        /*382a*/ 	.byte	0x3f
	.zero		1


	//   ....[33]....
        /*382c*/ 	.word	0x000297e0
        /*3830*/ 	.word	0x00000003
        /*3834*/ 	.word	0x00000000
        /*3838*/ 	.short	0x010a
        /*383a*/ 	.byte	0x3f
	.zero		1


	//   ....[34]....
        /*383c*/ 	.word	0x00029870
        /*3840*/ 	.word	0x00000003
        /*3844*/ 	.word	0x00000000
        /*3848*/ 	.short	0x010a
        /*384a*/ 	.byte	0x3f
	.zero		1


	//   ....[35]....
        /*384c*/ 	.word	0x00029900
        /*3850*/ 	.word	0x00000003
        /*3854*/ 	.word	0x00000000
        /*3858*/ 	.short	0x010a
        /*385a*/ 	.byte	0x3f
	.zero		1


	//   ....[36]....
        /*385c*/ 	.word	0x00029990
        /*3860*/ 	.word	0x00000003
        /*3864*/ 	.word	0x00000000
        /*3868*/ 	.short	0x010a
        /*386a*/ 	.byte	0x3f
	.zero		1


	//   ....[37]....
        /*386c*/ 	.word	0x000299f0
        /*3870*/ 	.word	0x00000003
        /*3874*/ 	.word	0x00000000
        /*3878*/ 	.short	0x010a
        /*387a*/ 	.byte	0x3f
	.zero		1


	//   ....[38]....
        /*387c*/ 	.word	0x00029a50
        /*3880*/ 	.word	0x00000007
        /*3884*/ 	.word	0x00000000
        /*3888*/ 	.short	0x010a
        /*388a*/ 	.byte	0x3f
	.zero		1


	//   ....[39]....
        /*388c*/ 	.word	0x00029b20
        /*3890*/ 	.word	0x0000000f
        /*3894*/ 	.word	0x00000048
        /*3898*/ 	.short	0x010a
        /*389a*/ 	.byte	0x3f
	.zero		1


	//   ....[40]....
        /*389c*/ 	.word	0x00029bf0
        /*38a0*/ 	.word	0x00000003
        /*38a4*/ 	.word	0x00000000
        /*38a8*/ 	.short	0x010a
        /*38aa*/ 	.byte	0x3f
	.zero		1


	//   ....[41]....
        /*38ac*/ 	.word	0x00029c40
        /*38b0*/ 	.word	0x00000003
        /*38b4*/ 	.word	0x00000000
        /*38b8*/ 	.short	0x010a
        /*38ba*/ 	.byte	0x3f
	.zero		1


	//   ....[42]....
        /*38bc*/ 	.word	0x00029c90
        /*38c0*/ 	.word	0x00000003
        /*38c4*/ 	.word	0x00000000
        /*38c8*/ 	.short	0x010a
        /*38ca*/ 	.byte	0x3f
	.zero		1


	//   ....[43]....
        /*38cc*/ 	.word	0x00029ce0
        /*38d0*/ 	.word	0x00000003
        /*38d4*/ 	.word	0x00000000
        /*38d8*/ 	.short	0x010a
        /*38da*/ 	.byte	0x3f
	.zero		1


	//   ....[44]....
        /*38dc*/ 	.word	0x00029d30
        /*38e0*/ 	.word	0x00000003
        /*38e4*/ 	.word	0x00000000
        /*38e8*/ 	.short	0x010a
        /*38ea*/ 	.byte	0x3f
	.zero		1


	//   ....[45]....
        /*38ec*/ 	.word	0x00029d80
        /*38f0*/ 	.word	0x00000003
        /*38f4*/ 	.word	0x00000000
        /*38f8*/ 	.short	0x010a
        /*38fa*/ 	.byte	0x3f
	.zero		1


	//   ....[46]....
        /*38fc*/ 	.word	0x00029dd0
        /*3900*/ 	.word	0x00000003
        /*3904*/ 	.word	0x00000000
        /*3908*/ 	.short	0x010a
        /*390a*/ 	.byte	0x3f
	.zero		1


	//   ....[47]....
        /*390c*/ 	.word	0x00029e20
        /*3910*/ 	.word	0x00000003
        /*3914*/ 	.word	0x00000000
        /*3918*/ 	.short	0x010a
        /*391a*/ 	.byte	0x3f
	.zero		1


	//----- nvinfo : EIATTR_NUM_MBARRIERS
	.align		4
.L_37:
        /*391c*/ 	.byte	0x03, 0x38
        /*391e*/ 	.short	0x0014


	//----- nvinfo : EIATTR_EXIT_INSTR_OFFSETS
	.align		4
        /*3920*/ 	.byte	0x04, 0x1c
        /*3922*/ 	.short	(.L_39 - .L_38)


	//   ....[0]....
.L_38:
        /*3924*/ 	.word	0x00000b70


	//   ....[1]....
        /*3928*/ 	.word	0x00001400


	//   ....[2]....
        /*392c*/ 	.word	0x00027fe0


	//   ....[3]....
        /*3930*/ 	.word	0x00028600


	//   ....[4]....
        /*3934*/ 	.word	0x000299e0


	//----- nvinfo : EIATTR_MAX_THREADS
	.align		4
.L_39:
        /*3938*/ 	.byte	0x04, 0x05
        /*393a*/ 	.short	(.L_41 - .L_40)
.L_40:
        /*393c*/ 	.word	0x00000180
        /*3940*/ 	.word	0x00000001
        /*3944*/ 	.word	0x00000001


	//----- nvinfo : EIATTR_CRS_STACK_SIZE
	.align		4
.L_41:
        /*3948*/ 	.byte	0x04, 0x1e
        /*394a*/ 	.short	(.L_43 - .L_42)
.L_42:
        /*394c*/ 	.word	0x00000000


	//----- nvinfo : EIATTR_CBANK_PARAM_SIZE
	.align		4
.L_43:
        /*3950*/ 	.byte	0x03, 0x19
        /*3952*/ 	.short	0x0470


	//----- nvinfo : EIATTR_PARAM_CBANK
	.align		4
        /*3954*/ 	.byte	0x04, 0x0a
        /*3956*/ 	.short	(.L_45 - .L_44)
	.align		4
.L_44:
        /*3958*/ 	.word	index@(.nv.constant0._ZN7cutlass13device_kernelINS_4gemm6kernel13GemmUniversalIN4cute5tupleIJiiiiEEENS1_10collective13CollectiveMmaINS1_34MainloopSm90TmaGmmaWarpSpecializedILi9ENS5_IJNS4_1CILi2EEENSA_ILi1EEESC_EEENS1_35KernelTmaWarpSpecializedCooperativeEEENS5_IJNSA_ILi512EEENSA_ILi256EEENSA_ILi16EEEEEENS_6half_tENS5_IJlSC_lEEESK_SL_NS4_8TiledMMAINS4_8MMA_AtomIJNS4_4SM904GMMA26MMA_64x256x16_F32F16F16_SSILNSP_5MajorE0ELSR_0ELNSP_7ScaleInE1ELSS_1EEEEEENS4_6LayoutISD_NS5_IJSC_NSA_ILi0EEESW_EEEEENS5_IJNS4_10UnderscoreESZ_SZ_EEEEENS4_13SM90_TMA_LOADENS4_14ComposedLayoutINS4_7SwizzleILi1ELi4ELi3EEENS4_18smem_ptr_flag_bitsILi16EEENSV_INS5_IJNSA_ILi8EEESI_EEENS5_IJSI_SC_EEEEEEEvNS4_8identityENS4_23SM90_TMA_LOAD_MULTICASTES1C_vS1D_EENS_8epilogue10collective6detail29Sm90TmaWarpSpecializedAdapterINS1H_15DefaultEpilogueISK_SL_SL_NS1G_6thread17LinearCombinationISK_Li1EffLNS1L_9ScaleType4KindE0ELNS_15FloatRoundStyleE2ESK_EENS1_15EpilogueDefaultEEEEEvvEEEEvNT_6ParamsE)
        /*395c*/ 	.short	0x0210
        /*395e*/ 	.short	0x0470


	//----- nvinfo : EIATTR_SW_WAR
	.align		4
.L_45:
        /*3960*/ 	.byte	0x04, 0x36
        /*3962*/ 	.short	(.L_47 - .L_46)
.L_46:
        /*3964*/ 	.word	0x00000008
.L_47:


//--------------------- .nv.callgraph             --------------------------
	.section	.nv.callgraph,"",@"SHT_CUDA_CALLGRAPH"
	.align	4
	.sectionentsize	8
	.align		4
        /*0000*/ 	.word	0x00000000
	.align		4
        /*0004*/ 	.word	0xffffffff
	.align		4
        /*0008*/ 	.word	index@(_ZN7cutlass13device_kernelINS_4gemm6kernel13GemmUniversalIN4cute5tupleIJiiiiEEENS1_10collective13CollectiveMmaINS1_34MainloopSm90TmaGmmaWarpSpecializedILi9ENS5_IJNS4_1CILi2EEENSA_ILi1EEESC_EEENS1_35KernelTmaWarpSpecializedCooperativeEEENS5_IJNSA_ILi512EEENSA_ILi256EEENSA_ILi16EEEEEENS_6half_tENS5_IJlSC_lEEESK_SL_NS4_8TiledMMAINS4_8MMA_AtomIJNS4_4SM904GMMA26MMA_64x256x16_F32F16F16_SSILNSP_5MajorE0ELSR_0ELNSP_7ScaleInE1ELSS_1EEEEEENS4_6LayoutISD_NS5_IJSC_NSA_ILi0EEESW_EEEEENS5_IJNS4_10UnderscoreESZ_SZ_EEEEENS4_13SM90_TMA_LOADENS4_14ComposedLayoutINS4_7SwizzleILi1ELi4ELi3EEENS4_18smem_ptr_flag_bitsILi16EEENSV_INS5_IJNSA_ILi8EEESI_EEENS5_IJSI_SC_EEEEEEEvNS4_8identityENS4_23SM90_TMA_LOAD_MULTICASTES1C_vS1D_EENS_8epilogue10collective6detail29Sm90TmaWarpSpecializedAdapterINS1H_15DefaultEpilogueISK_SL_SL_NS1G_6thread17LinearCombinationISK_Li1EffLNS1L_9ScaleType4KindE0ELNS_15FloatRoundStyleE2ESK_EENS1_15EpilogueDefaultEEEEEvvEEEEvNT_6ParamsE)
	.align		4
        /*000c*/ 	.word	index@(__assertfail)
	.align		4
        /*0010*/ 	.word	0x00000000
	.align		4
        /*0014*/ 	.word	0xfffffffe
	.align		4
        /*0018*/ 	.word	0x00000000
	.align		4
        /*001c*/ 	.word	0xfffffffd
	.align		4
        /*0020*/ 	.word	0x00000000
	.align		4
        /*0024*/ 	.word	0xfffffffc


//--------------------- .nv.constant4             --------------------------
	.section	.nv.constant4,"a",@progbits
	.align	8
	.align		8
.nv.constant4:
        /*0000*/ 	.dword	__assertfail
	.align		8
        /*0008*/ 	.dword	__unnamed_1
	.align		8
        /*0010*/ 	.dword	_ZN40_INTERNAL_14f7814d_4_k_cu_d45a3fa5_135554cuda3std3__45__cpo5beginE
	.align		8
        /*0018*/ 	.dword	_ZN40_INTERNAL_14f7814d_4_k_cu_d45a3fa5_135554cuda3std3__45__cpo3endE
	.align		8
        /*0020*/ 	.dword	_ZN40_INTERNAL_14f7814d_4_k_cu_d45a3fa5_135554cuda3std3__45__cpo6cbeginE
	.align		8
        /*0028*/ 	.dword	_ZN40_INTERNAL_14f7814d_4_k_cu_d45a3fa5_135554cuda3std3__45__cpo4cendE
	.align		8
        /*0030*/ 	.dword	_ZN40_INTERNAL_14f7814d_4_k_cu_d45a3fa5_135554cuda3std3__442_GLOBAL__N__14f7814d_4_k_cu_d45a3fa5_135556ignoreE
	.align		8
        /*0038*/ 	.dword	_ZN40_INTERNAL_14f7814d_4_k_cu_d45a3fa5_135554cuda3std3__419piecewise_constructE
	.align		8
        /*0040*/ 	.dword	_ZN40_INTERNAL_14f7814d_4_k_cu_d45a3fa5_135554cuda3std3__48in_placeE
	.align		8
        /*0048*/ 	.dword	_ZN40_INTERNAL_14f7814d_4_k_cu_d45a3fa5_135554cuda3std6ranges3__45__cpo4swapE
	.align		8
        /*0050*/ 	.dword	_ZN40_INTERNAL_14f7814d_4_k_cu_d45a3fa5_135554cuda3std6ranges3__45__cpo9iter_moveE
	.align		8
        /*0058*/ 	.dword	_ZN40_INTERNAL_14f7814d_4_k_cu_d45a3fa5_135554cute7productE
	.align		8
        /*0060*/ 	.dword	_ZN40_INTERNAL_14f7814d_4_k_cu_d45a3fa5_135554cute1_E
	.align		8
        /*0068*/ 	.dword	$str$22
	.align		8
        /*0070*/ 	.dword	$str$23


//--------------------- .text._ZN7cutlass13device_kernelINS_4gemm6kernel13GemmUniversalIN4cute5tupleIJiiiiEEENS1_10collective13CollectiveMmaINS1_34MainloopSm90TmaGmmaWarpSpecializedILi9ENS5_IJNS4_1CILi2EEENSA_ILi1EEESC_EEENS1_35KernelTmaWarpSpecializedCooperativeEEENS5_IJNSA_ILi512EEENSA_ILi256EEENSA_ILi16EEEEEENS_6half_tENS5_IJlSC_lEEESK_SL_NS4_8TiledMMAINS4_8MMA_AtomIJNS4_4SM904GMMA26MMA_64x256x16_F32F16F16_SSILNSP_5MajorE0ELSR_0ELNSP_7ScaleInE1ELSS_1EEEEEENS4_6LayoutISD_NS5_IJSC_NSA_ILi0EEESW_EEEEENS5_IJNS4_10UnderscoreESZ_SZ_EEEEENS4_13SM90_TMA_LOADENS4_14ComposedLayoutINS4_7SwizzleILi1ELi4ELi3EEENS4_18smem_ptr_flag_bitsILi16EEENSV_INS5_IJNSA_ILi8EEESI_EEENS5_IJSI_SC_EEEEEEEvNS4_8identityENS4_23SM90_TMA_LOAD_MULTICASTES1C_vS1D_EENS_8epilogue10collective6detail29Sm90TmaWarpSpecializedAdapterINS1H_15DefaultEpilogueISK_SL_SL_NS1G_6thread17LinearCombinationISK_Li1EffLNS1L_9ScaleType4KindE0ELNS_15FloatRoundStyleE2ESK_EENS1_15EpilogueDefaultEEEEEvvEEEEvNT_6ParamsE --------------------------
	.section	.text._ZN7cutlass13device_kernelINS_4gemm6kernel13GemmUniversalIN4cute5tupleIJiiiiEEENS1_10collective13CollectiveMmaINS1_34MainloopSm90TmaGmmaWarpSpecializedILi9ENS5_IJNS4_1CILi2EEENSA_ILi1EEESC_EEENS1_35KernelTmaWarpSpecializedCooperativeEEENS5_IJNSA_ILi512EEENSA_ILi256EEENSA_ILi16EEEEEENS_6half_tENS5_IJlSC_lEEESK_SL_NS4_8TiledMMAINS4_8MMA_AtomIJNS4_4SM904GMMA26MMA_64x256x16_F32F16F16_SSILNSP_5MajorE0ELSR_0ELNSP_7ScaleInE1ELSS_1EEEEEENS4_6LayoutISD_NS5_IJSC_NSA_ILi0EEESW_EEEEENS5_IJNS4_10UnderscoreESZ_SZ_EEEEENS4_13SM90_TMA_LOADENS4_14ComposedLayoutINS4_7SwizzleILi1ELi4ELi3EEENS4_18smem_ptr_flag_bitsILi16EEENSV_INS5_IJNSA_ILi8EEESI_EEENS5_IJSI_SC_EEEEEEEvNS4_8identityENS4_23SM90_TMA_LOAD_MULTICASTES1C_vS1D_EENS_8epilogue10collective6detail29Sm90TmaWarpSpecializedAdapterINS1H_15DefaultEpilogueISK_SL_SL_NS1G_6thread17LinearCombinationISK_Li1EffLNS1L_9ScaleType4KindE0ELNS_15FloatRoundStyleE2ESK_EENS1_15EpilogueDefaultEEEEEvvEEEEvNT_6ParamsE,"ax",@progbits
	.align	128
.text._ZN7cutlass13device_kernelINS_4gemm6kernel13GemmUniversalIN4cute5tupleIJiiiiEEENS1_10collective13CollectiveMmaINS1_34MainloopSm90TmaGmmaWarpSpecializedILi9ENS5_IJNS4_1CILi2EEENSA_ILi1EEESC_EEENS1_35KernelTmaWarpSpecializedCooperativeEEENS5_IJNSA_ILi512EEENSA_ILi256EEENSA_ILi16EEEEEENS_6half_tENS5_IJlSC_lEEESK_SL_NS4_8TiledMMAINS4_8MMA_AtomIJNS4_4SM904GMMA26MMA_64x256x16_F32F16F16_SSILNSP_5MajorE0ELSR_0ELNSP_7ScaleInE1ELSS_1EEEEEENS4_6LayoutISD_NS5_IJSC_NSA_ILi0EEESW_EEEEENS5_IJNS4_10UnderscoreESZ_SZ_EEEEENS4_13SM90_TMA_LOADENS4_14ComposedLayoutINS4_7SwizzleILi1ELi4ELi3EEENS4_18smem_ptr_flag_bitsILi16EEENSV_INS5_IJNSA_ILi8EEESI_EEENS5_IJSI_SC_EEEEEEEvNS4_8identityENS4_23SM90_TMA_LOAD_MULTICASTES1C_vS1D_EENS_8epilogue10collective6detail29Sm90TmaWarpSpecializedAdapterINS1H_15DefaultEpilogueISK_SL_SL_NS1G_6thread17LinearCombinationISK_Li1EffLNS1L_9ScaleType4KindE0ELNS_15FloatRoundStyleE2ESK_EENS1_15EpilogueDefaultEEEEEvvEEEEvNT_6ParamsE:
        .type           _ZN7cutlass13device_kernelINS_4gemm6kernel13GemmUniversalIN4cute5tupleIJiiiiEEENS1_10collective13CollectiveMmaINS1_34MainloopSm90TmaGmmaWarpSpecializedILi9ENS5_IJNS4_1CILi2EEENSA_ILi1EEESC_EEENS1_35KernelTmaWarpSpecializedCooperativeEEENS5_IJNSA_ILi512EEENSA_ILi256EEENSA_ILi16EEEEEENS_6half_tENS5_IJlSC_lEEESK_SL_NS4_8TiledMMAINS4_8MMA_AtomIJNS4_4SM904GMMA26MMA_64x256x16_F32F16F16_SSILNSP_5MajorE0ELSR_0ELNSP_7ScaleInE1ELSS_1EEEEEENS4_6LayoutISD_NS5_IJSC_NSA_ILi0EEESW_EEEEENS5_IJNS4_10UnderscoreESZ_SZ_EEEEENS4_13SM90_TMA_LOADENS4_14ComposedLayoutINS4_7SwizzleILi1ELi4ELi3EEENS4_18smem_ptr_flag_bitsILi16EEENSV_INS5_IJNSA_ILi8EEESI_EEENS5_IJSI_SC_EEEEEEEvNS4_8identityENS4_23SM90_TMA_LOAD_MULTICASTES1C_vS1D_EENS_8epilogue10collective6detail29Sm90TmaWarpSpecializedAdapterINS1H_15DefaultEpilogueISK_SL_SL_NS1G_6thread17LinearCombinationISK_Li1EffLNS1L_9ScaleType4KindE0ELNS_15FloatRoundStyleE2ESK_EENS1_15EpilogueDefaultEEEEEvvEEEEvNT_6ParamsE,@function
        .size           _ZN7cutlass13device_kernelINS_4gemm6kernel13GemmUniversalIN4cute5tupleIJiiiiEEENS1_10collective13CollectiveMmaINS1_34MainloopSm90TmaGmmaWarpSpecializedILi9ENS5_IJNS4_1CILi2EEENSA_ILi1EEESC_EEENS1_35KernelTmaWarpSpecializedCooperativeEEENS5_IJNSA_ILi512EEENSA_ILi256EEENSA_ILi16EEEEEENS_6half_tENS5_IJlSC_lEEESK_SL_NS4_8TiledMMAINS4_8MMA_AtomIJNS4_4SM904GMMA26MMA_64x256x16_F32F16F16_SSILNSP_5MajorE0ELSR_0ELNSP_7ScaleInE1ELSS_1EEEEEENS4_6LayoutISD_NS5_IJSC_NSA_ILi0EEESW_EEEEENS5_IJNS4_10UnderscoreESZ_SZ_EEEEENS4_13SM90_TMA_LOADENS4_14ComposedLayoutINS4_7SwizzleILi1ELi4ELi3EEENS4_18smem_ptr_flag_bitsILi16EEENSV_INS5_IJNSA_ILi8EEESI_EEENS5_IJSI_SC_EEEEEEEvNS4_8identityENS4_23SM90_TMA_LOAD_MULTICASTES1C_vS1D_EENS_8epilogue10collective6detail29Sm90TmaWarpSpecializedAdapterINS1H_15DefaultEpilogueISK_SL_SL_NS1G_6thread17LinearCombinationISK_Li1EffLNS1L_9ScaleType4KindE0ELNS_15FloatRoundStyleE2ESK_EENS1_15EpilogueDefaultEEEEEvvEEEEvNT_6ParamsE,(.L_x_1098 - _ZN7cutlass13device_kernelINS_4gemm6kernel13GemmUniversalIN4cute5tupleIJiiiiEEENS1_10collective13CollectiveMmaINS1_34MainloopSm90TmaGmmaWarpSpecializedILi9ENS5_IJNS4_1CILi2EEENSA_ILi1EEESC_EEENS1_35KernelTmaWarpSpecializedCooperativeEEENS5_IJNSA_ILi512EEENSA_ILi256EEENSA_ILi16EEEEEENS_6half_tENS5_IJlSC_lEEESK_SL_NS4_8TiledMMAINS4_8MMA_AtomIJNS4_4SM904GMMA26MMA_64x256x16_F32F16F16_SSILNSP_5MajorE0ELSR_0ELNSP_7ScaleInE1ELSS_1EEEEEENS4_6LayoutISD_NS5_IJSC_NSA_ILi0EEESW_EEEEENS5_IJNS4_10UnderscoreESZ_SZ_EEEEENS4_13SM90_TMA_LOADENS4_14ComposedLayoutINS4_7SwizzleILi1ELi4ELi3EEENS4_18smem_ptr_flag_bitsILi16EEENSV_INS5_IJNSA_ILi8EEESI_EEENS5_IJSI_SC_EEEEEEEvNS4_8identityENS4_23SM90_TMA_LOAD_MULTICASTES1C_vS1D_EENS_8epilogue10collective6detail29Sm90TmaWarpSpecializedAdapterINS1H_15DefaultEpilogueISK_SL_SL_NS1G_6thread17LinearCombinationISK_Li1EffLNS1L_9ScaleType4KindE0ELNS_15FloatRoundStyleE2ESK_EENS1_15EpilogueDefaultEEEEEvvEEEEvNT_6ParamsE)
        .other          _ZN7cutlass13device_kernelINS_4gemm6kernel13GemmUniversalIN4cute5tupleIJiiiiEEENS1_10collective13CollectiveMmaINS1_34MainloopSm90TmaGmmaWarpSpecializedILi9ENS5_IJNS4_1CILi2EEENSA_ILi1EEESC_EEENS1_35KernelTmaWarpSpecializedCooperativeEEENS5_IJNSA_ILi512EEENSA_ILi256EEENSA_ILi16EEEEEENS_6half_tENS5_IJlSC_lEEESK_SL_NS4_8TiledMMAINS4_8MMA_AtomIJNS4_4SM904GMMA26MMA_64x256x16_F32F16F16_SSILNSP_5MajorE0ELSR_0ELNSP_7ScaleInE1ELSS_1EEEEEENS4_6LayoutISD_NS5_IJSC_NSA_ILi0EEESW_EEEEENS5_IJNS4_10UnderscoreESZ_SZ_EEEEENS4_13SM90_TMA_LOADENS4_14ComposedLayoutINS4_7SwizzleILi1ELi4ELi3EEENS4_18smem_ptr_flag_bitsILi16EEENSV_INS5_IJNSA_ILi8EEESI_EEENS5_IJSI_SC_EEEEEEEvNS4_8identityENS4_23SM90_TMA_LOAD_MULTICASTES1C_vS1D_EENS_8epilogue10collective6detail29Sm90TmaWarpSpecializedAdapterINS1H_15DefaultEpilogueISK_SL_SL_NS1G_6thread17LinearCombinationISK_Li1EffLNS1L_9ScaleType4KindE0ELNS_15FloatRoundStyleE2ESK_EENS1_15EpilogueDefaultEEEEEvvEEEEvNT_6ParamsE,@"STO_CUDA_ENTRY STV_DEFAULT"
_ZN7cutlass13device_kernelINS_4gemm6kernel13GemmUniversalIN4cute5tupleIJiiiiEEENS1_10collective13CollectiveMmaINS1_34MainloopSm90TmaGmmaWarpSpecializedILi9ENS5_IJNS4_1CILi2EEENSA_ILi1EEESC_EEENS1_35KernelTmaWarpSpecializedCooperativeEEENS5_IJNSA_ILi512EEENSA_ILi256EEENSA_ILi16EEEEEENS_6half_tENS5_IJlSC_lEEESK_SL_NS4_8TiledMMAINS4_8MMA_AtomIJNS4_4SM904GMMA26MMA_64x256x16_F32F16F16_SSILNSP_5MajorE0ELSR_0ELNSP_7ScaleInE1ELSS_1EEEEEENS4_6LayoutISD_NS5_IJSC_NSA_ILi0EEESW_EEEEENS5_IJNS4_10UnderscoreESZ_SZ_EEEEENS4_13SM90_TMA_LOADENS4_14ComposedLayoutINS4_7SwizzleILi1ELi4ELi3EEENS4_18smem_ptr_flag_bitsILi16EEENSV_INS5_IJNSA_ILi8EEESI_EEENS5_IJSI_SC_EEEEEEEvNS4_8identityENS4_23SM90_TMA_LOAD_MULTICASTES1C_vS1D_EENS_8epilogue10collective6detail29Sm90TmaWarpSpecializedAdapterINS1H_15DefaultEpilogueISK_SL_SL_NS1G_6thread17LinearCombinationISK_Li1EffLNS1L_9ScaleType4KindE0ELNS_15FloatRoundStyleE2ESK_EENS1_15EpilogueDefaultEEEEEvvEEEEvNT_6ParamsE:
[----:B------:R-:W0:Y:S02]  /*0000*/  LDC R1, c[0x0][0x28] ;  /* 0x00000a00ff017b82 */ /* 0x000e240000000800 */
[----:B0-----:R-:W-:Y:S01]  /*0010*/  VIADD R1, R1, 0xfffff540 ;  /* 0xfffff54001017836 */ /* 0x001fe20000000000 */
[----:B------:R-:W0:Y:S01]  /*0020*/  S2R R4, SR_TID.X ;  /* 0x0000000000047919 */ /* 0x000e220000002100 */
[----:B------:R-:W-:Y:S01]  /*0030*/  ELECT P0, URZ, PT ;  /* 0x00000000003f782f */ /* 0x000fe20003800000 */
[----:B------:R-:W-:Y:S01]  /*0040*/  BSSY B0, `(.L_x_0) ;  /* 0x0000015000007945 */ /* 0x000fe20003800000 */
[--C-:B0-----:R-:W-:Y:S02]  /*0050*/  SHF.R.U32.HI R0, RZ, 0x5, R4.reuse ;  /* 0x00000005ff007819 */ /* 0x101fe40000011604 */
[----:B------:R-:W-:-:S03]  /*0060*/  SHF.R.U32.HI R2, RZ, 0x7, R4 ;  /* 0x00000007ff027819 */ /* 0x000fc60000011604 */
[----:B------:R-:W0:Y:S04]  /*0070*/  SHFL.IDX PT, R3, R0, RZ, 0x1f ;  /* 0x00001fff00037589 */ /* 0x000e2800000e0000 */
[----:B------:R-:W1:Y:S01]  /*0080*/  SHFL.IDX PT, R2, R2, RZ, 0x1f ;  /* 0x00001fff02027589 */ /* 0x000e6200000e0000 */
[----:B0-----:R-:W-:Y:S02]  /*0090*/  R2UR UR9, R3 ;  /* 0x00000000030972ca */ /* 0x001fe400000e0000 */
[----:B-1----:R-:W-:-:S11]  /*00a0*/  R2UR UR5, R2 ;  /* 0x00000000020572ca */ /* 0x002fd600000e0000 */
[----:B------:R-:W-:Y:S02]  /*00b0*/  USHF.R.S32.HI UR4, URZ, 0x1f, UR9 ;  /* 0x0000001f3f047899 */ /* 0x000fe40008011409 */
[----:B------:R-:W-:Y:S02]  /*00c0*/  ISETP.NE.OR P0, PT, RZ, UR9, !P0 ;  /* 0x00000009ff007c0c */ /* 0x000fe4000c705670 */
[----:B------:R-:W-:-:S04]  /*00d0*/  ULEA.HI UR4, UR4, UR9, URZ, 0x2 ;  /* 0x0000000904047291 */ /* 0x000fc8000f8f103f */
[----:B------:R-:W-:-:S04]  /*00e0*/  ULOP3.LUT UR4, UR4, 0xfffffffc, URZ, 0xc0, !UPT ;  /* 0xfffffffc04047892 */ /* 0x000fc8000f8ec03f */
[----:B------:R-:W-:-:S03]  /*00f0*/  UIADD3 UR9, UR9, -UR4, URZ ;  /* 0x8000000409097290 */ /* 0x000fc6000fffe03f */
[----:B------:R-:W-:Y:S09]  /*0100*/  @P0 BRA `(.L_x_1) ;  /* 0x0000000000200947 */ /* 0x000ff20003800000 */
[----:B------:R-:W-:Y:S02]  /*0110*/  ULDC.64 UR6, c[0x0][0x198] ;  /* 0x0000660000067ab9 */ /* 0x000fe40000000a00 */
[----:B------:R-:W-:Y:S02]  /*0120*/  UIADD3 UR10, UP0, UR6, 0xf0, URZ ;  /* 0x000000f0060a7890 */ /* 0x000fe4000ff1e03f */
[----:B------:R-:W-:Y:S02]  /*0130*/  UIADD3 UR6, UP1, UR6, 0x1f0, URZ ;  /* 0x000001f006067890 */ /* 0x000fe4000ff3e03f */
[----:B------:R-:W-:Y:S02]  /*0140*/  UIADD3.X UR11, URZ, UR7, URZ, UP0, !UPT ;  /* 0x000000073f0b7290 */ /* 0x000fe400087fe43f */
[----:B------:R-:W-:-:S07]  /*0150*/  UIADD3.X UR7, URZ, UR7, URZ, UP1, !UPT ;  /* 0x000000073f077290 */ /* 0x000fce0008ffe43f */
[----:B------:R0:W-:Y:S02]  /*0160*/  UTMACCTL.PF [UR10] ;  /* 0x000000000a0079b9 */ /* 0x0001e40008040000 */
[----:B------:R0:W-:Y:S02]  /*0170*/  UTMACCTL.PF [UR6] ;  /* 0x00000000060079b9 */ /* 0x0001e40008040000 */
[----:B0-----:R-:W-:Y:S01]  /*0180*/  NOP ;  /* 0x0000000000007918 */ /* 0x001fe20000000000 */
.L_x_1:
[----:B------:R-:W-:Y:S05]  /*0190*/  BSYNC B0 ;  /* 0x0000000000007941 */ /* 0x000fea0003800000 */
.L_x_0:
[----:B------:R-:W0:Y:S01]  /*01a0*/  SHFL.IDX PT, R2, R0, RZ, 0x1f ;  /* 0x00001fff00027589 */ /* 0x000e2200000e0000 */
[----:B------:R-:W-:Y:S01]  /*01b0*/  UISETP.NE.AND UP0, UPT, UR9, 0x3, UPT ;  /* 0x000000030900788c */ /* 0x000fe2000bf05270 */
[----:B------:R-:W-:Y:S01]  /*01c0*/  ISETP.NE.AND P1, PT, RZ, UR5, PT ;  /* 0x00000005ff007c0c */ /* 0x000fe2000bf25270 */
[----:B------:R-:W-:Y:S02]  /*01d0*/  UIADD3 UR16, UR5, -0x1, URZ ;  /* 0xffffffff05107890 */ /* 0x000fe4000fffe03f */
[----:B------:R-:W-:Y:S02]  /*01e0*/  UISETP.EQ.OR UP0, UPT, UR9, URZ, !UP0 ;  /* 0x0000003f0900728c */ /* 0x000fe4000c702670 */
[----:B------:R-:W-:Y:S02]  /*01f0*/  UISETP.GE.U32.AND UP1, UPT, UR16, 0x2, UPT ;  /* 0x000000021000788c */ /* 0x000fe4000bf26070 */
[----:B------:R-:W-:-:S04]  /*0200*/  UISETP.EQ.AND UP0, UPT, UR5, URZ, UP0 ;  /* 0x0000003f0500728c */ /* 0x000fc80008702270 */
[----:B------:R-:W-:-:S04]  /*0210*/  USEL UR40, URZ, 0x1, !UP0 ;  /* 0x000000013f287887 */ /* 0x000fc8000c000000 */
[----:B------:R-:W-:Y:S01]  /*0220*/  USEL UR40, UR40, 0x2, UP1 ;  /* 0x0000000228287887 */ /* 0x000fe20008800000 */
[----:B0-----:R-:W-:-:S13]  /*0230*/  ISETP.NE.AND P0, PT, R2, RZ, PT ;  /* 0x000000ff0200720c */ /* 0x001fda0003f05270 */
[----:B------:R-:W-:Y:S05]  /*0240*/  @P0 BRA `(.L_x_2) ;  /* 0x00000000008c0947 */ /* 0x000fea0003800000 */
[----:B------:R-:W-:Y:S01]  /*0250*/  ELECT P0, URZ, PT ;  /* 0x00000000003f782f */ /* 0x000fe20003800000 */
[----:B------:R-:W-:-:S12]  /*0260*/  BSSY B0, `(.L_x_2) ;  /* 0x0000021000007945 */ /* 0x000fd80003800000 */
[----:B------:R-:W-:Y:S05]  /*0270*/  @!P0 BRA `(.L_x_3) ;  /* 0x00000000007c8947 */ /* 0x000fea0003800000 */
[----:B------:R-:W0:Y:S01]  /*0280*/  S2UR UR8, SR_CgaCtaId ;  /* 0x00000000000879c3 */ /* 0x000e220000008800 */
[----:B------:R-:W-:Y:S01]  /*0290*/  UMOV UR4, 0x400 ;  /* 0x0000040000047882 */ /* 0x000fe20000000000 */
[----:B------:R-:W-:Y:S01]  /*02a0*/  UMOV UR5, 0x1 ;  /* 0x0000000100057882 */ /* 0x000fe20000000000 */
[----:B------:R-:W-:Y:S02]  /*02b0*/  UMOV UR6, 0x4 ;  /* 0x0000000400067882 */ /* 0x000fe40000000000 */
[----:B------:R-:W-:-:S04]  /*02c0*/  UIADD3 UR6, -UR6, 0x100000, URZ ;  /* 0x0010000006067890 */ /* 0x000fc8000fffe13f */
[----:B------:R-:W-:Y:S02]  /*02d0*/  USHF.L.U32 UR7, UR6, 0xb, URZ ;  /* 0x0000000b06077899 */ /* 0x000fe4000800063f */
[----:B------:R-:W-:Y:S02]  /*02e0*/  USHF.L.U32 UR6, UR6, 0x1, URZ ;  /* 0x0000000106067899 */ /* 0x000fe4000800063f */
[----:B0-----:R-:W-:Y:S02]  /*02f0*/  ULEA UR8, UR8, UR4, 0x18 ;  /* 0x0000000408087291 */ /* 0x001fe4000f8ec03f */
[----:B------:R-:W-:-:S04]  /*0300*/  UIADD3 UR4, -UR5, 0x100000, URZ ;  /* 0x0010000005047890 */ /* 0x000fc8000fffe13f */
[----:B------:R-:W-:Y:S02]  /*0310*/  USHF.L.U32 UR5, UR4, 0xb, URZ ;  /* 0x0000000b04057899 */ /* 0x000fe4000800063f */
[----:B------:R-:W-:Y:S01]  /*0320*/  USHF.L.U32 UR4, UR4, 0x1, URZ ;  /* 0x0000000104047899 */ /* 0x000fe2000800063f */
[----:B------:R-:W0:Y:S11]  /*0330*/  FENCE.VIEW.ASYNC.S ;  /* 0x00000000000073c6 */ /* 0x000e360000000000 */
[----:B0-----:R0:W1:Y:S01]  /*0340*/  SYNCS.EXCH.64 URZ, [UR8], UR4 ;  /* 0x00000004083f75b2 */ /* 0x0010620008000100 */
[----:B------:R0:W2:Y:S01]  /*0350*/  SYNCS.EXCH.64 URZ, [UR8+0x48], UR6 ;  /* 0x00004806083f75b2 */ /* 0x0000a20008000100 */
[----:B------:R0:W3:Y:S01]  /*0360*/  SYNCS.EXCH.64 URZ, [UR8+0x8], UR4 ;  /* 0x00000804083f75b2 */ /* 0x0000e20008000100 */
[----:B------:R0:W4:Y:S01]  /*0370*/  SYNCS.EXCH.64 URZ, [UR8+0x50], UR6 ;  /* 0x00005006083f75b2 */ /* 0x0001220008000100 */
[----:B------:R0:W0:Y:S01]  /*0380*/  SYNCS.EXCH.64 URZ, [UR8+0x10], UR4 ;  /* 0x00001004083f75b2 */ /* 0x0000220008000100 */
        /* <DEDUP_REMOVED lines=13> */
[----:B------:R-:W-:Y:S01]  /*0460*/  NOP ;  /* 0x0000000000007918 */ /* 0x000fe20000000000 */
.L_x_3:
[----:B0-----:R-:W-:Y:S05]  /*0470*/  BSYNC B0 ;  /* 0x0000000000007941 */ /* 0x001fea0003800000 */
.L_x_2:
[----:B------:R-:W0:Y:S01]  /*0480*/  S2UR UR13, SR_CTAID.X ;  /* 0x00000000000d79c3 */ /* 0x000e220000002500 */
[----:B------:R-:W-:Y:S01]  /*0490*/  SHF.R.S32.HI R3, RZ, 0x1f, R4 ;  /* 0x0000001fff037819 */ /* 0x000fe20000011404 */
[----:B------:R5:W1:Y:S01]  /*04a0*/  SHFL.IDX PT, R6, R0, RZ, 0x1f ;  /* 0x00001fff00067589 */ /* 0x000a6200000e0000 */
[----:B------:R-:W-:Y:S01]  /*04b0*/  ULDC UR4, c[0x0][0x150] ;  /* 0x0000540000047ab9 */ /* 0x000fe20000000800 */
[----:B------:R-:W-:Y:S02]  /*04c0*/  ELECT P0, URZ, PT ;  /* 0x00000000003f782f */ /* 0x000fe40003800000 */
[----:B------:R-:W-:Y:S01]  /*04d0*/  LEA.HI R3, R3, R4, RZ, 0x7 ;  /* 0x0000000403037211 */ /* 0x000fe200078f38ff */
[----:B------:R-:W-:Y:S01]  /*04e0*/  ULDC UR5, c[0x0][0x154] ;  /* 0x0000550000057ab9 */ /* 0x000fe20000000800 */
[----:B------:R-:W-:Y:S01]  /*04f0*/  SHF.R.S32.HI R7, RZ, 0x1f, R2 ;  /* 0x0000001fff077819 */ /* 0x000fe20000011402 */
[----:B------:R-:W2:Y:S01]  /*0500*/  S2UR UR10, SR_CTAID.Y ;  /* 0x00000000000a79c3 */ /* 0x000ea20000002600 */
[----:B------:R-:W-:Y:S01]  /*0510*/  LOP3.LUT R3, R3, 0xffffff80, RZ, 0xc0, !PT ;  /* 0xffffff8003037812 */ /* 0x000fe200078ec0ff */
[----:B------:R-:W-:Y:S01]  /*0520*/  ULDC UR8, c[0x0][0x144] ;  /* 0x0000510000087ab9 */ /* 0x000fe20000000800 */
[----:B------:R-:W-:Y:S01]  /*0530*/  LEA.HI R7, R7, R2, RZ, 0x2 ;  /* 0x0000000207077211 */ /* 0x000fe200078f10ff */
[----:B------:R-:W-:Y:S01]  /*0540*/  NOP ;  /* 0x0000000000007918 */ /* 0x000fe20000000000 */
[----:B------:R-:W-:Y:S01]  /*0550*/  NOP ;  /* 0x0000000000007918 */ /* 0x000fe20000000000 */
[----:B------:R-:W-:Y:S01]  /*0560*/  IMAD.IADD R3, R4, 0x1, -R3 ;  /* 0x0000000104037824 */ /* 0x000fe200078e0a03 */
[----:B------:R-:W-:Y:S01]  /*0570*/  LOP3.LUT R7, R7, 0x3ffffffc, RZ, 0xc0, !PT ;  /* 0x3ffffffc07077812 */ /* 0x000fe200078ec0ff */
[----:B------:R-:W-:Y:S01]  /*0580*/  ULDC UR11, c[0x0][0x148] ;  /* 0x00005200000b7ab9 */ /* 0x000fe20000000800 */
[----:B------:R-:W-:-:S02]  /*0590*/  IMAD.MOV.U32 R17, RZ, RZ, 0x1 ;  /* 0x00000001ff117424 */ /* 0x000fc400078e00ff */
[----:B------:R-:W-:Y:S01]  /*05a0*/  SHF.R.S32.HI R4, RZ, 0x1f, R3 ;  /* 0x0000001fff047819 */ /* 0x000fe20000011403 */
[----:B------:R-:W-:-:S03]  /*05b0*/  IMAD.IADD R2, R2, 0x1, -R7 ;  /* 0x0000000102027824 */ /* 0x000fc600078e0a07 */
[----:B------:R-:W-:Y:S02]  /*05c0*/  LEA.HI R4, R4, R3, RZ, 0x3 ;  /* 0x0000000304047211 */ /* 0x000fe400078f18ff */
[----:B0-----:R-:W-:Y:S02]  /*05d0*/  I2FP.F32.U32 R5, UR13 ;  /* 0x0000000d00057c45 */ /* 0x001fe40008201000 */
[--C-:B-----5:R-:W-:Y:S02]  /*05e0*/  SHF.R.S32.HI R0, RZ, 0x3, R4.reuse ;  /* 0x00000003ff007819 */ /* 0x120fe40000011404 */
[----:B-1----:R-:W-:Y:S01]  /*05f0*/  ISETP.NE.OR P0, PT, R6, RZ, !P0 ;  /* 0x000000ff0600720c */ /* 0x002fe20004705670 */
[----:B------:R-:W-:Y:S01]  /*0600*/  FMUL R8, R5, UR4 ;  /* 0x0000000405087c20 */ /* 0x000fe20008400000 */
[----:B------:R-:W-:-:S04]  /*0610*/  SHF.R.S32.HI R5, RZ, 0x1f, R4 ;  /* 0x0000001fff057819 */ /* 0x000fc80000011404 */
[----:B------:R-:W-:Y:S01]  /*0620*/  LEA.HI R5, R5, R0, RZ, 0x2 ;  /* 0x0000000005057211 */ /* 0x000fe200078f10ff */
[----:B------:R-:W0:Y:S03]  /*0630*/  F2I.U32.TRUNC.NTZ R8, R8 ;  /* 0x0000000800087305 */ /* 0x000e26000020f000 */
[----:B------:R-:W-:-:S03]  /*0640*/  LOP3.LUT R5, R5, 0xfffffffc, RZ, 0xc0, !PT ;  /* 0xfffffffc05057812 */ /* 0x000fc600078ec0ff */
[----:B------:R-:W-:Y:S01]  /*0650*/  VOTEU.ALL UP0, P0 ;  /* 0x00000000003f7886 */ /* 0x000fe20000000000 */
[----:B------:R-:W-:Y:S01]  /*0660*/  VOTEU.ALL UP1, P0 ;  /* 0x00000000003f7886 */ /* 0x000fe20000020000 */
[----:B------:R-:W-:Y:S01]  /*0670*/  IMAD.IADD R5, R0, 0x1, -R5 ;  /* 0x0000000100057824 */ /* 0x000fe200078e0a05 */
[----:B--2---:R-:W-:Y:S02]  /*0680*/  I2FP.F32.U32 R0, UR10 ;  /* 0x0000000a00007c45 */ /* 0x004fe40008201000 */
[----:B------:R-:W1:Y:S01]  /*0690*/  @!UP0 S2UR UR7, SR_CgaCtaId ;  /* 0x00000000000789c3 */ /* 0x000e620000008800 */
[----:B------:R-:W-:Y:S01]  /*06a0*/  IMAD R2, R2, 0x4, R5 ;  /* 0x0000000402027824 */ /* 0x000fe200078e0205 */
[----:B------:R-:W-:Y:S01]  /*06b0*/  @!UP0 UMOV UR6, 0x400 ;  /* 0x0000040000068882 */ /* 0x000fe20000000000 */
[----:B------:R-:W-:Y:S01]  /*06c0*/  FMUL R4, R0, UR5 ;  /* 0x0000000500047c20 */ /* 0x000fe20008400000 */
[----:B0-----:R-:W-:Y:S02]  /*06d0*/  R2UR UR4, R8 ;  /* 0x00000000080472ca */ /* 0x001fe400000e0000 */
[----:B------:R-:W-:-:S03]  /*06e0*/  LEA.HI R0, R2, R2, RZ, 0x1 ;  /* 0x0000000202007211 */ /* 0x000fc600078f08ff */
[----:B------:R-:W0:Y:S01]  /*06f0*/  F2I.U32.TRUNC.NTZ R4, R4 ;  /* 0x0000000400047305 */ /* 0x000e22000020f000 */
[----:B------:R-:W-:-:S05]  /*0700*/  LOP3.LUT R5, R0, 0xfffffffe, RZ, 0xc0, !PT ;  /* 0xfffffffe00057812 */ /* 0x000fca00078ec0ff */
[----:B------:R-:W-:Y:S02]  /*0710*/  IMAD.IADD R5, R2, 0x1, -R5 ;  /* 0x0000000102057824 */ /* 0x000fe400078e0a05 */
[----:B------:R-:W-:-:S04]  /*0720*/  UIADD3 UR4, -UR4, URZ, URZ ;  /* 0x0000003f04047290 */ /* 0x000fc8000fffe13f */
[----:B------:R-:W-:Y:S01]  /*0730*/  UIMAD UR8, UR8, UR4, UR13 ;  /* 0x00000004080872a4 */ /* 0x000fe2000f8e020d */
[----:B0-----:R-:W-:Y:S02]  /*0740*/  R2UR UR12, R4 ;  /* 0x00000000040c72ca */ /* 0x001fe400000e0000 */
[----:B------:R-:W-:Y:S01]  /*0750*/  UMOV UR4, 0x20 ;  /* 0x0000002000047882 */ /* 0x000fe20000000000 */
[----:B------:R-:W0:Y:S02]  /*0760*/  LDC R4, c[0x0][0x140] ;  /* 0x00005000ff047b82 */ /* 0x000e240000000800 */
[----:B------:R-:W-:Y:S01]  /*0770*/  ISETP.NE.AND P3, PT, R5, UR8, PT ;  /* 0x0000000805007c0c */ /* 0x000fe2000bf65270 */
[----:B------:R-:W-:-:S04]  /*0780*/  @!UP0 UIADD3 UR4, -UR4, 0x100000, URZ ;  /* 0x0010000004048890 */ /* 0x000fc8000fffe13f */
[----:B------:R-:W-:Y:S02]  /*0790*/  @!UP0 USHF.L.U32 UR5, UR4, 0xb, URZ ;  /* 0x0000000b04058899 */ /* 0x000fe4000800063f */
[----:B------:R-:W-:Y:S01]  /*07a0*/  @!UP0 USHF.L.U32 UR4, UR4, 0x1, URZ ;  /* 0x0000000104048899 */ /* 0x000fe2000800063f */
[C---:B------:R-:W-:Y:S01]  /*07b0*/  IMAD.SHL.U32 R5, R2.reuse, 0x4, RZ ;  /* 0x0000000402057824 */ /* 0x040fe200078e00ff */
[----:B-1----:R-:W-:Y:S01]  /*07c0*/  @!UP0 ULEA UR6, UR7, UR6, 0x18 ;  /* 0x0000000607068291 */ /* 0x002fe2000f8ec03f */
[----:B------:R-:W-:Y:S01]  /*07d0*/  VOTEU.ALL UP0, P0 ;  /* 0x00000000003f7886 */ /* 0x000fe20000000000 */
[----:B------:R-:W-:Y:S02]  /*07e0*/  LOP3.LUT P0, RZ, R3, 0x7, RZ, 0xc0, !PT ;  /* 0x0000000703ff7812 */ /* 0x000fe4000780c0ff */
[----:B------:R-:W-:Y:S01]  /*07f0*/  LOP3.LUT R156, R2, 0xc, R5, 0x78, !PT ;  /* 0x0000000c029c7812 */ /* 0x000fe200078e7805 */
[----:B------:R-:W-:-:S03]  /*0800*/  UIADD3 UR12, -UR12, URZ, URZ ;  /* 0x0000003f0c0c7290 */ /* 0x000fc6000fffe13f */
[C---:B------:R-:W-:Y:S02]  /*0810*/  ISETP.LT.U32.AND P0, PT, R156.reuse, 0x2, !P0 ;  /* 0x000000029c00780c */ /* 0x040fe40004701070 */
[----:B------:R-:W-:Y:S01]  /*0820*/  @P3 LEA.HI R0, R156, R156, RZ, 0x1 ;  /* 0x0000009c9c003211 */ /* 0x000fe200078f08ff */
[----:B------:R-:W1:Y:S02]  /*0830*/  FENCE.VIEW.ASYNC.S ;  /* 0x00000000000073c6 */ /* 0x000e640000000000 */
[----:B-1----:R-:W1:Y:S01]  /*0840*/  @!UP0 SYNCS.EXCH.64 URZ, [UR6+0xa0], UR4 ;  /* 0x0000a004063f85b2 */ /* 0x002e620008000100 */
[----:B------:R-:W-:Y:S02]  /*0850*/  @P3 SHF.R.S32.HI R0, RZ, 0x1, R0 ;  /* 0x00000001ff003819 */ /* 0x000fe40000011400 */
[----:B0-----:R-:W-:Y:S01]  /*0860*/  ISETP.EQ.U32.AND P2, PT, R4, 0x1, PT ;  /* 0x000000010400780c */ /* 0x001fe20003f42070 */
[----:B------:R0:W2:Y:S01]  /*0870*/  @!UP1 SYNCS.EXCH.64 URZ, [UR6+0xa8], UR4 ;  /* 0x0000a804063f95b2 */ /* 0x0000a20008000100 */
[----:B------:R-:W-:Y:S01]  /*0880*/  NOP ;  /* 0x0000000000007918 */ /* 0x000fe20000000000 */
[----:B0-----:R-:W-:-:S06]  /*0890*/  UIMAD UR4, UR11, UR12, UR10 ;  /* 0x0000000c0b0472a4 */ /* 0x001fcc000f8e020a */
[----:B------:R-:W-:Y:S02]  /*08a0*/  @P3 ISETP.NE.AND P4, PT, R0, UR4, PT ;  /* 0x0000000400003c0c */ /* 0x000fe4000bf85270 */
[----:B------:R-:W-:Y:S02]  /*08b0*/  SEL R0, RZ, 0x1, !P0 ;  /* 0x00000001ff007807 */ /* 0x000fe40004000000 */
[----:B------:R-:W-:-:S04]  /*08c0*/  @P3 SEL R17, RZ, 0x1, P4 ;  /* 0x00000001ff113807 */ /* 0x000fc80002000000 */
[----:B------:R-:W-:Y:S01]  /*08d0*/  LOP3.LUT R17, R17, R0, RZ, 0xc0, !PT ;  /* 0x0000000011117212 */ /* 0x000fe200078ec0ff */
[----:B-1----:R-:W-:Y:S06]  /*08e0*/  @!P2 BRA `(.L_x_4) ;  /* 0x000000000008a947 */ /* 0x002fec0003800000 */
[----:B--234-:R-:W-:Y:S01]  /*08f0*/  UCGABAR_ARV ;  /* 0x00000000000079c7 */ /* 0x01cfe20008000000 */
[----:B------:R-:W-:Y:S05]  /*0900*/  BRA `(.L_x_5) ;  /* 0x0000000000047947 */ /* 0x000fea0003800000 */
.L_x_4:
[----:B--234-:R-:W-:Y:S01]  /*0910*/  NOP ;  /* 0x0000000000007918 */ /* 0x01cfe20000000000 */
.L_x_5:
[----:B------:R-:W-:Y:S01]  /*0920*/  ULDC UR4, c[0x0][0x65c] ;  /* 0x0001970000047ab9 */ /* 0x000fe20000000800 */
[----:B------:R-:W-:Y:S01]  /*0930*/  UMOV UR5, URZ ;  /* 0x0000003f00057c82 */ /* 0x000fe20008000000 */
[----:B------:R-:W-:-:S03]  /*0940*/  UISETP.NE.AND UP0, UPT, UR4, 0x1, UPT ;  /* 0x000000010400788c */ /* 0x000fc6000bf05270 */
[----:B------:R-:W-:Y:S01]  /*0950*/  UMOV UR4, UR13 ;  /* 0x0000000d00047c82 */ /* 0x000fe20008000000 */
[----:B------:R-:W-:Y:S02]  /*0960*/  UP2UR UR46, UPR, URZ, 0x1 ;  /* 0x000000013f2e7883 */ /* 0x000fe40008000000 */
[----:B------:R-:W-:Y:S02]  /*0970*/  PLOP3.LUT P0, PT, PT, PT, UP0, 0x80, 0x0 ;  /* 0x000000000000781c */ /* 0x000fe40003f0f008 */
[----:B------:R-:W-:Y:S02]  /*0980*/  PLOP3.LUT P3, PT, PT, PT, UP0, 0x80, 0x0 ;  /* 0x000000000000781c */ /* 0x000fe40003f6f008 */
[----:B------:R-:W-:Y:S01]  /*0990*/  PLOP3.LUT P5, PT, PT, PT, UP0, 0x80, 0x0 ;  /* 0x000000000000781c */ /* 0x000fe20003faf008 */
[----:B------:R-:W-:Y:S01]  /*09a0*/  @UP0 ULDC UR14, c[0x0][0x10] ;  /* 0x00000400000e0ab9 */ /* 0x000fe20000000800 */
[----:B------:R-:W-:Y:S01]  /*09b0*/  @UP0 UMOV UR6, UR10 ;  /* 0x0000000a00060c82 */ /* 0x000fe20008000000 */
[----:B------:R-:W-:Y:S01]  /*09c0*/  @UP0 UMOV UR7, URZ ;  /* 0x0000003f00070c82 */ /* 0x000fe20008000000 */
[----:B------:R-:W-:Y:S01]  /*09d0*/  PLOP3.LUT P4, PT, PT, PT, UP0, 0x80, 0x0 ;  /* 0x000000000000781c */ /* 0x000fe20003f8f008 */
[----:B------:R-:W-:-:S03]  /*09e0*/  @UP0 UIMAD.WIDE.U32 UR14, UR13, UR14, UR6 ;  /* 0x0000000e0d0e02a5 */ /* 0x000fc6000f8e0006 */
[----:B------:R-:W-:Y:S01]  /*09f0*/  @!UP0 ULDC UR7, c[0x0][0xc] ;  /* 0x0000030000078ab9 */ /* 0x000fe20000000800 */
[----:B------:R-:W-:Y:S01]  /*0a00*/  @UP0 UMOV UR6, URZ ;  /* 0x0000003f00060c82 */ /* 0x000fe20008000000 */
[----:B------:R-:W-:Y:S01]  /*0a10*/  @!UP0 UIMAD.WIDE.U32 UR4, UR10, UR7, UR4 ;  /* 0x000000070a0482a5 */ /* 0x000fe2000f8e0004 */
[----:B------:R-:W-:Y:S01]  /*0a20*/  IMAD.U32 R2, RZ, RZ, UR14 ;  /* 0x0000000eff027e24 */ /* 0x000fe2000f8e00ff */
[----:B------:R-:W-:Y:S02]  /*0a30*/  @UP0 UIADD3 UR6, UR15, UR6, URZ ;  /* 0x000000060f060290 */ /* 0x000fe4000fffe03f */
[----:B------:R-:W-:Y:S02]  /*0a40*/  IMAD.U32 R3, RZ, RZ, UR15 ;  /* 0x0000000fff037e24 */ /* 0x000fe4000f8e00ff */
[----:B------:R-:W-:Y:S02]  /*0a50*/  @P0 IMAD.MOV.U32 R7, RZ, RZ, R2 ;  /* 0x000000ffff070224 */ /* 0x000fe400078e0002 */
[----:B------:R-:W-:-:S02]  /*0a60*/  IMAD.U32 R5, RZ, RZ, UR5 ;  /* 0x00000005ff057e24 */ /* 0x000fc4000f8e00ff */
[----:B------:R-:W-:Y:S02]  /*0a70*/  IMAD.U32 R2, RZ, RZ, UR4 ;  /* 0x00000004ff027e24 */ /* 0x000fe4000f8e00ff */
[----:B------:R-:W-:Y:S02]  /*0a80*/  @P3 IMAD.U32 R6, RZ, RZ, UR6 ;  /* 0x00000006ff063e24 */ /* 0x000fe4000f8e00ff */
[----:B------:R-:W-:Y:S02]  /*0a90*/  @!P5 IMAD.MOV.U32 R6, RZ, RZ, R5 ;  /* 0x000000ffff06d224 */ /* 0x000fe400078e0005 */
[----:B------:R-:W-:Y:S02]  /*0aa0*/  @!P4 IMAD.MOV.U32 R7, RZ, RZ, R2 ;  /* 0x000000ffff07c224 */ /* 0x000fe400078e0002 */
[----:B------:R-:W-:Y:S01]  /*0ab0*/  IMAD.U32 R3, RZ, RZ, UR5 ;  /* 0x00000005ff037e24 */ /* 0x000fe2000f8e00ff */
[----:B------:R0:W-:Y:S01]  /*0ac0*/  STL [R1+0x600], R6 ;  /* 0x0006000601007387 */ /* 0x0001e20000100800 */
[----:B------:R-:W-:-:S03]  /*0ad0*/  IMAD.U32 R4, RZ, RZ, UR4 ;  /* 0x00000004ff047e24 */ /* 0x000fc6000f8e00ff */
[----:B------:R0:W-:Y:S01]  /*0ae0*/  STL [R1+0x604], R7 ;  /* 0x0006040701007387 */ /* 0x0001e20000100800 */
[----:B------:R-:W-:Y:S05]  /*0af0*/  @!P2 BRA `(.L_x_6) ;  /* 0x00000000000ca947 */ /* 0x000fea0003800000 */
[----:B------:R-:W-:Y:S01]  /*0b00*/  UCGABAR_WAIT ;  /* 0x0000000000007dc7 */ /* 0x000fe20008000000 */
[----:B------:R-:W-:Y:S01]  /*0b10*/  CCTL.IVALL ;  /* 0x00000000ff00798f */ /* 0x000fe20002000000 */
[----:B------:R-:W-:Y:S05]  /*0b20*/  BRA `(.L_x_7) ;  /* 0x0000000000047947 */ /* 0x000fea0003800000 */
.L_x_6:
[----:B------:R-:W-:Y:S06]  /*0b30*/  BAR.SYNC.DEFER_BLOCKING 0x0 ;  /* 0x0000000000007b1d */ /* 0x000fec0000010000 */
.L_x_7:
[----:B------:R-:W-:Y:S05]  /*0b40*/  @!P1 BRA `(.L_x_8) ;  /* 0x0000027400289947 */ /* 0x000fea0003800000 */
[----:B------:R-:W-:-:S06]  /*0b50*/  UISETP.GT.U32.AND UP0, UPT, UR16, 0x1, UPT ;  /* 0x000000011000788c */ /* 0x000fcc000bf04070 */
[----:B------:R-:W-:-:S13]  /*0b60*/  PLOP3.LUT P0, PT, PT, PT, UP0, 0x80, 0x0 ;  /* 0x000000000000781c */ /* 0x000fda0003f0f008 */
[----:B------:R-:W-:Y:S05]  /*0b70*/  @P0 EXIT ;  /* 0x000000000000094d */ /* 0x000fea0003800000 */
[----:B------:R-:W-:Y:S01]  /*0b80*/  ULDC.64 UR4, c[0x0][0x650] ;  /* 0x0001940000047ab9 */ /* 0x000fe20000000a00 */
[----:B------:R-:W-:Y:S01]  /*0b90*/  UMOV UR41, 0xffffffff ;  /* 0xffffffff00297882 */ /* 0x000fe20000000000 */
[----:B------:R-:W-:Y:S01]  /*0ba0*/  ISETP.GE.U32.AND P0, PT, R7, UR4, PT ;  /* 0x0000000407007c0c */ /* 0x000fe2000bf06070 */
[----:B------:R-:W-:Y:S01]  /*0bb0*/  UMOV UR42, 0xffffffff ;  /* 0xffffffff002a7882 */ /* 0x000fe20000000000 */
[----:B------:R-:W-:Y:S01]  /*0bc0*/  UMOV UR43, 0xffffffff ;  /* 0xffffffff002b7882 */ /* 0x000fe20000000000 */
[----:B------:R-:W-:Y:S02]  /*0bd0*/  PRMT R0, RZ, 0x7610, R0 ;  /* 0x00007610ff007816 */ /* 0x000fe40000000000 */
[----:B------:R-:W-:-:S13]  /*0be0*/  ISETP.GE.U32.AND.EX P0, PT, R6, UR5, PT, P0 ;  /* 0x0000000506007c0c */ /* 0x000fda000bf06100 */
[----:B------:R-:W-:Y:S05]  /*0bf0*/  @P0 BRA `(.L_x_9) ;  /* 0x0000000400480947 */ /* 0x000fea0003800000 */
[----:B------:R-:W-:Y:S01]  /*0c00*/  ULDC.64 UR16, c[0x0][0x628] ;  /* 0x00018a0000107ab9 */ /* 0x000fe20000000a00 */
[C---:B------:R-:W-:Y:S01]  /*0c10*/  R2UR UR19, R7.reuse ;  /* 0x00000000071372ca */ /* 0x040fe200000e0000 */
[----:B------:R-:W-:Y:S01]  /*0c20*/  ULDC UR18, c[0x0][0x630] ;  /* 0x00018c0000127ab9 */ /* 0x000fe20000000800 */
[----:B------:R-:W-:Y:S02]  /*0c30*/  ISETP.NE.U32.AND P0, PT, RZ, UR16, PT ;  /* 0x00000010ff007c0c */ /* 0x000fe4000bf05070 */
[----:B------:R-:W-:Y:S02]  /*0c40*/  R2UR UR4, R7 ;  /* 0x00000000070472ca */ /* 0x000fe400000e0000 */
[----:B------:R-:W-:Y:S02]  /*0c50*/  ISETP.NE.AND.EX P0, PT, RZ, UR17, PT, P0 ;  /* 0x00000011ff007c0c */ /* 0x000fe4000bf05300 */
[----:B------:R-:W-:-:S11]  /*0c60*/  R2UR UR5, R6 ;  /* 0x00000000060572ca */ /* 0x000fd600000e0000 */
[----:B------:R-:W-:Y:S05]  /*0c70*/  @!P0 BRA `(.L_x_10) ;  /* 0x0000000000308947 */ /* 0x000fea0003800000 */
[----:B------:R-:W-:Y:S01]  /*0c80*/  R2UR UR4, R7 ;  /* 0x00000000070472ca */ /* 0x000fe200000e0000 */
[----:B------:R-:W-:Y:S01]  /*0c90*/  ULDC UR9, c[0x0][0x634] ;  /* 0x00018d0000097ab9 */ /* 0x000fe20000000800 */
[----:B------:R-:W-:-:S11]  /*0ca0*/  R2UR UR13, R6 ;  /* 0x00000000060d72ca */ /* 0x000fd600000e0000 */
[----:B------:R-:W-:-:S04]  /*0cb0*/  UIADD3 UR9, UP0, UR4, UR9, URZ ;  /* 0x0000000904097290 */ /* 0x000fc8000ff1e03f */
[----:B------:R-:W-:-:S04]  /*0cc0*/  UIADD3.X UR13, URZ, UR13, URZ, UP0, !UPT ;  /* 0x0000000d3f0d7290 */ /* 0x000fc800087fe43f */
[----:B------:R-:W-:-:S04]  /*0cd0*/  UIMAD.WIDE.U32 UR4, UR13, UR16, URZ ;  /* 0x000000100d0472a5 */ /* 0x000fc8000f8e003f */
[----:B------:R-:W-:Y:S02]  /*0ce0*/  UIMAD.WIDE.U32 UR6, UP0, UR9, UR17, UR4 ;  /* 0x00000011090672a5 */ /* 0x000fe4000f800004 */
[----:B------:R-:W-:Y:S02]  /*0cf0*/  UIMAD.WIDE.U32 UR4, UR9, UR16, URZ ;  /* 0x00000010090472a5 */ /* 0x000fe4000f8e003f */
[----:B------:R-:W-:Y:S02]  /*0d00*/  UIADD3.X UR15, URZ, URZ, URZ, UP0, !UPT ;  /* 0x0000003f3f0f7290 */ /* 0x000fe400087fe43f */
[----:B------:R-:W-:Y:S01]  /*0d10*/  UIADD3 URZ, UP0, UR5, UR6, URZ ;  /* 0x00000006053f7290 */ /* 0x000fe2000ff1e03f */
[----:B------:R-:W-:-:S03]  /*0d20*/  UMOV UR14, UR7 ;  /* 0x00000007000e7c82 */ /* 0x000fc60008000000 */
[----:B------:R-:W-:-:S12]  /*0d30*/  UIMAD.WIDE.U32.X UR4, UR13, UR17, UR14, UP0 ;  /* 0x000000110d0472a5 */ /* 0x000fd800080e040e */
.L_x_10:
[----:B------:R-:W-:Y:S01]  /*0d40*/  USHF.R.U64 UR43, UR4, UR18, UR5 ;  /* 0x00000012042b7299 */ /* 0x000fe20008001205 */
[----:B------:R-:W-:Y:S01]  /*0d50*/  R2UR UR7, R6 ;  /* 0x00000000060772ca */ /* 0x000fe200000e0000 */
[----:B------:R-:W-:Y:S02]  /*0d60*/  USHF.R.U32.HI UR4, URZ, UR18, UR5 ;  /* 0x000000123f047299 */ /* 0x000fe40008011605 */
[----:B------:R-:W-:Y:S01]  /*0d70*/  UIADD3 UR5, UP0, URZ, -UR43, URZ ;  /* 0x8000002b3f057290 */ /* 0x000fe2000ff1e03f */
[----:B------:R-:W-:Y:S01]  /*0d80*/  ULDC.64 UR14, c[0x0][0x620] ;  /* 0x00018800000e7ab9 */ /* 0x000fe20000000a00 */
[----:B------:R-:W-:Y:S02]  /*0d90*/  UMOV UR6, UR19 ;  /* 0x0000001300067c82 */ /* 0x000fe40008000000 */
[----:B------:R-:W-:Y:S01]  /*0da0*/  UIADD3.X UR4, URZ, ~UR4, URZ, UP0, !UPT ;  /* 0x800000043f047290 */ /* 0x000fe200087fe43f */
[----:B------:R-:W-:Y:S01]  /*0db0*/  ULDC UR9, c[0x0][0x618] ;  /* 0x0001860000097ab9 */ /* 0x000fe20000000800 */
[----:B------:R-:W-:-:S02]  /*0dc0*/  UIMAD UR12, UR11, UR12, UR10 ;  /* 0x0000000c0b0c72a4 */ /* 0x000fc4000f8e020a */
[----:B------:R-:W-:Y:S02]  /*0dd0*/  UIMAD UR4, UR4, UR14, URZ ;  /* 0x0000000e040472a4 */ /* 0x000fe4000f8e023f */
[----:B------:R-:W-:Y:S02]  /*0de0*/  UIMAD.WIDE.U32 UR6, UR5, UR14, UR6 ;  /* 0x0000000e050672a5 */ /* 0x000fe4000f8e0006 */
[----:B------:R-:W-:Y:S01]  /*0df0*/  UIMAD UR4, UR5, UR15, UR4 ;  /* 0x0000000f050472a4 */ /* 0x000fe2000f8e0204 */
[----:B------:R-:W-:Y:S01]  /*0e00*/  ULDC UR10, c[0x0][0x608] ;  /* 0x00018200000a7ab9 */ /* 0x000fe20000000800 */
[----:B------:R-:W-:Y:S02]  /*0e10*/  ULDC UR18, c[0x0][0x658] ;  /* 0x0001960000127ab9 */ /* 0x000fe40000000800 */
[----:B------:R-:W-:Y:S01]  /*0e20*/  UIADD3 UR7, UR7, UR4, URZ ;  /* 0x0000000407077290 */ /* 0x000fe2000fffe03f */
[----:B------:R-:W-:Y:S02]  /*0e30*/  UMOV UR11, 0xffffffff ;  /* 0xffffffff000b7882 */ /* 0x000fe40000000000 */
[----:B------:R-:W-:Y:S01]  /*0e40*/  ULDC.64 UR4, c[0x0][0x640] ;  /* 0x0001900000047ab9 */ /* 0x000fe20000000a00 */
[----:B------:R-:W-:Y:S01]  /*0e50*/  USHF.R.U64 UR16, UR6, UR9, UR7 ;  /* 0x0000000906107299 */ /* 0x000fe20008001207 */
[----:B------:R-:W-:Y:S01]  /*0e60*/  ISETP.NE.U32.AND P0, PT, RZ, UR4, PT ;  /* 0x00000004ff007c0c */ /* 0x000fe2000bf05070 */
[----:B------:R-:W-:-:S02]  /*0e70*/  USHF.R.U32.HI UR7, URZ, UR9, UR7 ;  /* 0x000000093f077299 */ /* 0x000fc40008011607 */
[----:B------:R-:W-:Y:S01]  /*0e80*/  USHF.L.U32 UR6, UR11, UR18, URZ ;  /* 0x000000120b067299 */ /* 0x000fe2000800063f */
[----:B------:R-:W-:Y:S01]  /*0e90*/  ISETP.NE.AND.EX P0, PT, RZ, UR5, PT, P0 ;  /* 0x00000005ff007c0c */ /* 0x000fe2000bf05300 */
[----:B------:R-:W-:Y:S02]  /*0ea0*/  USHF.R.U64 UR22, UR16, UR10, UR7 ;  /* 0x0000000a10167299 */ /* 0x000fe40008001207 */
[----:B------:R-:W-:Y:S02]  /*0eb0*/  USHF.R.U32.HI UR7, URZ, UR10, UR7 ;  /* 0x0000000a3f077299 */ /* 0x000fe40008011607 */
[----:B------:R-:W-:Y:S02]  /*0ec0*/  UISETP.NE.AND UP1, UPT, UR46, URZ, UPT ;  /* 0x0000003f2e00728c */ /* 0x000fe4000bf25270 */
[----:B------:R-:W-:Y:S01]  /*0ed0*/  USHF.R.U64 UR23, UR22, UR18, UR7 ;  /* 0x0000001216177299 */ /* 0x000fe20008001207 */
[----:B------:R-:W-:Y:S01]  /*0ee0*/  ULDC UR17, c[0x0][0x600] ;  /* 0x0001800000117ab9 */ /* 0x000fe20000000800 */
[----:B------:R-:W-:-:S02]  /*0ef0*/  ULOP3.LUT UR13, URZ, UR6, URZ, 0x33, !UPT ;  /* 0x000000063f0d7292 */ /* 0x000fc4000f8e333f */
[----:B------:R-:W-:Y:S02]  /*0f00*/  UIADD3 UR15, UR17, -0x1, URZ ;  /* 0xffffffff110f7890 */ /* 0x000fe4000fffe03f */
[----:B------:R-:W-:Y:S02]  /*0f10*/  USEL UR12, UR8, UR12, !UP1 ;  /* 0x0000000c080c7287 */ /* 0x000fe4000c800000 */
[----:B------:R-:W-:Y:S01]  /*0f20*/  USHF.R.U32.HI UR7, URZ, UR18, UR7 ;  /* 0x000000123f077299 */ /* 0x000fe20008011607 */
[----:B------:R-:W-:Y:S01]  /*0f30*/  ULDC UR19, c[0x0][0x648] ;  /* 0x0001920000137ab9 */ /* 0x000fe20000000800 */
[----:B------:R-:W-:Y:S01]  /*0f40*/  ULDC UR20, c[0x0][0x638] ;  /* 0x00018e0000147ab9 */ /* 0x000fe20000000800 */
[----:B------:R-:W-:Y:S01]  /*0f50*/  UMOV UR21, 0x1 ;  /* 0x0000000100157882 */ /* 0x000fe20000000000 */
[----:B------:R-:W-:Y:S01]  /*0f60*/  UMOV UR6, UR23 ;  /* 0x0000001700067c82 */ /* 0x000fe20008000000 */
[----:B------:R-:W-:Y:S07]  /*0f70*/  @!P0 BRA `(.L_x_11) ;  /* 0x0000000000308947 */ /* 0x000fee0003800000 */
[----:B------:R-:W-:Y:S02]  /*0f80*/  ULDC UR10, c[0x0][0x64c] ;  /* 0x00019300000a7ab9 */ /* 0x000fe40000000800 */
        /* <DEDUP_REMOVED lines=8> */
[----:B------:R-:W-:-:S07]  /*1010*/  UIMAD.WIDE.U32.X UR4, UR14, UR5, UR10, UP0 ;  /* 0x000000050e0472a5 */ /* 0x000fce00080e040a */
[----:B------:R-:W-:Y:S01]  /*1020*/  UMOV UR6, UR4 ;  /* 0x0000000400067c82 */ /* 0x000fe20008000000 */
[----:B------:R-:W-:-:S05]  /*1030*/  UMOV UR7, UR5 ;  /* 0x0000000500077c82 */ /* 0x000fca0008000000 */
.L_x_11:
[----:B------:R-:W-:Y:S01]  /*1040*/  USHF.R.U64 UR5, UR6, UR19, UR7 ;  /* 0x0000001306057299 */ /* 0x000fe20008001207 */
[----:B------:R-:W-:Y:S01]  /*1050*/  IMAD.MOV.U32 R0, RZ, RZ, 0x1 ;  /* 0x00000001ff007424 */ /* 0x000fe200078e00ff */
[----:B------:R-:W-:Y:S02]  /*1060*/  USHF.L.U32 UR4, UR21, UR18, URZ ;  /* 0x0000001215047299 */ /* 0x000fe4000800063f */
[----:B------:R-:W-:Y:S02]  /*1070*/  ULOP3.LUT UR13, UR22, UR13, URZ, 0xc0, !UPT ;  /* 0x0000000d160d7292 */ /* 0x000fe4000f8ec03f */
[----:B------:R-:W-:Y:S02]  /*1080*/  UIADD3 UR6, -UR5, URZ, URZ ;  /* 0x0000003f05067290 */ /* 0x000fe4000fffe13f */
[----:B------:R-:W-:Y:S02]  /*1090*/  UIMAD UR13, UR4, UR5, UR13 ;  /* 0x00000005040d72a4 */ /* 0x000fe4000f8e020d */
[----:B------:R-:W-:-:S02]  /*10a0*/  ULOP3.LUT UR15, UR16, UR15, URZ, 0xc0, !UPT ;  /* 0x0000000f100f7292 */ /* 0x000fc4000f8ec03f */
[----:B------:R-:W-:Y:S01]  /*10b0*/  UIMAD UR4, UR6, UR20, UR23 ;  /* 0x00000014060472a4 */ /* 0x000fe2000f8e0217 */
[----:B------:R-:W-:Y:S01]  /*10c0*/  ULDC UR5, c[0x0][0x610] ;  /* 0x0001840000057ab9 */ /* 0x000fe20000000800 */
[----:B------:R-:W-:Y:S02]  /*10d0*/  UISETP.NE.AND UP0, UPT, UR46, URZ, UPT ;  /* 0x0000003f2e00728c */ /* 0x000fe4000bf05270 */
[----:B------:R-:W-:Y:S02]  /*10e0*/  UIMAD UR12, UR13, UR5, UR12 ;  /* 0x000000050d0c72a4 */ /* 0x000fe4000f8e020c */
[----:B------:R-:W-:-:S04]  /*10f0*/  UIMAD UR4, UR4, UR17, UR15 ;  /* 0x00000011040472a4 */ /* 0x000fc8000f8e020f */
[----:B------:R-:W-:Y:S02]  /*1100*/  USEL UR42, UR4, UR12, !UP0 ;  /* 0x0000000c042a7287 */ /* 0x000fe4000c000000 */
[----:B------:R-:W-:-:S12]  /*1110*/  USEL UR41, UR12, UR4, !UP0 ;  /* 0x000000040c297287 */ /* 0x000fd8000c000000 */
.L_x_9:
[----:B------:R-:W-:-:S08]  /*1120*/  NOP ;  /* 0x0000000000007918 */ /* 0x000fd00000000000 */
[----:B------:R-:W1:Y:S02]  /*1130*/  USETMAXREG.TRY_ALLOC.CTAPOOL UP0, 0xf0 ;  /* 0x000000f0000079c8 */ /* 0x000e640008000600 */
[----:B-1----:R-:W-:-:S13]  /*1140*/  PLOP3.LUT P0, PT, PT, PT, UP0, 0x80, 0x0 ;  /* 0x000000000000781c */ /* 0x002fda0003f0f008 */
[----:B------:R-:W-:Y:S05]  /*1150*/  @!P0 BRA `(.L_x_9) ;  /* 0xfffffffc00f08947 */ /* 0x000fea000383ffff */
[----:B------:R-:W-:Y:S01]  /*1160*/  ULDC.64 UR4, c[0x0][0x598] ;  /* 0x0001660000047ab9 */ /* 0x000fe20000000a00 */
[----:B------:R-:W-:Y:S01]  /*1170*/  ULDC.64 UR36, c[0x0][0x208] ;  /* 0x0000820000247ab9 */ /* 0x000fe20000000a00 */
[----:B------:R-:W-:-:S04]  /*1180*/  ISETP.NE.U32.AND P0, PT, RZ, UR4, PT ;  /* 0x00000004ff007c0c */ /* 0x000fc8000bf05070 */
[----:B------:R-:W-:-:S13]  /*1190*/  ISETP.NE.AND.EX P0, PT, RZ, UR5, PT, P0 ;  /* 0x00000005ff007c0c */ /* 0x000fda000bf05300 */
[----:B------:R-:W-:Y:S05]  /*11a0*/  @!P0 BRA `(.L_x_12) ;  /* 0x00000000001c8947 */ /* 0x000fea0003800000 */
[----:B------:R-:W1:Y:S02]  /*11b0*/  LDC.64 R2, c[0x0][0x598] ;  /* 0x00016600ff027b82 */ /* 0x000e640000000a00 */
[----:B-1----:R-:W2:Y:S02]  /*11c0*/  LDG.E.64 R2, desc[UR36][R2.64] ;  /* 0x0000002402027981 */ /* 0x002ea4000c1e1b00 */
[----:B--2---:R-:W-:-:S04]  /*11d0*/  ISETP.NE.U32.AND P0, PT, R2, RZ, PT ;  /* 0x000000ff0200720c */ /* 0x004fc80003f05070 */
[----:B------:R-:W-:-:S13]  /*11e0*/  ISETP.NE.AND.EX P0, PT, R3, RZ, PT, P0 ;  /* 0x000000ff0300720c */ /* 0x000fda0003f05300 */
[----:B------:R-:W-:Y:S05]  /*11f0*/  @!P0 BRA `(.L_x_12) ;  /* 0x0000000000088947 */ /* 0x000fea0003800000 */
[----:B------:R1:W5:Y:S01]  /*1200*/  LD.E R2, desc[UR36][R2.64] ;  /* 0x0000002402027980 */ /* 0x000362000c101900 */
[----:B------:R-:W-:Y:S05]  /*1210*/  BRA `(.L_x_13) ;  /* 0x0000000000247947 */ /* 0x000fea0003800000 */
.L_x_12:
[----:B------:R-:W-:Y:S02]  /*1220*/  ULDC.64 UR4, c[0x0][0x588] ;  /* 0x0001620000047ab9 */ /* 0x000fe40000000a00 */
[----:B------:R-:W-:-:S04]  /*1230*/  ISETP.NE.U32.AND P0, PT, RZ, UR4, PT ;  /* 0x00000004ff007c0c */ /* 0x000fc8000bf05070 */
[----:B------:R-:W-:-:S13]  /*1240*/  ISETP.NE.AND.EX P0, PT, RZ, UR5, PT, P0 ;  /* 0x00000005ff007c0c */ /* 0x000fda000bf05300 */
[----:B------:R-:W-:Y:S05]  /*1250*/  @!P0 BRA `(.L_x_14) ;  /* 0x00000000000c8947 */ /* 0x000fea0003800000 */
[----:B------:R-:W1:Y:S02]  /*1260*/  LDC.64 R2, c[0x0][0x588] ;  /* 0x00016200ff027b82 */ /* 0x000e640000000a00 */
[----:B-1----:R2:W5:Y:S01]  /*1270*/  LDG.E R2, desc[UR36][R2.64] ;  /* 0x0000002402027981 */ /* 0x002562000c1e1900 */
[----:B------:R-:W-:Y:S05]  /*1280*/  BRA `(.L_x_13) ;  /* 0x0000000000087947 */ /* 0x000fea0003800000 */
.L_x_14:
[----:B------:R-:W-:Y:S02]  /*1290*/  ULDC UR4, c[0x0][0x580] ;  /* 0x0001600000047ab9 */ /* 0x000fe40000000800 */
[----:B------:R-:W-:-:S07]  /*12a0*/  IMAD.U32 R2, RZ, RZ, UR4 ;  /* 0x00000004ff027e24 */ /* 0x000fce000f8e00ff */
.L_x_13:
[----:B------:R-:W-:Y:S02]  /*12b0*/  ULDC.64 UR4, c[0x0][0x5a0] ;  /* 0x0001680000047ab9 */ /* 0x000fe40000000a00 */
[----:B------:R-:W-:-:S04]  /*12c0*/  ISETP.NE.U32.AND P0, PT, RZ, UR4, PT ;  /* 0x00000004ff007c0c */ /* 0x000fc8000bf05070 */
[----:B------:R-:W-:-:S13]  /*12d0*/  ISETP.NE.AND.EX P0, PT, RZ, UR5, PT, P0 ;  /* 0x00000005ff007c0c */ /* 0x000fda000bf05300 */
[----:B------:R-:W-:Y:S05]  /*12e0*/  @!P0 BRA `(.L_x_15) ;  /* 0x00000000001c8947 */ /* 0x000fea0003800000 */
[----:B------:R-:W3:Y:S02]  /*12f0*/  LDC.64 R4, c[0x0][0x5a0] ;  /* 0x00016800ff047b82 */ /* 0x000ee40000000a00 */
[----:B---3--:R-:W3:Y:S02]  /*1300*/  LDG.E.64 R4, desc[UR36][R4.64] ;  /* 0x0000002404047981 */ /* 0x008ee4000c1e1b00 */
[----:B---3--:R-:W-:-:S04]  /*1310*/  ISETP.NE.U32.AND P0, PT, R4, RZ, PT ;  /* 0x000000ff0400720c */ /* 0x008fc80003f05070 */
[----:B------:R-:W-:-:S13]  /*1320*/  ISETP.NE.AND.EX P0, PT, R5, RZ, PT, P0 ;  /* 0x000000ff0500720c */ /* 0x000fda0003f05300 */
[----:B------:R-:W-:Y:S05]  /*1330*/  @!P0 BRA `(.L_x_15) ;  /* 0x0000000000088947 */ /* 0x000fea0003800000 */
[----:B------:R3:W5:Y:S01]  /*1340*/  LD.E R16, desc[UR36][R4.64] ;  /* 0x0000002404107980 */ /* 0x000762000c101900 */
[----:B------:R-:W-:Y:S05]  /*1350*/  BRA `(.L_x_16) ;  /* 0x0000000000247947 */ /* 0x000fea0003800000 */
.L_x_15:
[----:B------:R-:W-:Y:S02]  /*1360*/  ULDC.64 UR4, c[0x0][0x590] ;  /* 0x0001640000047ab9 */ /* 0x000fe40000000a00 */
[----:B------:R-:W-:-:S04]  /*1370*/  ISETP.NE.U32.AND P0, PT, RZ, UR4, PT ;  /* 0x00000004ff007c0c */ /* 0x000fc8000bf05070 */
[----:B------:R-:W-:-:S13]  /*1380*/  ISETP.NE.AND.EX P0, PT, RZ, UR5, PT, P0 ;  /* 0x00000005ff007c0c */ /* 0x000fda000bf05300 */
[----:B------:R-:W-:Y:S05]  /*1390*/  @!P0 BRA `(.L_x_17) ;  /* 0x00000000000c8947 */ /* 0x000fea0003800000 */
[----:B------:R-:W3:Y:S02]  /*13a0*/  LDC.64 R4, c[0x0][0x590] ;  /* 0x00016400ff047b82 */ /* 0x000ee40000000a00 */
[----:B---3--:R4:W5:Y:S01]  /*13b0*/  LDG.E R16, desc[UR36][R4.64] ;  /* 0x0000002404107981 */ /* 0x008962000c1e1900 */
[----:B------:R-:W-:Y:S05]  /*13c0*/  BRA `(.L_x_16) ;  /* 0x0000000000087947 */ /* 0x000fea0003800000 */
.L_x_17:
[----:B------:R-:W-:Y:S02]  /*13d0*/  ULDC UR4, c[0x0][0x584] ;  /* 0x0001610000047ab9 */ /* 0x000fe40000000800 */
[----:B------:R-:W-:-:S07]  /*13e0*/  IMAD.U32 R16, RZ, RZ, UR4 ;  /* 0x00000004ff107e24 */ /* 0x000fce000f8e00ff */
.L_x_16:
[----:B------:R-:W-:-:S13]  /*13f0*/  LOP3.LUT P0, RZ, R0, 0xff, RZ, 0xc0, !PT ;  /* 0x000000ff00ff7812 */ /* 0x000fda000780c0ff */
[----:B------:R-:W-:Y:S05]  /*1400*/  @!P0 EXIT ;  /* 0x000000000000894d */ /* 0x000fea0003800000 */
[----:B------:R-:W-:Y:S01]  /*1410*/  ULDC UR4, c[0x0][0x28c] ;  /* 0x0000a30000047ab9 */ /* 0x000fe20000000800 */
[----:B------:R-:W-:Y:S01]  /*1420*/  UMOV UR38, URZ ;  /* 0x0000003f00267c82 */ /* 0x000fe20008000000 */
[----:B------:R-:W-:Y:S01]  /*1430*/  UIADD3 UR4, UR4, 0xf, URZ ;  /* 0x0000000f04047890 */ /* 0x000fe2000fffe03f */
[----:B------:R-:W-:-:S03]  /*1440*/  UMOV UR39, URZ ;  /* 0x0000003f00277c82 */ /* 0x000fc60008000000 */
[----:B------:R-:W-:-:S04]  /*1450*/  USHF.R.S32.HI UR5, URZ, 0x1f, UR4 ;  /* 0x0000001f3f057899 */ /* 0x000fc80008011404 */
[----:B------:R-:W-:-:S04]  /*1460*/  ULEA.HI UR5, UR5, UR4, URZ, 0x4 ;  /* 0x0000000405057291 */ /* 0x000fc8000f8f203f */
[----:B------:R-:W-:-:S12]  /*1470*/  USHF.R.S32.HI UR44, URZ, 0x4, UR5 ;  /* 0x000000043f2c7899 */ /* 0x000fd80008011405 */
.L_x_1053:
[----:B------:R-:W0:Y:S01]  /*1480*/  S2R R0, SR_TID.X ;  /* 0x0000000000007919 */ /* 0x000e220000002100 */
[----:B------:R-:W1:Y:S01]  /*1490*/  S2UR UR6, SR_CgaCtaId ;  /* 0x00000000000679c3 */ /* 0x000e620000008800 */
[----:B------:R-:W-:Y:S02]  /*14a0*/  UMOV UR45, 0x400 ;  /* 0x00000400002d7882 */ /* 0x000fe40000000000 */
[----:B-1----:R-:W-:Y:S01]  /*14b0*/  ULEA UR45, UR6, UR45, 0x18 ;  /* 0x0000002d062d7291 */ /* 0x002fe2000f8ec03f */
[----:B0-----:R-:W-:-:S04]  /*14c0*/  LOP3.LUT R0, R0, 0x80, RZ, 0xc0, !PT ;  /* 0x0000008000007812 */ /* 0x001fc800078ec0ff */
[----:B------:R-:W-:-:S06]  /*14d0*/  SHF.R.U32.HI R0, RZ, 0x7, R0 ;  /* 0x00000007ff007819 */ /* 0x000fcc0000011600 */
[----:B------:R-:W0:Y:S02]  /*14e0*/  SHFL.IDX PT, R0, R0, RZ, 0x1f ;  /* 0x00001fff00007589 */ /* 0x000e2400000e0000 */
[----:B0-----:R-:W-:-:S13]  /*14f0*/  R2UR UR4, R0 ;  /* 0x00000000000472ca */ /* 0x001fda00000e0000 */
[----:B------:R-:W-:-:S04]  /*1500*/  ULEA.HI UR5, UR4, UR4, URZ, 0x1 ;  /* 0x0000000404057291 */ /* 0x000fc8000f8f083f */
[----:B------:R-:W-:-:S04]  /*1510*/  ULOP3.LUT UR5, UR5, 0x1ffffe, URZ, 0xc0, !UPT ;  /* 0x001ffffe05057892 */ /* 0x000fc8000f8ec03f */
[----:B------:R-:W-:-:S03]  /*1520*/  UIADD3 UR5, UR4, -UR5, URZ ;  /* 0x8000000504057290 */ /* 0x000fc6000fffe03f */
[----:B------:R-:W-:Y:S01]  /*1530*/  ULDC UR4, c[0x0][0x28c] ;  /* 0x0000a30000047ab9 */ /* 0x000fe20000000800 */
[----:B------:R-:W-:Y:S01]  /*1540*/  ULEA UR5, UR5, UR45, 0xb ;  /* 0x0000002d05057291 */ /* 0x000fe2000f8e583f */
[----:B------:R-:W-:-:S03]  /*1550*/  ISETP.LT.AND P0, PT, RZ, UR4, PT ;  /* 0x00000004ff007c0c */ /* 0x000fc6000bf01270 */
[----:B------:R-:W-:-:S04]  /*1560*/  UIADD3 UR5, UR5, 0x180, URZ ;  /* 0x0000018005057890 */ /* 0x000fc8000fffe03f */
[----:B------:R-:W-:-:S04]  /*1570*/  USHF.R.U32.HI UR5, URZ, 0x4, UR5 ;  /* 0x000000043f057899 */ /* 0x000fc80008011605 */
[----:B------:R-:W-:Y:S02]  /*1580*/  ULOP3.LUT UR47, UR5, 0x3fff, URZ, 0xc0, !UPT ;  /* 0x00003fff052f7892 */ /* 0x000fe4000f8ec03f */
[----:B---3--:R-:W-:Y:S10]  /*1590*/  @P0 BRA `(.L_x_18) ;  /* 0x0000000000400947 */ /* 0x008ff40003800000 */
[----:B------:R-:W-:Y:S01]  /*15a0*/  MOV R0, 0x0 ;  /* 0x0000000000007802 */ /* 0x000fe20000000f00 */
[----:B------:R-:W-:Y:S01]  /*15b0*/  ULDC.64 UR4, c[0x4][0x68] ;  /* 0x01001a0000047ab9 */ /* 0x000fe20000000a00 */
[----:B------:R-:W-:Y:S01]  /*15c0*/  ULDC.64 UR6, c[0x4][0x8] ;  /* 0x0100020000067ab9 */ /* 0x000fe20000000a00 */
[----:B---34-:R-:W-:Y:S01]  /*15d0*/  IMAD.U32 R4, RZ, RZ, UR4 ;  /* 0x00000004ff047e24 */ /* 0x018fe2000f8e00ff */
[----:B------:R0:W1:Y:S01]  /*15e0*/  LDC.64 R14, c[0x4][R0] ;  /* 0x01000000000e7b82 */ /* 0x0000620000000a00 */
[----:B------:R-:W-:Y:S01]  /*15f0*/  IMAD.U32 R5, RZ, RZ, UR5 ;  /* 0x00000005ff057e24 */ /* 0x000fe2000f8e00ff */
[----:B------:R-:W-:Y:S01]  /*1600*/  ULDC.64 UR4, c[0x4][0x70] ;  /* 0x01001c0000047ab9 */ /* 0x000fe20000000a00 */
[----:B------:R-:W-:Y:S02]  /*1610*/  IMAD.U32 R10, RZ, RZ, UR6 ;  /* 0x00000006ff0a7e24 */ /* 0x000fe4000f8e00ff */
[----:B------:R-:W-:Y:S02]  /*1620*/  IMAD.U32 R6, RZ, RZ, UR4 ;  /* 0x00000004ff067e24 */ /* 0x000fe4000f8e00ff */
[----:B------:R-:W-:-:S02]  /*1630*/  IMAD.U32 R7, RZ, RZ, UR5 ;  /* 0x00000005ff077e24 */ /* 0x000fc4000f8e00ff */
[----:B------:R-:W-:Y:S02]  /*1640*/  IMAD.U32 R11, RZ, RZ, UR7 ;  /* 0x00000007ff0b7e24 */ /* 0x000fe4000f8e00ff */
[----:B------:R-:W-:Y:S02]  /*1650*/  IMAD.MOV.U32 R8, RZ, RZ, 0x1e1 ;  /* 0x000001e1ff087424 */ /* 0x000fe400078e00ff */
[----:B------:R-:W-:Y:S02]  /*1660*/  IMAD.MOV.U32 R12, RZ, RZ, 0x1 ;  /* 0x00000001ff0c7424 */ /* 0x000fe400078e00ff */
[----:B0-----:R-:W-:-:S07]  /*1670*/  IMAD.MOV.U32 R13, RZ, RZ, RZ ;  /* 0x000000ffff0d7224 */ /* 0x001fce00078e00ff */
[----:B------:R-:W-:-:S07]  /*1680*/  LEPC R20, `(.L_x_18) ;  /* 0x000000001014794e */ /* 0x000fce0000000000 */
[----:B-12--5:R-:W-:Y:S05]  /*1690*/  CALL.ABS.NOINC R14 ;  /* 0x000000000e007343 */ /* 0x026fea0003c00000 */
.L_x_18:
[----:B------:R-:W-:-:S06]  /*16a0*/  ULOP3.LUT UR4, UR40, 0x1, URZ, 0xfc, !UPT ;  /* 0x0000000128047892 */ /* 0x000fcc000f8efc3f */
[----:B------:R-:W-:-:S05]  /*16b0*/  IMAD.U32 R0, RZ, RZ, UR4 ;  /* 0x00000004ff007e24 */ /* 0x000fca000f8e00ff */
[----:B------:R-:W-:-:S13]  /*16c0*/  ISETP.NE.AND P0, PT, R0, 0x3, PT ;  /* 0x000000030000780c */ /* 0x000fda0003f05270 */
[----:B------:R-:W-:Y:S05]  /*16d0*/  @!P0 BRA `(.L_x_19) ;  /* 0x0000000000048947 */ /* 0x000fea0003800000 */
[----:B------:R-:W-:Y:S01]  /*16e0*/  BPT.TRAP 0x1 ;  /* 0x000000040000795c */ /* 0x000fe20000300000 */
.L_x_19:
[----:B--2---:R-:W-:Y:S02]  /*16f0*/  IMAD.U32 R3, RZ, RZ, UR39 ;  /* 0x00000027ff037e24 */ /* 0x004fe4000f8e00ff */
[----:B------:R-:W-:-:S03]  /*1700*/  IMAD.U32 R0, RZ, RZ, UR38 ;  /* 0x00000026ff007e24 */ /* 0x000fc6000f8e00ff */
[----:B------:R-:W-:Y:S02]  /*1710*/  LEA R3, R3, UR45, 0x3 ;  /* 0x0000002d03037c11 */ /* 0x000fe4000f8e18ff */
[----:B------:R-:W-:-:S04]  /*1720*/  SHF.L.U32 R0, R0, 0x1f, RZ ;  /* 0x0000001f00007819 */ /* 0x000fc800000006ff */
[----:B------:R0:W1:Y:S01]  /*1730*/  SYNCS.PHASECHK.TRANS64.TRYWAIT P1, [R3+URZ], R0 ;  /* 0x00000000030075a7 */ /* 0x000062000802017f */
[----:B------:R-:W-:Y:S05]  /*1740*/  @!P0 BRA `(.L_x_20) ;  /* 0x0000000000048947 */ /* 0x000fea0003800000 */
[----:B------:R-:W-:Y:S01]  /*1750*/  BPT.TRAP 0x1 ;  /* 0x000000040000795c */ /* 0x000fe20000300000 */
.L_x_20:
[----:B-1----:R-:W-:Y:S05]  /*1760*/  @P1 BRA `(.L_x_21) ;  /* 0x0000000000081947 */ /* 0x002fea0003800000 */
[----:B------:R-:W1:Y:S02]  /*1770*/  SYNCS.PHASECHK.TRANS64.TRYWAIT P1, [R3+URZ], R0 ;  /* 0x00000000030075a7 */ /* 0x000e64000802017f */
[----:B-1----:R-:W-:Y:S05]  /*1780*/  @!P1 BRA `(.L_x_22) ;  /* 0x0000028000989947 */ /* 0x002fea0003800000 */
.L_x_21:
[----:B------:R-:W-:-:S04]  /*1790*/  UISETP.LT.AND UP0, UPT, UR44, 0x1, UPT ;  /* 0x000000012c00788c */ /* 0x000fc8000bf01270 */
[----:B------:R-:W-:-:S06]  /*17a0*/  USEL UR4, UR44, 0x1, UP0 ;  /* 0x000000012c047887 */ /* 0x000fcc0008000000 */
[----:B------:R-:W-:Y:S01]  /*17b0*/  IMAD.U32 R6, RZ, RZ, UR4 ;  /* 0x00000004ff067e24 */ /* 0x000fe2000f8e00ff */
[----:B------:R-:W-:Y:S05]  /*17c0*/  WARPSYNC.ALL ;  /* 0x0000000000007948 */ /* 0x000fea0003800000 */
[----:B------:R-:W-:-:S04]  /*17d0*/  IADD3 R6, -R6, UR44, RZ ;  /* 0x0000002c06067c10 */ /* 0x000fc8000fffe1ff */
[----:B------:R-:W-:Y:S01]  /*17e0*/  ISETP.GE.AND P1, PT, R6, 0x1, PT ;  /* 0x000000010600780c */ /* 0x000fe20003f26270 */
[----:B------:R-:W-:Y:S01]  /*17f0*/  UIADD3 UR4, UR45, 0x24180, URZ ;  /* 0x000241802d047890 */ /* 0x000fe2000fffe03f */
[----:B------:R-:W-:Y:S01]  /*1800*/  WARPGROUP.ARRIVE ;  /* 0x00000000000079c5 */ /* 0x000fe20000000000 */
[----:B------:R-:W-:Y:S02]  /*1810*/  ULOP3.LUT UR8, UR47, 0x10000, URZ, 0xfc, !UPT ;  /* 0x000100002f087892 */ /* 0x000fe4000f8efc3f */
[----:B------:R-:W-:Y:S02]  /*1820*/  USHF.R.U32.HI UR4, URZ, 0x4, UR4 ;  /* 0x000000043f047899 */ /* 0x000fe40008011604 */
[----:B------:R-:W-:Y:S02]  /*1830*/  ULEA UR10, UR39, UR8, 0xa ;  /* 0x00000008270a7291 */ /* 0x000fe4000f8e503f */
[----:B------:R-:W-:Y:S01]  /*1840*/  ULOP3.LUT UR4, UR4, 0x3fff, URZ, 0xc0, !UPT ;  /* 0x00003fff04047892 */ /* 0x000fe2000f8ec03f */
[----:B------:R-:W-:Y:S01]  /*1850*/  UMOV UR5, 0xc0000010 ;  /* 0xc000001000057882 */ /* 0x000fe20000000000 */
[----:B------:R-:W-:-:S02]  /*1860*/  UMOV UR7, 0xc0000010 ;  /* 0xc000001000077882 */ /* 0x000fc40000000000 */
[----:B------:R-:W-:-:S03]  /*1870*/  ULOP3.LUT UR9, UR4, 0x10000, URZ, 0xfc, !UPT ;  /* 0x0001000004097892 */ /* 0x000fc6000f8efc3f */
[----:B------:R-:W-:Y:S01]  /*1880*/  UMOV UR4, UR10 ;  /* 0x0000000a00047c82 */ /* 0x000fe20008000000 */
[----:B------:R-:W-:-:S09]  /*1890*/  ULEA UR6, UR39, UR9, 0x9 ;  /* 0x0000000927067291 */ /* 0x000fd2000f8e483f */
[----:B------:R-:W-:Y:S01]  /*18a0*/  HGMMA.64x256x16.F32 R24, gdesc[UR4], RZ, !UPT, gsb0 ;  /* 0x03e00000041879f0 */ /* 0x000fe2000c0008ff */
[----:B------:R-:W-:Y:S01]  /*18b0*/  UIADD3 UR4, UR10, 0x100, URZ ;  /* 0x000001000a047890 */ /* 0x000fe2000fffe03f */
[----:B------:R-:W-:Y:S01]  /*18c0*/  UMOV UR5, 0xc0000010 ;  /* 0xc000001000057882 */ /* 0x000fe20000000000 */
[----:B------:R-:W-:Y:S02]  /*18d0*/  WARPGROUP.DEPBAR.LE gsb0, 0x0 ;  /* 0x00008000000079c5 */ /* 0x000fe40000010000 */
[----:B------:R-:W-:Y:S04]  /*18e0*/  STL.64 [R1+0x400], R24 ;  /* 0x0004001801007387 */ /* 0x000fe80000100a00 */
        /* <DEDUP_REMOVED lines=62> */
[----:B------:R2:W-:Y:S02]  /*1cd0*/  STL.64 [R1+0x5f8], R150 ;  /* 0x0005f89601007387 */ /* 0x0005e40000100a00 */
[----:B--2---:R-:W-:-:S06]  /*1ce0*/  WARPGROUP.ARRIVE ;  /* 0x00000000000079c5 */ /* 0x004fcc0000000000 */
        /* <DEDUP_REMOVED lines=73> */
[----:B------:R-:W-:Y:S04]  /*2180*/  STL.64 [R1], R24 ;  /* 0x0000001801007387 */ /* 0x000fe80000100a00 */
        /* <DEDUP_REMOVED lines=64> */
[----:B------:R-:W-:Y:S03]  /*2590*/  HGMMA.64x256x16.F32 R24, gdesc[UR4], RZ, !UPT, gsb0 ;  /* 0x03e00000041879f0 */ /* 0x000fe6000c0008ff */
[----:B------:R-:W-:Y:S02]  /*25a0*/  WARPGROUP.DEPBAR.LE gsb0, 0x0 ;  /* 0x00008000000079c5 */ /* 0x000fe40000010000 */
[----:B------:R-:W-:Y:S05]  /*25b0*/  @!P1 BRA `(.L_x_23) ;  /* 0x0000002c00b49947 */ /* 0x000fea0003800000 */
[----:B------:R-:W-:Y:S01]  /*25c0*/  UIADD3 UR4, UR39, 0x1, URZ ;  /* 0x0000000127047890 */ /* 0x000fe2000fffe03f */
[----:B01----:R-:W-:Y:S02]  /*25d0*/  IMAD.MOV.U32 R3, RZ, RZ, R6 ;  /* 0x000000ffff037224 */ /* 0x003fe400078e0006 */
[----:B------:R-:W-:Y:S01]  /*25e0*/  IMAD.U32 R0, RZ, RZ, UR39 ;  /* 0x00000027ff007e24 */ /* 0x000fe2000f8e00ff */
[----:B------:R-:W-:-:S04]  /*25f0*/  UISETP.NE.AND UP0, UPT, UR4, 0x9, UPT ;  /* 0x000000090400788c */ /* 0x000fc8000bf05270 */
[----:B------:R-:W-:Y:S02]  /*2600*/  USEL UR5, URZ, 0x1, UP0 ;  /* 0x000000013f057887 */ /* 0x000fe40008000000 */
[----:B------:R-:W-:Y:S02]  /*2610*/  USEL UR10, UR4, URZ, UP0 ;  /* 0x0000003f040a7287 */ /* 0x000fe40008000000 */
[----:B------:R-:W-:-:S06]  /*2620*/  ULOP3.LUT UR5, UR38, UR5, URZ, 0x3c, !UPT ;  /* 0x0000000526057292 */ /* 0x000fcc000f8e3c3f */
[----:B---34-:R-:W-:-:S07]  /*2630*/  IMAD.U32 R4, RZ, RZ, UR5 ;  /* 0x00000005ff047e24 */ /* 0x018fce000f8e00ff */
.L_x_30:
[----:B------:R-:W-:Y:S05]  /*2640*/  @!P0 BRA `(.L_x_24) ;  /* 0x0000000000048947 */ /* 0x000fea0003800000 */
[----:B------:R-:W-:Y:S01]  /*2650*/  BPT.TRAP 0x1 ;  /* 0x000000040000795c */ /* 0x000fe20000300000 */
.L_x_24:
[----:B------:R-:W-:Y:S01]  /*2660*/  ULEA UR4, UR10, UR45, 0x3 ;  /* 0x0000002d0a047291 */ /* 0x000fe2000f8e183f */
[----:B------:R-:W-:-:S08]  /*2670*/  SHF.L.U32 R5, R4, 0x1f, RZ ;  /* 0x0000001f04057819 */ /* 0x000fd000000006ff */
[----:B------:R0:W1:Y:S01]  /*2680*/  SYNCS.PHASECHK.TRANS64.TRYWAIT P1, [UR4], R5 ;  /* 0x00000005ff0075a7 */ /* 0x0000620008020144 */
[----:B------:R-:W-:Y:S05]  /*2690*/  @!P0 BRA `(.L_x_25) ;  /* 0x0000000000048947 */ /* 0x000fea0003800000 */
[----:B------:R-:W-:Y:S01]  /*26a0*/  BPT.TRAP 0x1 ;  /* 0x000000040000795c */ /* 0x000fe20000300000 */
.L_x_25:
[----:B-1----:R-:W-:Y:S05]  /*26b0*/  @P1 BRA `(.L_x_26) ;  /* 0x0000000000081947 */ /* 0x002fea0003800000 */
[----:B------:R-:W1:Y:S02]  /*26c0*/  SYNCS.PHASECHK.TRANS64.TRYWAIT P1, [UR4], R5 ;  /* 0x00000005ff0075a7 */ /* 0x000e640008020144 */
[----:B-1----:R-:W-:Y:S05]  /*26d0*/  @!P1 BRA `(.L_x_27) ;  /* 0x0000027000d89947 */ /* 0x002fea0003800000 */
.L_x_26:
[----:B------:R-:W-:Y:S04]  /*26e0*/  STL [R1+0x6b8], R156 ;  /* 0x0006b89c01007387 */ /* 0x000fe80000100800 */
        /* <DEDUP_REMOVED lines=21> */
[----:B------:R2:W-:Y:S04]  /*2840*/  STL.64 [R1+0x608], R108 ;  /* 0x0006086c01007387 */ /* 0x0005e80000100a00 */
[----:B--2---:R-:W2:Y:S04]  /*2850*/  LDL.LU.64 R108, [R1] ;  /* 0x00000000016c7983 */ /* 0x004ea80000300a00 */
[----:B------:R-:W3:Y:S04]  /*2860*/  LDL.LU.64 R110, [R1+0x8] ;  /* 0x00000800016e7983 */ /* 0x000ee80000300a00 */
[----:B------:R-:W4:Y:S04]  /*2870*/  LDL.LU.64 R112, [R1+0x10] ;  /* 0x0000100001707983 */ /* 0x000f280000300a00 */
[----:B------:R-:W2:Y:S04]  /*2880*/  LDL.LU.64 R114, [R1+0x18] ;  /* 0x0000180001727983 */ /* 0x000ea80000300a00 */
        /* <DEDUP_REMOVED lines=18> */
[----:B--2---:R-:W-:Y:S04]  /*29b0*/  STL.64 [R1+0x8b8], R150 ;  /* 0x0008b89601007387 */ /* 0x004fe80000100a00 */
[----:B----4-:R-:W-:Y:S04]  /*29c0*/  STL.64 [R1+0x8b0], R148 ;  /* 0x0008b09401007387 */ /* 0x010fe80000100a00 */
[----:B---3--:R-:W-:Y:S04]  /*29d0*/  STL.64 [R1+0x8a8], R146 ;  /* 0x0008a89201007387 */ /* 0x008fe80000100a00 */
        /* <DEDUP_REMOVED lines=61> */
[----:B--2---:R-:W2:Y:S04]  /*2db0*/  LDL.LU.64 R24, [R1+0x200] ;  /* 0x0002000001187983 */ /* 0x004ea80000300a00 */
        /* <DEDUP_REMOVED lines=128> */
[----:B------:R-:W2:Y:S04]  /*35c0*/  LDL.LU.64 R26, [R1+0x408] ;  /* 0x00040800011a7983 */ /* 0x000ea80000300a00 */
        /* <DEDUP_REMOVED lines=61> */
[----:B------:R-:W2:Y:S01]  /*39a0*/  LDL.LU.64 R150, [R1+0x5f8] ;  /* 0x0005f80001967983 */ /* 0x000ea20000300a00 */
[----:B------:R-:W-:-:S02]  /*39b0*/  ULEA UR11, UR10, UR8, 0xa ;  /* 0x000000080a0b7291 */ /* 0x000fc4000f8e503f */
[----:B------:R-:W-:Y:S01]  /*39c0*/  ULEA UR6, UR10, UR9, 0x9 ;  /* 0x000000090a067291 */ /* 0x000fe2000f8e483f */
[----:B------:R-:W3:Y:S01]  /*39d0*/  LDL.LU.64 R152, [R1+0xb0] ;  /* 0x0000b00001987983 */ /* 0x000ee20000300a00 */
[----:B------:R-:W-:Y:S01]  /*39e0*/  UMOV UR5, 0xc0000010 ;  /* 0xc000001000057882 */ /* 0x000fe20000000000 */
[----:B------:R-:W-:Y:S02]  /*39f0*/  UMOV UR7, 0xc0000010 ;  /* 0xc000001000077882 */ /* 0x000fe40000000000 */
[----:B------:R-:W-:Y:S01]  /*3a00*/  UMOV UR4, UR11 ;  /* 0x0000000b00047c82 */ /* 0x000fe20008000000 */
[----:B------:R-:W3:Y:S04]  /*3a10*/  LDL.LU.64 R154, [R1+0xb8] ;  /* 0x0000b800019a7983 */ /* 0x000ee80000300a00 */
        /* <DEDUP_REMOVED lines=39> */
[----:B------:R-:W3:Y:S01]  /*3c90*/  LDL.LU.64 R234, [R1+0x1f8] ;  /* 0x0001f80001ea7983 */ /* 0x000ee20000300a00 */
[----:B--2---:R-:W-:-:S06]  /*3ca0*/  WARPGROUP.ARRIVE ;  /* 0x00000000000079c5 */ /* 0x004fcc0000000000 */
[----:B------:R-:W-:Y:S03]  /*3cb0*/  HGMMA.64x256x16.F32 R24, gdesc[UR4], R24, gsb0 ;  /* 0x03e00000041879f0 */ /* 0x000fe60008000818 */
        /* <DEDUP_REMOVED lines=129> */
[----:B------:R-:W-:Y:S01]  /*44d0*/  UIADD3 UR4, UR11, 0x100, URZ ;  /* 0x000001000b047890 */ /* 0x000fe2000fffe03f */
[----:B------:R-:W-:Y:S01]  /*44e0*/  UMOV UR5, 0xc0000010 ;  /* 0xc000001000057882 */ /* 0x000fe20000000000 */
[----:B--2---:R-:W-:-:S07]  /*44f0*/  WARPGROUP.ARRIVE ;  /* 0x00000000000079c5 */ /* 0x004fce0000000000 */
        /* <DEDUP_REMOVED lines=66> */
[----:B--2---:R-:W3:Y:S04]  /*4920*/  LDL.LU.64 R150, [R1+0x8b8] ;  /* 0x0008b80001967983 */ /* 0x004ee80000300a00 */
        /* <DEDUP_REMOVED lines=21> */
[----:B------:R-:W-:Y:S01]  /*4a80*/  UIADD3 UR4, UR11, 0x200, URZ ;  /* 0x000002000b047890 */ /* 0x000fe2000fffe03f */
[----:B------:R-:W-:-:S02]  /*4a90*/  UMOV UR5, 0xc0000010 ;  /* 0xc000001000057882 */ /* 0x000fc40000000000 */
        /* <DEDUP_REMOVED lines=42> */
[----:B---3--:R-:W-:-:S06]  /*4d40*/  WARPGROUP.ARRIVE ;  /* 0x00000000000079c5 */ /* 0x008fcc0000000000 */
[----:B------:R-:W-:Y:S03]  /*4d50*/  HGMMA.64x256x16.F32 R108, gdesc[UR4], R108, gsb0 ;  /* 0x03e00000046c79f0 */ /* 0x000fe6000800086c */
        /* <DEDUP_REMOVED lines=65> */
[----:B---3--:R4:W5:Y:S04]  /*5170*/  LDL.LU R156, [R1+0x6b8] ;  /* 0x0006b800019c7983 */ /* 0x0089680000300800 */
        /* <DEDUP_REMOVED lines=27> */
[----:B----4-:R-:W-:Y:S05]  /*5330*/  @!P0 BRA `(.L_x_28) ;  /* 0x0000000000048947 */ /* 0x010fea0003800000 */
[----:B------:R-:W-:Y:S01]  /*5340*/  BPT.TRAP 0x1 ;  /* 0x000000040000795c */ /* 0x000fe20000300000 */
.L_x_28:
[----:B------:R-:W-:Y:S01]  /*5350*/  ISETP.NE.AND P1, PT, R17, RZ, PT ;  /* 0x000000ff1100720c */ /* 0x000fe20003f25270 */
[----:B------:R-:W-:-:S12]  /*5360*/  UISETP.GT.U32.AND UP0, UPT, UR40, 0x1, UPT ;  /* 0x000000012800788c */ /* 0x000fd8000bf04070 */
[----:B01----:R-:W-:-:S05]  /*5370*/  @P1 LEA R5, R0, UR45, 0x3 ;  /* 0x0000002d00051c11 */ /* 0x003fca000f8e18ff */
[----:B------:R-:W-:-:S05]  /*5380*/  @P1 VIADD R5, R5, 0x48 ;  /* 0x0000004805051836 */ /* 0x000fca0000000000 */
[----:B-----5:R-:W-:-:S04]  /*5390*/  @P1 PRMT R5, R156, 0x654, R5 ;  /* 0x000006549c051816 */ /* 0x020fc80000000005 */
[----:B------:R0:W-:Y:S01]  /*53a0*/  @P1 SYNCS.ARRIVE.TRANS64.RED.A1T0 RZ, [R5+URZ], RZ ;  /* 0x000000ff05ff19a7 */ /* 0x0001e2000810043f */
[----:B------:R-:W-:-:S13]  /*53b0*/  PLOP3.LUT P1, PT, PT, PT, UP0, 0x80, 0x0 ;  /* 0x000000000000781c */ /* 0x000fda0003f2f008 */
[----:B0-----:R-:W-:Y:S05]  /*53c0*/  @P1 BRA `(.L_x_29) ;  /* 0x0000000000041947 */ /* 0x001fea0003800000 */
[----:B------:R-:W-:Y:S01]  /*53d0*/  BPT.TRAP 0x1 ;  /* 0x000000040000795c */ /* 0x000fe20000300000 */
.L_x_29:
[----:B------:R-:W-:Y:S01]  /*53e0*/  UIADD3 UR10, UR10, 0x1, URZ ;  /* 0x000000010a0a7890 */ /* 0x000fe2000fffe03f */
[C---:B------:R-:W-:Y:S01]  /*53f0*/  ISETP.GT.AND P2, PT, R3.reuse, 0x1, PT ;  /* 0x000000010300780c */ /* 0x040fe20003f44270 */
[----:B------:R-:W-:Y:S02]  /*5400*/  VIADD R0, R0, 0x1 ;  /* 0x0000000100007836 */ /* 0x000fe40000000000 */
[----:B------:R-:W-:Y:S01]  /*5410*/  UISETP.NE.AND UP0, UPT, UR10, 0x9, UPT ;  /* 0x000000090a00788c */ /* 0x000fe2000bf05270 */
[----:B------:R-:W-:Y:S02]  /*5420*/  VIADD R3, R3, 0xffffffff ;  /* 0xffffffff03037836 */ /* 0x000fe40000000000 */
[C---:B------:R-:W-:Y:S01]  /*5430*/  ISETP.NE.AND P1, PT, R0.reuse, 0x9, PT ;  /* 0x000000090000780c */ /* 0x040fe20003f25270 */
[----:B------:R-:W-:Y:S02]  /*5440*/  USEL UR4, URZ, 0x1, UP0 ;  /* 0x000000013f047887 */ /* 0x000fe40008000000 */
[----:B------:R-:W-:Y:S01]  /*5450*/  USEL UR10, UR10, URZ, UP0 ;  /* 0x0000003f0a0a7287 */ /* 0x000fe20008000000 */
[----:B------:R-:W-:-:S03]  /*5460*/  SEL R0, R0, RZ, P1 ;  /* 0x000000ff00007207 */ /* 0x000fc60000800000 */
[----:B------:R-:W-:Y:S01]  /*5470*/  LOP3.LUT R4, R4, UR4, RZ, 0x3c, !PT ;  /* 0x0000000404047c12 */ /* 0x000fe2000f8e3cff */
[----:B------:R-:W-:Y:S07]  /*5480*/  @P2 BRA `(.L_x_30) ;  /* 0xffffffd0006c2947 */ /* 0x000fee000383ffff */
.L_x_23:
[----:B01----:R-:W0:Y:S02]  /*5490*/  LDC R0, c[0x0][0x28c] ;  /* 0x0000a300ff007b82 */ /* 0x003e240000000800 */
[----:B0-----:R-:W-:-:S13]  /*54a0*/  ISETP.GE.AND P1, PT, R0, 0x1, PT ;  /* 0x000000010000780c */ /* 0x001fda0003f26270 */
[----:B------:R-:W-:Y:S05]  /*54b0*/  @!P1 BRA `(.L_x_31) ;  /* 0x00000000003c9947 */ /* 0x000fea0003800000 */
[----:B------:R-:W-:Y:S05]  /*54c0*/  @!P0 BRA `(.L_x_32) ;  /* 0x0000000000048947 */ /* 0x000fea0003800000 */
[----:B------:R-:W-:Y:S01]  /*54d0*/  BPT.TRAP 0x1 ;  /* 0x000000040000795c */ /* 0x000fe20000300000 */
.L_x_32:
[----:B------:R-:W-:Y:S01]  /*54e0*/  ISETP.NE.AND P0, PT, R17, RZ, PT ;  /* 0x000000ff1100720c */ /* 0x000fe20003f05270 */
[----:B------:R-:W-:-:S12]  /*54f0*/  UISETP.GT.U32.AND UP0, UPT, UR40, 0x1, UPT ;  /* 0x000000012800788c */ /* 0x000fd8000bf04070 */
[----:B------:R-:W-:-:S04]  /*5500*/  @P0 VIADD R6, R6, UR39 ;  /* 0x0000002706060c36 */ /* 0x000fc80008000000 */
[----:B---34-:R-:W-:-:S05]  /*5510*/  @P0 IMAD.WIDE.U32 R4, R6, 0x38e38e39, RZ ;  /* 0x38e38e3906040825 */ /* 0x018fca00078e00ff */
[----:B------:R-:W-:-:S05]  /*5520*/  @P0 SHF.R.U32.HI R0, RZ, 0x1, R5 ;  /* 0x00000001ff000819 */ /* 0x000fca0000011605 */
[----:B------:R-:W-:-:S05]  /*5530*/  @P0 IMAD R0, R0, -0x9, R6 ;  /* 0xfffffff700000824 */ /* 0x000fca00078e0206 */
[----:B------:R-:W-:-:S05]  /*5540*/  @P0 LEA R0, R0, UR45, 0x3 ;  /* 0x0000002d00000c11 */ /* 0x000fca000f8e18ff */
[----:B------:R-:W-:-:S05]  /*5550*/  @P0 VIADD R0, R0, 0x48 ;  /* 0x0000004800000836 */ /* 0x000fca0000000000 */
[----:B------:R-:W-:-:S04]  /*5560*/  @P0 PRMT R0, R156, 0x654, R0 ;  /* 0x000006549c000816 */ /* 0x000fc80000000000 */
[----:B------:R0:W-:Y:S01]  /*5570*/  @P0 SYNCS.ARRIVE.TRANS64.RED.A1T0 RZ, [R0+URZ], RZ ;  /* 0x000000ff00ff09a7 */ /* 0x0001e2000810043f */
[----:B------:R-:W-:-:S13]  /*5580*/  PLOP3.LUT P0, PT, PT, PT, UP0, 0x80, 0x0 ;  /* 0x000000000000781c */ /* 0x000fda0003f0f008 */
[----:B0-----:R-:W-:Y:S05]  /*5590*/  @P0 BRA `(.L_x_31) ;  /* 0x0000000000040947 */ /* 0x001fea0003800000 */
[----:B------:R-:W-:Y:S01]  /*55a0*/  BPT.TRAP 0x1 ;  /* 0x000000040000795c */ /* 0x000fe20000300000 */
.L_x_31:
[----:B------:R-:W0:Y:S01]  /*55b0*/  S2R R7, SR_TID.X ;  /* 0x0000000000077919 */ /* 0x000e220000002100 */
[----:B------:R-:W-:Y:S01]  /*55c0*/  IMAD.MOV.U32 R21, RZ, RZ, 0x6540 ;  /* 0x00006540ff157424 */ /* 0x000fe200078e00ff */
[----:B------:R-:W-:Y:S01]  /*55d0*/  ULDC UR12, c[0x0][0x288] ;  /* 0x0000a200000c7ab9 */ /* 0x000fe20000000800 */
[----:B------:R-:W-:Y:S02]  /*55e0*/  UIMAD.WIDE UR8, UR41, 0x200, URZ ;  /* 0x00000200290878a5 */ /* 0x000fe4000f8e023f */
[----:B------:R-:W-:Y:S01]  /*55f0*/  USHF.L.U32 UR41, UR41, 0x9, URZ ;  /* 0x0000000929297899 */ /* 0x000fe2000800063f */
[----:B------:R-:W-:Y:S01]  /*5600*/  ULDC UR7, c[0x0][0x284] ;  /* 0x0000a10000077ab9 */ /* 0x000fe20000000800 */
[----:B------:R-:W-:Y:S02]  /*5610*/  UIADD3 UR39, UR44, UR39, URZ ;  /* 0x000000272c277290 */ /* 0x000fe4000fffe03f */
[----:B------:R-:W-:Y:S02]  /*5620*/  USHF.R.S32.HI UR13, URZ, 0x1f, UR43 ;  /* 0x0000001f3f0d7899 */ /* 0x000fe4000801142b */
[----:B------:R-:W-:-:S02]  /*5630*/  UISETP.GT.U32.AND UP1, UPT, UR39, 0x8, UPT ;  /* 0x000000082700788c */ /* 0x000fc4000bf24070 */
[----:B------:R-:W-:Y:S01]  /*5640*/  UIMAD.WIDE.U32 UR4, UR39, 0x38e38e39, URZ ;  /* 0x38e38e39270478a5 */ /* 0x000fe2000f8e003f */
[----:B------:R-:W-:Y:S01]  /*5650*/  ULDC.64 UR10, c[0x0][0x5d0] ;  /* 0x00017400000a7ab9 */ /* 0x000fe20000000a00 */
[----:B------:R-:W-:Y:S02]  /*5660*/  UISETP.LT.U32.AND UP1, UPT, UR44, 0x9, UP1 ;  /* 0x000000092c00788c */ /* 0x000fe40008f21070 */
[----:B------:R-:W-:Y:S02]  /*5670*/  UISETP.GE.U32.AND UP2, UPT, UR44, 0x9, UPT ;  /* 0x000000092c00788c */ /* 0x000fe4000bf46070 */
[----:B------:R-:W-:Y:S02]  /*5680*/  UIMAD UR6, UR13, UR10, URZ ;  /* 0x0000000a0d0672a4 */ /* 0x000fe4000f8e023f */
[----:B------:R-:W-:Y:S02]  /*5690*/  USHF.R.U32.HI UR4, URZ, 0x1, UR5 ;  /* 0x000000013f047899 */ /* 0x000fe40008011605 */
[----:B------:R-:W-:-:S02]  /*56a0*/  USEL UR5, URZ, 0x1, !UP1 ;  /* 0x000000013f057887 */ /* 0x000fc4000c800000 */
[----:B------:R-:W-:Y:S02]  /*56b0*/  UIMAD UR6, UR43, UR11, UR6 ;  /* 0x0000000b2b0672a4 */ /* 0x000fe4000f8e0206 */
[----:B------:R-:W-:Y:S02]  /*56c0*/  ULOP3.LUT UR38, UR38, UR5, URZ, 0x3c, !UPT ;  /* 0x0000000526267292 */ /* 0x000fe4000f8e3c3f */
[----:B------:R-:W-:Y:S01]  /*56d0*/  UIMAD UR39, UR4, -0x9, UR39 ;  /* 0xfffffff7042778a4 */ /* 0x000fe2000f8e0227 */
[C---:B0-----:R-:W-:Y:S01]  /*56e0*/  IMAD.SHL.U32 R20, R7.reuse, 0x2, RZ ;  /* 0x0000000207147824 */ /* 0x041fe200078e00ff */
[----:B---34-:R-:W-:Y:S01]  /*56f0*/  SHF.R.U32.HI R4, RZ, 0x2, R7 ;  /* 0x00000002ff047819 */ /* 0x018fe20000011607 */
[----:B------:R-:W-:Y:S01]  /*5700*/  @UP2 ULOP3.LUT UR38, UR38, 0x1, UR4, 0x78, !UPT ;  /* 0x0000000126262892 */ /* 0x000fe2000f8e7804 */
[----:B------:R-:W-:Y:S02]  /*5710*/  LOP3.LUT R5, R7, 0x60, RZ, 0xc0, !PT ;  /* 0x0000006007057812 */ /* 0x000fe400078ec0ff */
[----:B------:R-:W-:-:S02]  /*5720*/  LOP3.LUT R20, R20, 0x6, RZ, 0xc0, !PT ;  /* 0x0000000614147812 */ /* 0x000fc400078ec0ff */
[----:B------:R-:W-:Y:S02]  /*5730*/  SHF.R.U32.HI R3, RZ, 0x7, R7 ;  /* 0x00000007ff037819 */ /* 0x000fe40000011607 */
[----:B------:R-:W-:Y:S01]  /*5740*/  PRMT R20, R20, R21, UR42 ;  /* 0x0000002a14147e16 */ /* 0x000fe20008000015 */
[----:B------:R-:W-:Y:S01]  /*5750*/  USHF.L.U32 UR42, UR42, 0x8, URZ ;  /* 0x000000082a2a7899 */ /* 0x000fe2000800063f */
[----:B------:R-:W-:Y:S02]  /*5760*/  LOP3.LUT R4, R4, 0x7, RZ, 0xc0, !PT ;  /* 0x0000000704047812 */ /* 0x000fe400078ec0ff */
[----:B------:R-:W-:Y:S01]  /*5770*/  SHF.R.U32.HI R5, RZ, 0x1, R5 ;  /* 0x00000001ff057819 */ /* 0x000fe20000011605 */
[----:B------:R-:W-:Y:S01]  /*5780*/  UISETP.GE.AND UP0, UPT, UR42, UR12, UPT ;  /* 0x0000000c2a00728c */ /* 0x000fe2000bf06270 */
[----:B------:R-:W-:Y:S02]  /*5790*/  LOP3.LUT R3, R3, 0x1, RZ, 0xc0, !PT ;  /* 0x0000000103037812 */ /* 0x000fe400078ec0ff */
[----:B------:R-:W-:Y:S01]  /*57a0*/  IADD3 R0, RZ, -R5, -R4 ;  /* 0x80000005ff007210 */ /* 0x000fe20007ffe804 */
[----:B------:R-:W-:Y:S01]  /*57b0*/  UISETP.GE.OR UP0, UPT, UR41, UR7, UP0 ;  /* 0x000000072900728c */ /* 0x000fe20008706670 */
[----:B------:R-:W-:Y:S01]  /*57c0*/  LOP3.LUT R6, R7, 0x3, RZ, 0xc0, !PT ;  /* 0x0000000307067812 */ /* 0x000fe200078ec0ff */
[C---:B------:R-:W-:Y:S01]  /*57d0*/  IMAD.SHL.U32 R163, R3.reuse, 0x40, RZ ;  /* 0x0000004003a37824 */ /* 0x040fe200078e00ff */
[----:B------:R-:W-:Y:S01]  /*57e0*/  SHF.R.S32.HI R21, RZ, 0x1f, R20 ;  /* 0x0000001fff157819 */ /* 0x000fe20000011414 */
[----:B------:R-:W-:-:S02]  /*57f0*/  IMAD R0, R3, -0x40, R0 ;  /* 0xffffffc003007824 */ /* 0x000fc400078e0200 */
[----:B------:R-:W-:Y:S01]  /*5800*/  PLOP3.LUT P0, PT, PT, PT, UP0, 0x80, 0x0 ;  /* 0x000000000000781c */ /* 0x000fe20003f0f008 */
[----:B------:R-:W-:Y:S01]  /*5810*/  IMAD.MOV.U32 R3, RZ, RZ, -0x2 ;  /* 0xfffffffeff037424 */ /* 0x000fe200078e00ff */
[----:B------:R-:W-:Y:S01]  /*5820*/  LOP3.LUT R163, R163, 0x40, R4, 0xe2, !PT ;  /* 0x00000040a3a37812 */ /* 0x000fe200078ee204 */
[----:B------:R-:W-:Y:S02]  /*5830*/  IMAD.U32 R4, RZ, RZ, UR10 ;  /* 0x0000000aff047e24 */ /* 0x000fe4000f8e00ff */
[----:B------:R-:W-:Y:S01]  /*5840*/  IMAD R6, R6, R3, UR12 ;  /* 0x0000000c06067e24 */ /* 0x000fe2000f8e0203 */
[----:B------:R-:W-:Y:S01]  /*5850*/  LOP3.LUT R163, R163, UR8, R5, 0xfe, !PT ;  /* 0x00000008a3a37c12 */ /* 0x000fe2000f8efe05 */
[----:B------:R-:W-:Y:S02]  /*5860*/  IMAD.U32 R3, RZ, RZ, UR7 ;  /* 0x00000007ff037e24 */ /* 0x000fe4000f8e00ff */
[----:B------:R-:W-:-:S03]  /*5870*/  IMAD.WIDE.U32 R4, R4, UR43, R20 ;  /* 0x0000002b04047c25 */ /* 0x000fc6000f8e0014 */
[----:B------:R-:W-:Y:S01]  /*5880*/  IADD3 R3, R3, -UR41, R0 ;  /* 0x8000002903037c10 */ /* 0x000fe2000fffe000 */
[----:B------:R-:W-:Y:S01]  /*5890*/  VIADD R5, R5, UR6 ;  /* 0x0000000605057c36 */ /* 0x000fe20008000000 */
[----:B------:R-:W-:Y:S01]  /*58a0*/  UMOV UR41, 0xffffffff ;  /* 0xffffffff00297882 */ /* 0x000fe20000000000 */
[----:B------:R-:W-:Y:S01]  /*58b0*/  VIADD R0, R6, -UR42 ;  /* 0x8000002a06007c36 */ /* 0x000fe20008000000 */
[----:B------:R-:W-:Y:S06]  /*58c0*/  @P0 BRA `(.L_x_33) ;  /* 0x0000021c00e80947 */ /* 0x000fec0003800000 */
[----:B-----5:R-:W-:Y:S01]  /*58d0*/  FSETP.NEU.AND P1, PT, R16, RZ, PT ;  /* 0x000000ff1000720b */ /* 0x020fe20003f2d000 */
[----:B------:R-:W-:Y:S01]  /*58e0*/  ULDC.64 UR6, c[0x0][0x5c8] ;  /* 0x0001720000067ab9 */ /* 0x000fe20000000a00 */
[----:B------:R-:W-:Y:S01]  /*58f0*/  ISETP.GT.AND P0, PT, R3, RZ, PT ;  /* 0x000000ff0300720c */ /* 0x000fe20003f04270 */
[----:B------:R-:W-:Y:S01]  /*5900*/  UIMAD UR4, UR9, UR6, URZ ;  /* 0x00000006090472a4 */ /* 0x000fe2000f8e023f */
[----:B------:R-:W-:Y:S01]  /*5910*/  IMAD.U32 R13, RZ, RZ, UR7 ;  /* 0x00000007ff0d7e24 */ /* 0x000fe2000f8e00ff */
[----:B------:R-:W-:Y:S01]  /*5920*/  BSSY B0, `(.L_x_33) ;  /* 0x00021f4000007945 */ /* 0x000fe20003800000 */
[----:B------:R-:W-:Y:S01]  /*5930*/  IMAD.WIDE.U32 R4, R163, UR6, R4 ;  /* 0x00000006a3047c25 */ /* 0x000fe2000f8e0004 */
[----:B------:R-:W-:-:S03]  /*5940*/  ISETP.GT.AND P2, PT, R0, RZ, P0 ;  /* 0x000000ff0000720c */ /* 0x000fc60000744270 */
[----:B------:R-:W-:-:S04]  /*5950*/  IMAD R13, R163, R13, UR4 ;  /* 0x00000004a30d7e24 */ /* 0x000fc8000f8e020d */
[----:B------:R-:W-:Y:S01]  /*5960*/  IMAD.IADD R13, R5, 0x1, R13 ;  /* 0x00000001050d7824 */ /* 0x000fe200078e020d */
[----:B------:R-:W-:Y:S06]  /*5970*/  @!P1 BRA `(.L_x_34) ;  /* 0x0000016c00c09947 */ /* 0x000fec0003800000 */
[----:B------:R-:W0:Y:S01]  /*5980*/  LDC.64 R152, c[0x0][0x5b8] ;  /* 0x00016e00ff987b82 */ /* 0x000e220000000a00 */
[----:B------:R-:W2:Y:S01]  /*5990*/  LDL.LU R12, [R1+0x400] ;  /* 0x00040000010c7983 */ /* 0x000ea20000300800 */
[----:B------:R-:W-:-:S06]  /*59a0*/  ULDC.64 UR4, c[0x0][0x5c0] ;  /* 0x0001700000047ab9 */ /* 0x000fcc0000000a00 */
[----:B------:R-:W1:Y:S08]  /*59b0*/  LDC.64 R18, c[0x0][0x5b0] ;  /* 0x00016c00ff127b82 */ /* 0x000e700000000a00 */
[----:B------:R-:W3:Y:S01]  /*59c0*/  LDC.64 R14, c[0x0][0x5a8] ;  /* 0x00016a00ff0e7b82 */ /* 0x000ee20000000a00 */
[C---:B0-----:R-:W-:Y:S02]  /*59d0*/  IMAD R162, R152.reuse, UR13, RZ ;  /* 0x0000000d98a27c24 */ /* 0x041fe4000f8e02ff */
[----:B------:R-:W-:-:S04]  /*59e0*/  IMAD.WIDE.U32 R166, R152, UR43, R20 ;  /* 0x0000002b98a67c25 */ /* 0x000fc8000f8e0014 */
[----:B------:R-:W-:Y:S02]  /*59f0*/  IMAD R162, R153, UR43, R162 ;  /* 0x0000002b99a27c24 */ /* 0x000fe4000f8e02a2 */
[----:B-1----:R-:W-:Y:S02]  /*5a00*/  IMAD R11, R18, UR9, RZ ;  /* 0x00000009120b7c24 */ /* 0x002fe4000f8e02ff */
[----:B------:R-:W-:Y:S02]  /*5a10*/  IMAD.IADD R23, R167, 0x1, R162 ;  /* 0x00000001a7177824 */ /* 0x000fe400078e02a2 */
[----:B------:R-:W-:Y:S02]  /*5a20*/  IMAD.MOV.U32 R22, RZ, RZ, R166 ;  /* 0x000000ffff167224 */ /* 0x000fe400078e00a6 */
[C---:B------:R-:W-:Y:S02]  /*5a30*/  IMAD R11, R163.reuse, R19, R11 ;  /* 0x00000013a30b7224 */ /* 0x040fe400078e020b */
[----:B------:R-:W-:-:S04]  /*5a40*/  IMAD.WIDE.U32 R6, R163, R18, R22 ;  /* 0x00000012a3067225 */ /* 0x000fc800078e0016 */
[----:B------:R-:W-:Y:S01]  /*5a50*/  IMAD.IADD R5, R7, 0x1, R11 ;  /* 0x0000000107057824 */ /* 0x000fe200078e020b */
[----:B---3--:R-:W-:-:S04]  /*5a60*/  LEA R8, P1, R6, R14, 0x1 ;  /* 0x0000000e06087211 */ /* 0x008fc800078208ff */
[----:B------:R-:W-:-:S05]  /*5a70*/  LEA.HI.X R9, R6, R15, R5, 0x1, P1 ;  /* 0x0000000f06097211 */ /* 0x000fca00008f0c05 */
[----:B------:R-:W3:Y:S01]  /*5a80*/  @P2 LDG.E.LTC128B.U16 R10, desc[UR36][R8.64] ;  /* 0x00000024080a2981 */ /* 0x000ee2000c1e1520 */
[----:B------:R-:W-:Y:S01]  /*5a90*/  BSSY B1, `(.L_x_35) ;  /* 0x0000011000017945 */ /* 0x000fe20003800000 */
[----:B---3--:R-:W-:-:S05]  /*5aa0*/  HADD2.F32 R5, -RZ, R10.H0_H0 ;  /* 0x2000000aff057230 */ /* 0x008fca0000004100 */
[----:B------:R-:W-:-:S04]  /*5ab0*/  FMUL R5, R5, R16 ;  /* 0x0000001005057220 */ /* 0x000fc80000400000 */
[----:B--2---:R-:W-:Y:S01]  /*5ac0*/  FFMA R5, R12, R2, R5 ;  /* 0x000000020c057223 */ /* 0x004fe20000000005 */
[----:B------:R-:W-:-:S04]  /*5ad0*/  LEA R12, P1, R4, UR4, 0x1 ;  /* 0x00000004040c7c11 */ /* 0x000fc8000f8208ff */
[----:B------:R-:W-:Y:S02]  /*5ae0*/  LEA.HI.X R13, R4, UR5, R13, 0x1, P1 ;  /* 0x00000005040d7c11 */ /* 0x000fe400088f0c0d */
[----:B------:R-:W-:-:S05]  /*5af0*/  F2FP.F16.F32.PACK_AB R4, RZ, R5 ;  /* 0x00000005ff04723e */ /* 0x000fca00000000ff */
[----:B------:R0:W-:Y:S02]  /*5b00*/  @P2 STG.E.U16 desc[UR36][R12.64], R4 ;  /* 0x000000040c002986 */ /* 0x0001e4000c101524 */
[----:B0-----:R-:W-:-:S04]  /*5b10*/  IMAD.WIDE.U32 R4, R163, R18, R20 ;  /* 0x00000012a3047225 */ /* 0x001fc800078e0014 */
[----:B------:R-:W-:Y:S02]  /*5b20*/  IMAD.IADD R5, R11, 0x1, R5 ;  /* 0x000000010b057824 */ /* 0x000fe400078e0205 */
[----:B------:R-:W-:-:S04]  /*5b30*/  IMAD.WIDE.U32 R4, R152, UR43, R4 ;  /* 0x0000002b98047c25 */ /* 0x000fc8000f8e0004 */
[----:B------:R-:W-:Y:S01]  /*5b40*/  IMAD.IADD R5, R162, 0x1, R5 ;  /* 0x00000001a2057824 */ /* 0x000fe200078e0205 */
[----:B------:R-:W-:-:S04]  /*5b50*/  LEA R8, P1, R4, R14, 0x1 ;  /* 0x0000000e04087211 */ /* 0x000fc800078208ff */
[----:B------:R-:W-:Y:S02]  /*5b60*/  LEA.HI.X R9, R4, R15, R5, 0x1, P1 ;  /* 0x0000000f04097211 */ /* 0x000fe400008f0c05 */
[----:B------:R-:W-:-:S13]  /*5b70*/  ISETP.GT.AND P1, PT, R0, 0x1, P0 ;  /* 0x000000010000780c */ /* 0x000fda0000724270 */
[----:B------:R-:W-:Y:S05]  /*5b80*/  @!P1 BRA `(.L_x_36) ;  /* 0x0000000000049947 */ /* 0x000fea0003800000 */
[----:B------:R0:W5:Y:S02]  /*5b90*/  LDG.E.LTC128B.U16 R10, desc[UR36][R8.64+0x2] ;  /* 0x00000224080a7981 */ /* 0x000164000c1e1520 */
.L_x_36:
[----:B------:R-:W-:Y:S05]  /*5ba0*/  BSYNC B1 ;  /* 0x0000000000017941 */ /* 0x000fea0003800000 */
.L_x_35:
[----:B------:R-:W2:Y:S01]  /*5bb0*/  LDL.LU R5, [R1+0x404] ;  /* 0x0004040001057983 */ /* 0x000ea20000300800 */
[----:B-----5:R-:W-:Y:S01]  /*5bc0*/  HADD2.F32 R4, -RZ, R10.H0_H0 ;  /* 0x2000000aff047230 */ /* 0x020fe20000004100 */
[C---:B------:R-:W-:Y:S01]  /*5bd0*/  SHF.L.U64.HI R169, R18.reuse, 0x3, R19 ;  /* 0x0000000312a97819 */ /* 0x040fe20000010213 */
[----:B------:R-:W-:Y:S01]  /*5be0*/  IMAD.SHL.U32 R168, R18, 0x8, RZ ;  /* 0x0000000812a87824 */ /* 0x000fe200078e00ff */
[----:B------:R-:W3:Y:S02]  /*5bf0*/  LDL.LU R153, [R1+0x408] ;  /* 0x0004080001997983 */ /* 0x000ee40000300800 */
[----:B------:R-:W-:-:S04]  /*5c00*/  FMUL R4, R4, R16 ;  /* 0x0000001004047220 */ /* 0x000fc80000400000 */
[----:B--2---:R-:W-:Y:S01]  /*5c10*/  FFMA R4, R5, R2, R4 ;  /* 0x0000000205047223 */ /* 0x004fe20000000004 */
[----:B------:R-:W-:-:S04]  /*5c20*/  @P1 IMAD.MOV.U32 R5, RZ, RZ, R13 ;  /* 0x000000ffff051224 */ /* 0x000fc800078e000d */
[----:B------:R-:W-:-:S04]  /*5c30*/  F2FP.F16.F32.PACK_AB R4, RZ, R4 ;  /* 0x00000004ff04723e */ /* 0x000fc800000000ff */
[----:B------:R-:W-:Y:S01]  /*5c40*/  PRMT R6, R4, 0x7610, R6 ;  /* 0x0000761004067816 */ /* 0x000fe20000000006 */
[----:B------:R-:W-:-:S05]  /*5c50*/  @P1 IMAD.MOV.U32 R4, RZ, RZ, R12 ;  /* 0x000000ffff041224 */ /* 0x000fca00078e000c */
[----:B------:R1:W-:Y:S01]  /*5c60*/  @P1 STG.E.U16 desc[UR36][R4.64+0x2], R6 ;  /* 0x0000020604001986 */ /* 0x0003e2000c101524 */
[----:B------:R-:W-:-:S04]  /*5c70*/  ISETP.GT.AND P1, PT, R3, 0x8, PT ;  /* 0x000000080300780c */ /* 0x000fc80003f24270 */
[----:B------:R-:W-:Y:S01]  /*5c80*/  ISETP.GT.AND P2, PT, R0, RZ, P1 ;  /* 0x000000ff0000720c */ /* 0x000fe20000f44270 */
[----:B-1----:R-:W-:-:S04]  /*5c90*/  IMAD.WIDE.U32 R4, R163, R18, R168 ;  /* 0x00000012a3047225 */ /* 0x002fc800078e00a8 */
[----:B------:R-:W-:Y:S01]  /*5ca0*/  IMAD.IADD R11, R11, 0x1, R5 ;  /* 0x000000010b0b7824 */ /* 0x000fe200078e0205 */
[----:B------:R-:W-:-:S05]  /*5cb0*/  IADD3 R5, P3, R166, R4, RZ ;  /* 0x00000004a6057210 */ /* 0x000fca0007f7e0ff */
[----:B------:R-:W-:Y:S01]  /*5cc0*/  IMAD.X R7, R11, 0x1, R23, P3 ;  /* 0x000000010b077824 */ /* 0x000fe200018e0617 */
[----:B------:R-:W-:-:S04]  /*5cd0*/  LEA R6, P3, R5, R14, 0x1 ;  /* 0x0000000e05067211 */ /* 0x000fc800078608ff */
[----:B------:R-:W-:-:S05]  /*5ce0*/  LEA.HI.X R7, R5, R15, R7, 0x1, P3 ;  /* 0x0000000f05077211 */ /* 0x000fca00018f0c07 */
[----:B------:R1:W2:Y:S01]  /*5cf0*/  @P2 LDG.E.LTC128B.U16 R10, desc[UR36][R6.64] ;  /* 0x00000024060a2981 */ /* 0x0002a2000c1e1520 */
[----:B------:R-:W-:Y:S01]  /*5d00*/  IADD3 R4, P3, R20, R4, RZ ;  /* 0x0000000414047210 */ /* 0x000fe20007f7e0ff */
[----:B------:R-:W-:Y:S01]  /*5d10*/  IMAD.U32 R165, RZ, RZ, UR6 ;  /* 0x00000006ffa57e24 */ /* 0x000fe2000f8e00ff */
[----:B------:R-:W-:Y:S01]  /*5d20*/  ISETP.GT.AND P4, PT, R0, 0x1, P1 ;  /* 0x000000010000780c */ /* 0x000fe20000f84270 */
[----:B------:R-:W-:Y:S01]  /*5d30*/  IMAD.U32 R164, RZ, RZ, UR7 ;  /* 0x00000007ffa47e24 */ /* 0x000fe2000f8e00ff */
[----:B------:R-:W-:Y:S01]  /*5d40*/  BSSY B1, `(.L_x_37) ;  /* 0x0000013000017945 */ /* 0x000fe20003800000 */
[----:B------:R-:W-:Y:S02]  /*5d50*/  IMAD.X R5, R21, 0x1, R11, P3 ;  /* 0x0000000115057824 */ /* 0x000fe400018e060b */
[----:B------:R-:W-:Y:S02]  /*5d60*/  IMAD.SHL.U32 R165, R165, 0x10, RZ ;  /* 0x00000010a5a57824 */ /* 0x000fe400078e00ff */
[----:B------:R-:W-:-:S04]  /*5d70*/  IMAD.WIDE.U32 R4, R152, UR43, R4 ;  /* 0x0000002b98047c25 */ /* 0x000fc8000f8e0004 */
[----:B------:R-:W-:Y:S01]  /*5d80*/  IMAD.IADD R5, R162, 0x1, R5 ;  /* 0x00000001a2057824 */ /* 0x000fe200078e0205 */
[----:B-1----:R-:W-:-:S04]  /*5d90*/  LEA R6, P3, R4, R14, 0x1 ;  /* 0x0000000e04067211 */ /* 0x002fc800078608ff */
[----:B------:R-:W-:Y:S01]  /*5da0*/  LEA.HI.X R7, R4, R15, R5, 0x1, P3 ;  /* 0x0000000f04077211 */ /* 0x000fe200018f0c05 */
[----:B--2---:R-:W-:-:S05]  /*5db0*/  HADD2.F32 R4, -RZ, R10.H0_H0 ;  /* 0x2000000aff047230 */ /* 0x004fca0000004100 */
[----:B------:R-:W-:-:S04]  /*5dc0*/  FMUL R4, R4, R16 ;  /* 0x0000001004047220 */ /* 0x000fc80000400000 */
[----:B---3--:R-:W-:Y:S01]  /*5dd0*/  FFMA R5, R153, R2, R4 ;  /* 0x0000000299057223 */ /* 0x008fe20000000004 */
[----:B------:R-:W-:-:S04]  /*5de0*/  IMAD.U32 R4, RZ, RZ, UR6 ;  /* 0x00000006ff047e24 */ /* 0x000fc8000f8e00ff */
[----:B------:R-:W-:Y:S02]  /*5df0*/  F2FP.F16.F32.PACK_AB R5, RZ, R5 ;  /* 0x00000005ff05723e */ /* 0x000fe400000000ff */
[----:B------:R-:W-:Y:S02]  /*5e00*/  SHF.L.U64.HI R164, R4, 0x4, R164 ;  /* 0x0000000404a47819 */ /* 0x000fe400000102a4 */
[----:B------:R-:W-:Y:S02]  /*5e10*/  IADD3 R4, P3, R165, R12, RZ ;  /* 0x0000000ca5047210 */ /* 0x000fe40007f7e0ff */
[----:B------:R-:W-:-:S03]  /*5e20*/  PRMT R11, R5, 0x7610, R11 ;  /* 0x00007610050b7816 */ /* 0x000fc6000000000b */
[----:B------:R-:W-:-:S05]  /*5e30*/  IMAD.X R5, R164, 0x1, R13, P3 ;  /* 0x00000001a4057824 */ /* 0x000fca00018e060d */
[----:B------:R1:W-:Y:S01]  /*5e40*/  @P2 STG.E.U16 desc[UR36][R4.64], R11 ;  /* 0x0000000b04002986 */ /* 0x0003e2000c101524 */
[----:B------:R-:W-:Y:S05]  /*5e50*/  @!P4 BRA `(.L_x_38) ;  /* 0x000000000004c947 */ /* 0x000fea0003800000 */
[----:B------:R2:W5:Y:S02]  /*5e60*/  LDG.E.LTC128B.U16 R10, desc[UR36][R6.64+0x2] ;  /* 0x00000224060a7981 */ /* 0x000564000c1e1520 */
.L_x_38:
[----:B------:R-:W-:Y:S05]  /*5e70*/  BSYNC B1 ;  /* 0x0000000000017941 */ /* 0x000fea0003800000 */
.L_x_37:
[----:B------:R-:W3:Y:S01]  /*5e80*/  LDL.LU R153, [R1+0x40c] ;  /* 0x00040c0001997983 */ /* 0x000ee20000300800 */
[----:B-1---5:R-:W-:Y:S01]  /*5e90*/  HADD2.F32 R11, -RZ, R10.H0_H0 ;  /* 0x2000000aff0b7230 */ /* 0x022fe20000004100 */
[----:B------:R-:W-:Y:S01]  /*5ea0*/  ISETP.GT.AND P2, PT, R0, 0x8, P0 ;  /* 0x000000080000780c */ /* 0x000fe20000744270 */
[----:B------:R-:W-:Y:S03]  /*5eb0*/  BSSY B1, `(.L_x_39) ;  /* 0x0000007000017945 */ /* 0x000fe60003800000 */
[----:B------:R-:W-:-:S04]  /*5ec0*/  FMUL R11, R11, R16 ;  /* 0x000000100b0b7220 */ /* 0x000fc80000400000 */
[----:B---3--:R-:W-:-:S05]  /*5ed0*/  FFMA R11, R153, R2, R11 ;  /* 0x00000002990b7223 */ /* 0x008fca000000000b */
[----:B------:R-:W-:-:S05]  /*5ee0*/  F2FP.F16.F32.PACK_AB R11, RZ, R11 ;  /* 0x0000000bff0b723e */ /* 0x000fca00000000ff */
[----:B------:R1:W-:Y:S01]  /*5ef0*/  @P4 STG.E.U16 desc[UR36][R4.64+0x2], R11 ;  /* 0x0000020b04004986 */ /* 0x0003e2000c101524 */
[----:B------:R-:W-:Y:S05]  /*5f00*/  @!P2 BRA `(.L_x_40) ;  /* 0x000000000004a947 */ /* 0x000fea0003800000 */
[----:B------:R3:W5:Y:S02]  /*5f10*/  LDG.E.LTC128B.U16 R10, desc[UR36][R8.64+0x10] ;  /* 0x00001024080a7981 */ /* 0x000764000c1e1520 */
.L_x_40:
[----:B------:R-:W-:Y:S05]  /*5f20*/  BSYNC B1 ;  /* 0x0000000000017941 */ /* 0x000fea0003800000 */
.L_x_39:
[----:B------:R-:W4:Y:S01]  /*5f30*/  LDL.LU R153, [R1+0x410] ;  /* 0x0004100001997983 */ /* 0x000f220000300800 */
[----:B-1---5:R-:W-:Y:S01]  /*5f40*/  HADD2.F32 R11, -RZ, R10.H0_H0 ;  /* 0x2000000aff0b7230 */ /* 0x022fe20000004100 */
[----:B------:R-:W-:Y:S01]  /*5f50*/  ISETP.GT.AND P3, PT, R0, 0x9, P0 ;  /* 0x000000090000780c */ /* 0x000fe20000764270 */
[----:B------:R-:W-:Y:S03]  /*5f60*/  BSSY B1, `(.L_x_41) ;  /* 0x0000007000017945 */ /* 0x000fe60003800000 */
[----:B------:R-:W-:-:S04]  /*5f70*/  FMUL R11, R11, R16 ;  /* 0x000000100b0b7220 */ /* 0x000fc80000400000 */
[----:B----4-:R-:W-:-:S05]  /*5f80*/  FFMA R11, R153, R2, R11 ;  /* 0x00000002990b7223 */ /* 0x010fca000000000b */
[----:B------:R-:W-:-:S05]  /*5f90*/  F2FP.F16.F32.PACK_AB R11, RZ, R11 ;  /* 0x0000000bff0b723e */ /* 0x000fca00000000ff */
[----:B------:R1:W-:Y:S01]  /*5fa0*/  @P2 STG.E.U16 desc[UR36][R12.64+0x10], R11 ;  /* 0x0000100b0c002986 */ /* 0x0003e2000c101524 */
[----:B------:R-:W-:Y:S05]  /*5fb0*/  @!P3 BRA `(.L_x_42) ;  /* 0x000000000004b947 */ /* 0x000fea0003800000 */
[----:B------:R4:W5:Y:S02]  /*5fc0*/  LDG.E.LTC128B.U16 R10, desc[UR36][R8.64+0x12] ;  /* 0x00001224080a7981 */ /* 0x000964000c1e1520 */
.L_x_42:
[----:B------:R-:W-:Y:S05]  /*5fd0*/  BSYNC B1 ;  /* 0x0000000000017941 */ /* 0x000fea0003800000 */
.L_x_41:
[----:B------:R-:W2:Y:S01]  /*5fe0*/  LDL.LU R153, [R1+0x414] ;  /* 0x0004140001997983 */ /* 0x000ea20000300800 */
[----:B-1---5:R-:W-:Y:S01]  /*5ff0*/  HADD2.F32 R11, -RZ, R10.H0_H0 ;  /* 0x2000000aff0b7230 */ /* 0x022fe20000004100 */
[----:B------:R-:W-:Y:S01]  /*6000*/  ISETP.GT.AND P2, PT, R0, 0x8, P1 ;  /* 0x000000080000780c */ /* 0x000fe20000f44270 */
[----:B------:R-:W-:Y:S03]  /*6010*/  BSSY B1, `(.L_x_43) ;  /* 0x0000007000017945 */ /* 0x000fe60003800000 */
[----:B------:R-:W-:-:S04]  /*6020*/  FMUL R11, R11, R16 ;  /* 0x000000100b0b7220 */ /* 0x000fc80000400000 */
[----:B--2---:R-:W-:-:S05]  /*6030*/  FFMA R11, R153, R2, R11 ;  /* 0x00000002990b7223 */ /* 0x004fca000000000b */
[----:B------:R-:W-:-:S05]  /*6040*/  F2FP.F16.F32.PACK_AB R11, RZ, R11 ;  /* 0x0000000bff0b723e */ /* 0x000fca00000000ff */
[----:B------:R1:W-:Y:S01]  /*6050*/  @P3 STG.E.U16 desc[UR36][R12.64+0x12], R11 ;  /* 0x0000120b0c003986 */ /* 0x0003e2000c101524 */
[----:B------:R-:W-:Y:S05]  /*6060*/  @!P2 BRA `(.L_x_44) ;  /* 0x000000000004a947 */ /* 0x000fea0003800000 */
[----:B------:R2:W5:Y:S02]  /*6070*/  LDG.E.LTC128B.U16 R10, desc[UR36][R6.64+0x10] ;  /* 0x00001024060a7981 */ /* 0x000564000c1e1520 */
.L_x_44:
[----:B------:R-:W-:Y:S05]  /*6080*/  BSYNC B1 ;  /* 0x0000000000017941 */ /* 0x000fea0003800000 */
.L_x_43:
        /* <DEDUP_REMOVED lines=10> */
.L_x_46:
[----:B------:R-:W-:Y:S05]  /*6130*/  BSYNC B1 ;  /* 0x0000000000017941 */ /* 0x000fea0003800000 */
.L_x_45:
        /* <DEDUP_REMOVED lines=10> */
.L_x_48:
[----:B------:R-:W-:Y:S05]  /*61e0*/  BSYNC B1 ;  /* 0x0000000000017941 */ /* 0x000fea0003800000 */
.L_x_47:
        /* <DEDUP_REMOVED lines=10> */
.L_x_50:
[----:B------:R-:W-:Y:S05]  /*6290*/  BSYNC B1 ;  /* 0x0000000000017941 */ /* 0x000fea0003800000 */
.L_x_49:
        /* <DEDUP_REMOVED lines=10> */
.L_x_52:
[----:B------:R-:W-:Y:S05]  /*6340*/  BSYNC B1 ;  /* 0x0000000000017941 */ /* 0x000fea0003800000 */
.L_x_51:
        /* <DEDUP_REMOVED lines=10> */
.L_x_54:
[----:B------:R-:W-:Y:S05]  /*63f0*/  BSYNC B1 ;  /* 0x0000000000017941 */ /* 0x000fea0003800000 */
.L_x_53:
        /* <DEDUP_REMOVED lines=10> */
.L_x_56:
[----:B------:R-:W-:Y:S05]  /*64a0*/  BSYNC B1 ;  /* 0x0000000000017941 */ /* 0x000fea0003800000 */
.L_x_55:
        /* <DEDUP_REMOVED lines=10> */
.L_x_58:
[----:B------:R-:W-:Y:S05]  /*6550*/  BSYNC B1 ;  /* 0x0000000000017941 */ /* 0x000fea0003800000 */
.L_x_57:
        /* <DEDUP_REMOVED lines=10> */
.L_x_60:
[----:B------:R-:W-:Y:S05]  /*6600*/  BSYNC B1 ;  /* 0x0000000000017941 */ /* 0x000fea0003800000 */
.L_x_59:
        /* <DEDUP_REMOVED lines=10> */
.L_x_62:
[----:B------:R-:W-:Y:S05]  /*66b0*/  BSYNC B1 ;  /* 0x0000000000017941 */ /* 0x000fea0003800000 */
.L_x_61:
        /* <DEDUP_REMOVED lines=10> */
.L_x_64:
[----:B------:R-:W-:Y:S05]  /*6760*/  BSYNC B1 ;  /* 0x0000000000017941 */ /* 0x000fea0003800000 */
.L_x_63:
        /* <DEDUP_REMOVED lines=10> */
.L_x_66:
[----:B------:R-:W-:Y:S05]  /*6810*/  BSYNC B1 ;  /* 0x0000000000017941 */ /* 0x000fea0003800000 */
.L_x_65:
        /* <DEDUP_REMOVED lines=10> */
.L_x_68:
[----:B------:R-:W-:Y:S05]  /*68c0*/  BSYNC B1 ;  /* 0x0000000000017941 */ /* 0x000fea0003800000 */
.L_x_67:
        /* <DEDUP_REMOVED lines=10> */
.L_x_70:
[----:B------:R-:W-:Y:S05]  /*6970*/  BSYNC B1 ;  /* 0x0000000000017941 */ /* 0x000fea0003800000 */
.L_x_69:
        /* <DEDUP_REMOVED lines=10> */
.L_x_72:
[----:B------:R-:W-:Y:S05]  /*6a20*/  BSYNC B1 ;  /* 0x0000000000017941 */ /* 0x000fea0003800000 */
.L_x_71:
        /* <DEDUP_REMOVED lines=10> */
.L_x_74:
[----:B------:R-:W-:Y:S05]  /*6ad0*/  BSYNC B1 ;  /* 0x0000000000017941 */ /* 0x000fea0003800000 */
.L_x_73:
        /* <DEDUP_REMOVED lines=10> */
.L_x_76:
[----:B------:R-:W-:Y:S05]  /*6b80*/  BSYNC B1 ;  /* 0x0000000000017941 */ /* 0x000fea0003800000 */
.L_x_75:
        /* <DEDUP_REMOVED lines=10> */
.L_x_78:
[----:B------:R-:W-:Y:S05]  /*6c30*/  BSYNC B1 ;  /* 0x0000000000017941 */ /* 0x000fea0003800000 */
.L_x_77:
        /* <DEDUP_REMOVED lines=10> */
.L_x_80:
[----:B------:R-:W-:Y:S05]  /*6ce0*/  BSYNC B1 ;  /* 0x0000000000017941 */ /* 0x000fea0003800000 */
.L_x_79:
        /* <DEDUP_REMOVED lines=10> */
.L_x_82:
[----:B------:R-:W-:Y:S05]  /*6d90*/  BSYNC B1 ;  /* 0x0000000000017941 */ /* 0x000fea0003800000 */
.L_x_81:
        /* <DEDUP_REMOVED lines=10> */
.L_x_84:
[----:B------:R-:W-:Y:S05]  /*6e40*/  BSYNC B1 ;  /* 0x0000000000017941 */ /* 0x000fea0003800000 */
.L_x_83:
        /* <DEDUP_REMOVED lines=10> */
.L_x_86:
[----:B------:R-:W-:Y:S05]  /*6ef0*/  BSYNC B1 ;  /* 0x0000000000017941 */ /* 0x000fea0003800000 */
.L_x_85:
        /* <DEDUP_REMOVED lines=10> */
.L_x_88:
[----:B------:R-:W-:Y:S05]  /*6fa0*/  BSYNC B1 ;  /* 0x0000000000017941 */ /* 0x000fea0003800000 */
.L_x_87:
        /* <DEDUP_REMOVED lines=10> */
.L_x_90:
[----:B------:R-:W-:Y:S05]  /*7050*/  BSYNC B1 ;  /* 0x0000000000017941 */ /* 0x000fea0003800000 */
.L_x_89:
        /* <DEDUP_REMOVED lines=10> */
.L_x_92:
[----:B------:R-:W-:Y:S05]  /*7100*/  BSYNC B1 ;  /* 0x0000000000017941 */ /* 0x000fea0003800000 */
.L_x_91:
        /* <DEDUP_REMOVED lines=10> */
.L_x_94:
[----:B------:R-:W-:Y:S05]  /*71b0*/  BSYNC B1 ;  /* 0x0000000000017941 */ /* 0x000fea0003800000 */
.L_x_93:
        /* <DEDUP_REMOVED lines=10> */
.L_x_96:
[----:B------:R-:W-:Y:S05]  /*7260*/  BSYNC B1 ;  /* 0x0000000000017941 */ /* 0x000fea0003800000 */
.L_x_95:
        /* <DEDUP_REMOVED lines=10> */
.L_x_98:
[----:B------:R-:W-:Y:S05]  /*7310*/  BSYNC B1 ;  /* 0x0000000000017941 */ /* 0x000fea0003800000 */
.L_x_97:
        /* <DEDUP_REMOVED lines=10> */
.L_x_100:
[----:B------:R-:W-:Y:S05]  /*73c0*/  BSYNC B1 ;  /* 0x0000000000017941 */ /* 0x000fea0003800000 */
.L_x_99:
        /* <DEDUP_REMOVED lines=10> */
.L_x_102:
[----:B------:R-:W-:Y:S05]  /*7470*/  BSYNC B1 ;  /* 0x0000000000017941 */ /* 0x000fea0003800000 */
.L_x_101:
        /* <DEDUP_REMOVED lines=10> */
.L_x_104:
[----:B------:R-:W-:Y:S05]  /*7520*/  BSYNC B1 ;  /* 0x0000000000017941 */ /* 0x000fea0003800000 */
.L_x_103:
        /* <DEDUP_REMOVED lines=10> */
.L_x_106:
[----:B------:R-:W-:Y:S05]  /*75d0*/  BSYNC B1 ;  /* 0x0000000000017941 */ /* 0x000fea0003800000 */
.L_x_105:
        /* <DEDUP_REMOVED lines=10> */
.L_x_108:
[----:B------:R-:W-:Y:S05]  /*7680*/  BSYNC B1 ;  /* 0x0000000000017941 */ /* 0x000fea0003800000 */
.L_x_107:
        /* <DEDUP_REMOVED lines=10> */
.L_x_110:
[----:B------:R-:W-:Y:S05]  /*7730*/  BSYNC B1 ;  /* 0x0000000000017941 */ /* 0x000fea0003800000 */
.L_x_109:
        /* <DEDUP_REMOVED lines=10> */
.L_x_112:
[----:B------:R-:W-:Y:S05]  /*77e0*/  BSYNC B1 ;  /* 0x0000000000017941 */ /* 0x000fea0003800000 */
.L_x_111:
        /* <DEDUP_REMOVED lines=10> */
.L_x_114:
[----:B------:R-:W-:Y:S05]  /*7890*/  BSYNC B1 ;  /* 0x0000000000017941 */ /* 0x000fea0003800000 */
.L_x_113:
        /* <DEDUP_REMOVED lines=10> */
.L_x_116:
[----:B------:R-:W-:Y:S05]  /*7940*/  BSYNC B1 ;  /* 0x0000000000017941 */ /* 0x000fea0003800000 */
.L_x_115:
        /* <DEDUP_REMOVED lines=10> */
.L_x_118:
[----:B------:R-:W-:Y:S05]  /*79f0*/  BSYNC B1 ;  /* 0x0000000000017941 */ /* 0x000fea0003800000 */
.L_x_117:
        /* <DEDUP_REMOVED lines=10> */
.L_x_120:
[----:B------:R-:W-:Y:S05]  /*7aa0*/  BSYNC B1 ;  /* 0x0000000000017941 */ /* 0x000fea0003800000 */
.L_x_119:
        /* <DEDUP_REMOVED lines=10> */
.L_x_122:
[----:B------:R-:W-:Y:S05]  /*7b50*/  BSYNC B1 ;  /* 0x0000000000017941 */ /* 0x000fea0003800000 */
.L_x_121:
        /* <DEDUP_REMOVED lines=10> */
.L_x_124:
[----:B------:R-:W-:Y:S05]  /*7c00*/  BSYNC B1 ;  /* 0x0000000000017941 */ /* 0x000fea0003800000 */
.L_x_123:
        /* <DEDUP_REMOVED lines=10> */
.L_x_126:
[----:B------:R-:W-:Y:S05]  /*7cb0*/  BSYNC B1 ;  /* 0x0000000000017941 */ /* 0x000fea0003800000 */
.L_x_125:
        /* <DEDUP_REMOVED lines=10> */
.L_x_128:
[----:B------:R-:W-:Y:S05]  /*7d60*/  BSYNC B1 ;  /* 0x0000000000017941 */ /* 0x000fea0003800000 */
.L_x_127:
        /* <DEDUP_REMOVED lines=10> */
.L_x_130:
[----:B------:R-:W-:Y:S05]  /*7e10*/  BSYNC B1 ;  /* 0x0000000000017941 */ /* 0x000fea0003800000 */
.L_x_129:
        /* <DEDUP_REMOVED lines=10> */
.L_x_132:
[----:B------:R-:W-:Y:S05]  /*7ec0*/  BSYNC B1 ;  /* 0x0000000000017941 */ /* 0x000fea0003800000 */
.L_x_131:
        /* <DEDUP_REMOVED lines=10> */
.L_x_134:
[----:B------:R-:W-:Y:S05]  /*7f70*/  BSYNC B1 ;  /* 0x0000000000017941 */ /* 0x000fea0003800000 */
.L_x_133:
        /* <DEDUP_REMOVED lines=10> */
.L_x_136:
[----:B------:R-:W-:Y:S05]  /*8020*/  BSYNC B1 ;  /* 0x0000000000017941 */ /* 0x000fea0003800000 */
.L_x_135:
        /* <DEDUP_REMOVED lines=10> */
.L_x_138:
[----:B------:R-:W-:Y:S05]  /*80d0*/  BSYNC B1 ;  /* 0x0000000000017941 */ /* 0x000fea0003800000 */
.L_x_137:
        /* <DEDUP_REMOVED lines=10> */
.L_x_140:
[----:B------:R-:W-:Y:S05]  /*8180*/  BSYNC B1 ;  /* 0x0000000000017941 */ /* 0x000fea0003800000 */
.L_x_139:
        /* <DEDUP_REMOVED lines=10> */
.L_x_142:
[----:B------:R-:W-:Y:S05]  /*8230*/  BSYNC B1 ;  /* 0x0000000000017941 */ /* 0x000fea0003800000 */
.L_x_141:
        /* <DEDUP_REMOVED lines=10> */
.L_x_144:
[----:B------:R-:W-:Y:S05]  /*82e0*/  BSYNC B1 ;  /* 0x0000000000017941 */ /* 0x000fea0003800000 */
.L_x_143:
        /* <DEDUP_REMOVED lines=10> */
.L_x_146:
[----:B------:R-:W-:Y:S05]  /*8390*/  BSYNC B1 ;  /* 0x0000000000017941 */ /* 0x000fea0003800000 */
.L_x_145:
        /* <DEDUP_REMOVED lines=10> */
.L_x_148:
[----:B------:R-:W-:Y:S05]  /*8440*/  BSYNC B1 ;  /* 0x0000000000017941 */ /* 0x000fea0003800000 */
.L_x_147:
        /* <DEDUP_REMOVED lines=10> */
.L_x_150:
[----:B------:R-:W-:Y:S05]  /*84f0*/  BSYNC B1 ;  /* 0x0000000000017941 */ /* 0x000fea0003800000 */
.L_x_149:
        /* <DEDUP_REMOVED lines=10> */
.L_x_152:
[----:B------:R-:W-:Y:S05]  /*85a0*/  BSYNC B1 ;  /* 0x0000000000017941 */ /* 0x000fea0003800000 */
.L_x_151:
        /* <DEDUP_REMOVED lines=10> */
.L_x_154:
[----:B------:R-:W-:Y:S05]  /*8650*/  BSYNC B1 ;  /* 0x0000000000017941 */ /* 0x000fea0003800000 */
.L_x_153:
        /* <DEDUP_REMOVED lines=10> */
.L_x_156:
[----:B------:R-:W-:Y:S05]  /*8700*/  BSYNC B1 ;  /* 0x0000000000017941 */ /* 0x000fea0003800000 */
.L_x_155:
        /* <DEDUP_REMOVED lines=10> */
.L_x_158:
[----:B------:R-:W-:Y:S05]  /*87b0*/  BSYNC B1 ;  /* 0x0000000000017941 */ /* 0x000fea0003800000 */
.L_x_157:
        /* <DEDUP_REMOVED lines=10> */
.L_x_160:
[----:B------:R-:W-:Y:S05]  /*8860*/  BSYNC B1 ;  /* 0x0000000000017941 */ /* 0x000fea0003800000 */
.L_x_159:
        /* <DEDUP_REMOVED lines=10> */
.L_x_162:
[----:B------:R-:W-:Y:S05]  /*8910*/  BSYNC B1 ;  /* 0x0000000000017941 */ /* 0x000fea0003800000 */
.L_x_161:
        /* <DEDUP_REMOVED lines=10> */
.L_x_164:
[----:B------:R-:W-:Y:S05]  /*89c0*/  BSYNC B1 ;  /* 0x0000000000017941 */ /* 0x000fea0003800000 */
.L_x_163:
        /* <DEDUP_REMOVED lines=10> */
.L_x_166:
[----:B------:R-:W-:Y:S05]  /*8a70*/  BSYNC B1 ;  /* 0x0000000000017941 */ /* 0x000fea0003800000 */
.L_x_165:
        /* <DEDUP_REMOVED lines=10> */
.L_x_168:
[----:B------:R-:W-:Y:S05]  /*8b20*/  BSYNC B1 ;  /* 0x0000000000017941 */ /* 0x000fea0003800000 */
.L_x_167:
        /* <DEDUP_REMOVED lines=10> */
.L_x_170:
[----:B------:R-:W-:Y:S05]  /*8bd0*/  BSYNC B1 ;  /* 0x0000000000017941 */ /* 0x000fea0003800000 */
.L_x_169:
        /* <DEDUP_REMOVED lines=10> */
.L_x_172:
[----:B------:R-:W-:Y:S05]  /*8c80*/  BSYNC B1 ;  /* 0x0000000000017941 */ /* 0x000fea0003800000 */
.L_x_171:
        /* <DEDUP_REMOVED lines=10> */
.L_x_174:
[----:B------:R-:W-:Y:S05]  /*8d30*/  BSYNC B1 ;  /* 0x0000000000017941 */ /* 0x000fea0003800000 */
.L_x_173:
        /* <DEDUP_REMOVED lines=10> */
.L_x_176:
[----:B------:R-:W-:Y:S05]  /*8de0*/  BSYNC B1 ;  /* 0x0000000000017941 */ /* 0x000fea0003800000 */
.L_x_175:
        /* <DEDUP_REMOVED lines=10> */
.L_x_178:
[----:B------:R-:W-:Y:S05]  /*8e90*/  BSYNC B1 ;  /* 0x0000000000017941 */ /* 0x000fea0003800000 */
.L_x_177:
        /* <DEDUP_REMOVED lines=10> */
.L_x_180:
[----:B------:R-:W-:Y:S05]  /*8f40*/  BSYNC B1 ;  /* 0x0000000000017941 */ /* 0x000fea0003800000 */
.L_x_179:
        /* <DEDUP_REMOVED lines=10> */
.L_x_182:
[----:B------:R-:W-:Y:S05]  /*8ff0*/  BSYNC B1 ;  /* 0x0000000000017941 */ /* 0x000fea0003800000 */
.L_x_181:
        /* <DEDUP_REMOVED lines=10> */
.L_x_184:
[----:B------:R-:W-:Y:S05]  /*90a0*/  BSYNC B1 ;  /* 0x0000000000017941 */ /* 0x000fea0003800000 */
.L_x_183:
        /* <DEDUP_REMOVED lines=10> */
.L_x_186:
[----:B------:R-:W-:Y:S05]  /*9150*/  BSYNC B1 ;  /* 0x0000000000017941 */ /* 0x000fea0003800000 */
.L_x_185:
        /* <DEDUP_REMOVED lines=10> */
.L_x_188:
[----:B------:R-:W-:Y:S05]  /*9200*/  BSYNC B1 ;  /* 0x0000000000017941 */ /* 0x000fea0003800000 */
.L_x_187:
        /* <DEDUP_REMOVED lines=10> */
.L_x_190:
[----:B------:R-:W-:Y:S05]  /*92b0*/  BSYNC B1 ;  /* 0x0000000000017941 */ /* 0x000fea0003800000 */
.L_x_189:
        /* <DEDUP_REMOVED lines=10> */
.L_x_192:
[----:B------:R-:W-:Y:S05]  /*9360*/  BSYNC B1 ;  /* 0x0000000000017941 */ /* 0x000fea0003800000 */
.L_x_191:
        /* <DEDUP_REMOVED lines=10> */
.L_x_194:
[----:B------:R-:W-:Y:S05]  /*9410*/  BSYNC B1 ;  /* 0x0000000000017941 */ /* 0x000fea0003800000 */
.L_x_193:
        /* <DEDUP_REMOVED lines=10> */
.L_x_196:
[----:B------:R-:W-:Y:S05]  /*94c0*/  BSYNC B1 ;  /* 0x0000000000017941 */ /* 0x000fea0003800000 */
.L_x_195:
        /* <DEDUP_REMOVED lines=10> */
.L_x_198:
[----:B------:R-:W-:Y:S05]  /*9570*/  BSYNC B1 ;  /* 0x0000000000017941 */ /* 0x000fea0003800000 */
.L_x_197:
        /* <DEDUP_REMOVED lines=10> */
.L_x_200:
[----:B------:R-:W-:Y:S05]  /*9620*/  BSYNC B1 ;  /* 0x0000000000017941 */ /* 0x000fea0003800000 */
.L_x_199:
        /* <DEDUP_REMOVED lines=10> */
.L_x_202:
[----:B------:R-:W-:Y:S05]  /*96d0*/  BSYNC B1 ;  /* 0x0000000000017941 */ /* 0x000fea0003800000 */
.L_x_201:
        /* <DEDUP_REMOVED lines=10> */
.L_x_204:
[----:B------:R-:W-:Y:S05]  /*9780*/  BSYNC B1 ;  /* 0x0000000000017941 */ /* 0x000fea0003800000 */
.L_x_203:
        /* <DEDUP_REMOVED lines=10> */
.L_x_206:
[----:B------:R-:W-:Y:S05]  /*9830*/  BSYNC B1 ;  /* 0x0000000000017941 */ /* 0x000fea0003800000 */
.L_x_205:
        /* <DEDUP_REMOVED lines=10> */
.L_x_208:
[----:B------:R-:W-:Y:S05]  /*98e0*/  BSYNC B1 ;  /* 0x0000000000017941 */ /* 0x000fea0003800000 */
.L_x_207:
        /* <DEDUP_REMOVED lines=10> */
.L_x_210:
[----:B------:R-:W-:Y:S05]  /*9990*/  BSYNC B1 ;  /* 0x0000000000017941 */ /* 0x000fea0003800000 */
.L_x_209:
        /* <DEDUP_REMOVED lines=10> */
.L_x_212:
[----:B------:R-:W-:Y:S05]  /*9a40*/  BSYNC B1 ;  /* 0x0000000000017941 */ /* 0x000fea0003800000 */
.L_x_211:
        /* <DEDUP_REMOVED lines=10> */
.L_x_214:
[----:B------:R-:W-:Y:S05]  /*9af0*/  BSYNC B1 ;  /* 0x0000000000017941 */ /* 0x000fea0003800000 */
.L_x_213:
        /* <DEDUP_REMOVED lines=10> */
.L_x_216:
[----:B------:R-:W-:Y:S05]  /*9ba0*/  BSYNC B1 ;  /* 0x0000000000017941 */ /* 0x000fea0003800000 */
.L_x_215:
        /* <DEDUP_REMOVED lines=10> */
.L_x_218:
[----:B------:R-:W-:Y:S05]  /*9c50*/  BSYNC B1 ;  /* 0x0000000000017941 */ /* 0x000fea0003800000 */
.L_x_217:
        /* <DEDUP_REMOVED lines=10> */
.L_x_220:
[----:B------:R-:W-:Y:S05]  /*9d00*/  BSYNC B1 ;  /* 0x0000000000017941 */ /* 0x000fea0003800000 */
.L_x_219:
        /* <DEDUP_REMOVED lines=10> */
.L_x_222:
[----:B------:R-:W-:Y:S05]  /*9db0*/  BSYNC B1 ;  /* 0x0000000000017941 */ /* 0x000fea0003800000 */
.L_x_221:
        /* <DEDUP_REMOVED lines=10> */
.L_x_224:
[----:B------:R-:W-:Y:S05]  /*9e60*/  BSYNC B1 ;  /* 0x0000000000017941 */ /* 0x000fea0003800000 */
.L_x_223:
        /* <DEDUP_REMOVED lines=10> */
.L_x_226:
[----:B------:R-:W-:Y:S05]  /*9f10*/  BSYNC B1 ;  /* 0x0000000000017941 */ /* 0x000fea0003800000 */
.L_x_225:
        /* <DEDUP_REMOVED lines=10> */
.L_x_228:
[----:B------:R-:W-:Y:S05]  /*9fc0*/  BSYNC B1 ;  /* 0x0000000000017941 */ /* 0x000fea0003800000 */
.L_x_227:
        /* <DEDUP_REMOVED lines=10> */
.L_x_230:
[----:B------:R-:W-:Y:S05]  /*a070*/  BSYNC B1 ;  /* 0x0000000000017941 */ /* 0x000fea0003800000 */
.L_x_229:
        /* <DEDUP_REMOVED lines=10> */
.L_x_232:
[----:B------:R-:W-:Y:S05]  /*a120*/  BSYNC B1 ;  /* 0x0000000000017941 */ /* 0x000fea0003800000 */
.L_x_231:
        /* <DEDUP_REMOVED lines=10> */
.L_x_234:
[----:B------:R-:W-:Y:S05]  /*a1d0*/  BSYNC B1 ;  /* 0x0000000000017941 */ /* 0x000fea0003800000 */
.L_x_233:
        /* <DEDUP_REMOVED lines=10> */
.L_x_236:
[----:B------:R-:W-:Y:S05]  /*a280*/  BSYNC B1 ;  /* 0x0000000000017941 */ /* 0x000fea0003800000 */
.L_x_235:
        /* <DEDUP_REMOVED lines=10> */
.L_x_238:
[----:B------:R-:W-:Y:S05]  /*a330*/  BSYNC B1 ;  /* 0x0000000000017941 */ /* 0x000fea0003800000 */
.L_x_237:
        /* <DEDUP_REMOVED lines=10> */
.L_x_240:
[----:B------:R-:W-:Y:S05]  /*a3e0*/  BSYNC B1 ;  /* 0x0000000000017941 */ /* 0x000fea0003800000 */
.L_x_239:
        /* <DEDUP_REMOVED lines=10> */
.L_x_242:
[----:B------:R-:W-:Y:S05]  /*a490*/  BSYNC B1 ;  /* 0x0000000000017941 */ /* 0x000fea0003800000 */
.L_x_241:
        /* <DEDUP_REMOVED lines=10> */
.L_x_244:
[----:B------:R-:W-:Y:S05]  /*a540*/  BSYNC B1 ;  /* 0x0000000000017941 */ /* 0x000fea0003800000 */
.L_x_243:
        /* <DEDUP_REMOVED lines=10> */
.L_x_246:
[----:B------:R-:W-:Y:S05]  /*a5f0*/  BSYNC B1 ;  /* 0x0000000000017941 */ /* 0x000fea0003800000 */
.L_x_245:
        /* <DEDUP_REMOVED lines=10> */
.L_x_248:
[----:B------:R-:W-:Y:S05]  /*a6a0*/  BSYNC B1 ;  /* 0x0000000000017941 */ /* 0x000fea0003800000 */
.L_x_247:
        /* <DEDUP_REMOVED lines=10> */
.L_x_250:
[----:B------:R-:W-:Y:S05]  /*a750*/  BSYNC B1 ;  /* 0x0000000000017941 */ /* 0x000fea0003800000 */
.L_x_249:
        /* <DEDUP_REMOVED lines=10> */
.L_x_252:
[----:B------:R-:W-:Y:S05]  /*a800*/  BSYNC B1 ;  /* 0x0000000000017941 */ /* 0x000fea0003800000 */
.L_x_251:
        /* <DEDUP_REMOVED lines=10> */
.L_x_254:
[----:B------:R-:W-:Y:S05]  /*a8b0*/  BSYNC B1 ;  /* 0x0000000000017941 */ /* 0x000fea0003800000 */
.L_x_253:
        /* <DEDUP_REMOVED lines=10> */
.L_x_256:
[----:B------:R-:W-:Y:S05]  /*a960*/  BSYNC B1 ;  /* 0x0000000000017941 */ /* 0x000fea0003800000 */
.L_x_255:
        /* <DEDUP_REMOVED lines=10> */
.L_x_258:
[----:B------:R-:W-:Y:S05]  /*aa10*/  BSYNC B1 ;  /* 0x0000000000017941 */ /* 0x000fea0003800000 */
.L_x_257:
        /* <DEDUP_REMOVED lines=10> */
.L_x_260:
[----:B------:R-:W-:Y:S05]  /*aac0*/  BSYNC B1 ;  /* 0x0000000000017941 */ /* 0x000fea0003800000 */
.L_x_259:
        /* <DEDUP_REMOVED lines=10> */
.L_x_262:
[----:B------:R-:W-:Y:S05]  /*ab70*/  BSYNC B1 ;  /* 0x0000000000017941 */ /* 0x000fea0003800000 */
.L_x_261:
        /* <DEDUP_REMOVED lines=10> */
.L_x_264:
[----:B------:R-:W-:Y:S05]  /*ac20*/  BSYNC B1 ;  /* 0x0000000000017941 */ /* 0x000fea0003800000 */
.L_x_263:
        /* <DEDUP_REMOVED lines=10> */
.L_x_266:
[----:B------:R-:W-:Y:S05]  /*acd0*/  BSYNC B1 ;  /* 0x0000000000017941 */ /* 0x000fea0003800000 */
.L_x_265:
        /* <DEDUP_REMOVED lines=10> */
.L_x_268:
[----:B------:R-:W-:Y:S05]  /*ad80*/  BSYNC B1 ;  /* 0x0000000000017941 */ /* 0x000fea0003800000 */
.L_x_267:
        /* <DEDUP_REMOVED lines=10> */
.L_x_270:
[----:B------:R-:W-:Y:S05]  /*ae30*/  BSYNC B1 ;  /* 0x0000000000017941 */ /* 0x000fea0003800000 */
.L_x_269:
        /* <DEDUP_REMOVED lines=10> */
.L_x_272:
[----:B------:R-:W-:Y:S05]  /*aee0*/  BSYNC B1 ;  /* 0x0000000000017941 */ /* 0x000fea0003800000 */
.L_x_271:
        /* <DEDUP_REMOVED lines=10> */
.L_x_274:
[----:B------:R-:W-:Y:S05]  /*af90*/  BSYNC B1 ;  /* 0x0000000000017941 */ /* 0x000fea0003800000 */
.L_x_273:
        /* <DEDUP_REMOVED lines=10> */
.L_x_276:
[----:B------:R-:W-:Y:S05]  /*b040*/  BSYNC B1 ;  /* 0x0000000000017941 */ /* 0x000fea0003800000 */
.L_x_275:
        /* <DEDUP_REMOVED lines=10> */
.L_x_278:
[----:B------:R-:W-:Y:S05]  /*b0f0*/  BSYNC B1 ;  /* 0x0000000000017941 */ /* 0x000fea0003800000 */
.L_x_277:
        /* <DEDUP_REMOVED lines=10> */
.L_x_280:
[----:B------:R-:W-:Y:S05]  /*b1a0*/  BSYNC B1 ;  /* 0x0000000000017941 */ /* 0x000fea0003800000 */
.L_x_279:
        /* <DEDUP_REMOVED lines=10> */
.L_x_282:
[----:B------:R-:W-:Y:S05]  /*b250*/  BSYNC B1 ;  /* 0x0000000000017941 */ /* 0x000fea0003800000 */
.L_x_281:
[----:B-1----:R-:W2:Y:S02]  /*b260*/  LDL.LU R11, [R1+0x5f4] ;  /* 0x0005f400010b7983 */ /* 0x002ea40000300800 */
[----:B0-2345:R-:W-:Y:S01]  /*b270*/  HADD2.F32 R8, -RZ, R10.H0_H0 ;  /* 0x2000000aff087230 */ /* 0x03dfe20000004100 */
[----:B------:R-:W-:Y:S01]  /*b280*/  ISETP.GT.AND P2, PT, R0, 0xf8, P1 ;  /* 0x000000f80000780c */ /* 0x000fe20000f44270 */
[----:B------:R-:W-:Y:S03]  /*b290*/  BSSY B1, `(.L_x_283) ;  /* 0x0000009000017945 */ /* 0x000fe60003800000 */
[----:B------:R-:W-:-:S04]  /*b2a0*/  FMUL R8, R8, R16 ;  /* 0x0000001008087220 */ /* 0x000fc80000400000 */
[----:B------:R-:W-:-:S05]  /*b2b0*/  FFMA R8, R11, R2, R8 ;  /* 0x000000020b087223 */ /* 0x000fca0000000008 */
[----:B------:R-:W-:-:S04]  /*b2c0*/  F2FP.F16.F32.PACK_AB R8, RZ, R8 ;  /* 0x00000008ff08723e */ /* 0x000fc800000000ff */
[----:B------:R-:W-:Y:S02]  /*b2d0*/  PRMT R9, R8, 0x7610, R9 ;  /* 0x0000761008097816 */ /* 0x000fe40000000009 */
[----:B------:R-:W-:-:S03]  /*b2e0*/  PRMT R8, R10, 0x7610, R8 ;  /* 0x000076100a087816 */ /* 0x000fc60000000008 */
[----:B------:R0:W-:Y:S01]  /*b2f0*/  @P0 STG.E.U16 desc[UR36][R12.64+0x1f2], R9 ;  /* 0x0001f2090c000986 */ /* 0x0001e2000c101524 */
[----:B------:R-:W-:Y:S05]  /*b300*/  @!P2 BRA `(.L_x_284) ;  /* 0x000000000004a947 */ /* 0x000fea0003800000 */
[----:B------:R1:W5:Y:S02]  /*b310*/  LDG.E.LTC128B.U16 R8, desc[UR36][R6.64+0x1f0] ;  /* 0x0001f02406087981 */ /* 0x000364000c1e1520 */
.L_x_284:
[----:B------:R-:W-:Y:S05]  /*b320*/  BSYNC B1 ;  /* 0x0000000000017941 */ /* 0x000fea0003800000 */
.L_x_283:
[----:B------:R-:W2:Y:S01]  /*b330*/  LDL.LU R10, [R1+0x5f8] ;  /* 0x0005f800010a7983 */ /* 0x000ea20000300800 */
[----:B0----5:R-:W-:Y:S01]  /*b340*/  HADD2.F32 R9, -RZ, R8.H0_H0 ;  /* 0x20000008ff097230 */ /* 0x021fe20000004100 */
[----:B------:R-:W-:Y:S01]  /*b350*/  ISETP.GT.AND P1, PT, R0, 0xf9, P1 ;  /* 0x000000f90000780c */ /* 0x000fe20000f24270 */
[----:B------:R-:W-:Y:S01]  /*b360*/  BSSY B1, `(.L_x_285) ;  /* 0x000000a000017945 */ /* 0x000fe20003800000 */
[----:B------:R-:W-:Y:S02]  /*b370*/  PRMT R153, R8, 0x7610, R153 ;  /* 0x0000761008997816 */ /* 0x000fe40000000099 */
[----:B------:R-:W-:-:S04]  /*b380*/  FMUL R9, R9, R16 ;  /* 0x0000001009097220 */ /* 0x000fc80000400000 */
[----:B--2---:R-:W-:Y:S01]  /*b390*/  FFMA R9, R10, R2, R9 ;  /* 0x000000020a097223 */ /* 0x004fe20000000009 */
[----:B------:R-:W-:-:S04]  /*b3a0*/  IADD3 R10, P0, R163, 0x80, RZ ;  /* 0x00000080a30a7810 */ /* 0x000fc80007f1e0ff */
[----:B------:R-:W-:Y:S01]  /*b3b0*/  F2FP.F16.F32.PACK_AB R9, RZ, R9 ;  /* 0x00000009ff09723e */ /* 0x000fe200000000ff */
[----:B------:R-:W-:-:S04]  /*b3c0*/  IMAD.X R11, RZ, RZ, UR9, P0 ;  /* 0x00000009ff0b7e24 */ /* 0x000fc800080e06ff */
[----:B------:R0:W-:Y:S01]  /*b3d0*/  @P2 STG.E.U16 desc[UR36][R4.64+0x1f0], R9 ;  /* 0x0001f00904002986 */ /* 0x0001e2000c101524 */
[----:B------:R-:W-:Y:S05]  /*b3e0*/  @!P1 BRA `(.L_x_286) ;  /* 0x0000000000049947 */ /* 0x000fea0003800000 */
[----:B------:R2:W5:Y:S02]  /*b3f0*/  LDG.E.LTC128B.U16 R153, desc[UR36][R6.64+0x1f2] ;  /* 0x0001f22406997981 */ /* 0x000564000c1e1520 */
.L_x_286:
[----:B------:R-:W-:Y:S05]  /*b400*/  BSYNC B1 ;  /* 0x0000000000017941 */ /* 0x000fea0003800000 */
.L_x_285:
[----:B------:R-:W3:Y:S01]  /*b410*/  LDL.LU R8, [R1+0x5fc] ;  /* 0x0005fc0001087983 */ /* 0x000ee20000300800 */
[----:B-12--5:R-:W-:Y:S01]  /*b420*/  HADD2.F32 R6, -RZ, R153.H0_H0 ;  /* 0x20000099ff067230 */ /* 0x026fe20000004100 */
[----:B------:R-:W-:Y:S01]  /*b430*/  ISETP.GT.AND P0, PT, R3, 0x80, PT ;  /* 0x000000800300780c */ /* 0x000fe20003f04270 */
[----:B------:R-:W-:Y:S01]  /*b440*/  IMAD R11, R11, R18, RZ ;  /* 0x000000120b0b7224 */ /* 0x000fe200078e02ff */
[----:B------:R-:W2:Y:S02]  /*b450*/  LDL.LU R155, [R1+0x200] ;  /* 0x00020000019b7983 */ /* 0x000ea40000300800 */
[----:B0-----:R-:W-:Y:S01]  /*b460*/  FMUL R9, R6, R16 ;  /* 0x0000001006097220 */ /* 0x001fe20000400000 */
[----:B------:R-:W-:Y:S01]  /*b470*/  IMAD R11, R10, R19, R11 ;  /* 0x000000130a0b7224 */ /* 0x000fe200078e020b */
[----:B------:R-:W-:Y:S01]  /*b480*/  ISETP.GT.AND P4, PT, R0, RZ, P0 ;  /* 0x000000ff0000720c */ /* 0x000fe20000784270 */
[----:B------:R-:W-:-:S04]  /*b490*/  IMAD.WIDE.U32 R6, R10, R18, R22 ;  /* 0x000000120a067225 */ /* 0x000fc800078e0016 */
[----:B------:R-:W-:Y:S02]  /*b4a0*/  IMAD.IADD R154, R7, 0x1, R11 ;  /* 0x00000001079a7824 */ /* 0x000fe400078e020b */
[----:B---3--:R-:W-:Y:S01]  /*b4b0*/  FFMA R9, R8, R2, R9 ;  /* 0x0000000208097223 */ /* 0x008fe20000000009 */
[----:B------:R-:W-:-:S04]  /*b4c0*/  LEA R8, P2, R6, R14, 0x1 ;  /* 0x0000000e06087211 */ /* 0x000fc800078408ff */
[----:B------:R-:W-:Y:S02]  /*b4d0*/  F2FP.F16.F32.PACK_AB R7, RZ, R9 ;  /* 0x00000009ff07723e */ /* 0x000fe400000000ff */
[----:B------:R-:W-:-:S03]  /*b4e0*/  LEA.HI.X R9, R6, R15, R154, 0x1, P2 ;  /* 0x0000000f06097211 */ /* 0x000fc600010f0c9a */
[----:B------:R0:W-:Y:S04]  /*b4f0*/  @P1 STG.E.U16 desc[UR36][R4.64+0x1f2], R7 ;  /* 0x0001f20704001986 */ /* 0x0001e8000c101524 */
[----:B------:R1:W3:Y:S01]  /*b500*/  @P4 LDG.E.LTC128B.U16 R153, desc[UR36][R8.64] ;  /* 0x0000002408994981 */ /* 0x0002e2000c1e1520 */
[----:B------:R-:W-:Y:S01]  /*b510*/  IMAD.U32 R160, RZ, RZ, UR6 ;  /* 0x00000006ffa07e24 */ /* 0x000fe2000f8e00ff */
[----:B------:R-:W-:Y:S01]  /*b520*/  ISETP.GT.AND P2, PT, R0, 0x1, P0 ;  /* 0x000000010000780c */ /* 0x000fe20000744270 */
[----:B------:R-:W-:Y:S01]  /*b530*/  IMAD.U32 R157, RZ, RZ, UR7 ;  /* 0x00000007ff9d7e24 */ /* 0x000fe2000f8e00ff */
[----:B------:R-:W-:Y:S01]  /*b540*/  BSSY B1, `(.L_x_287) ;  /* 0x0000013000017945 */ /* 0x000fe20003800000 */
[----:B------:R-:W-:Y:S02]  /*b550*/  IMAD.SHL.U32 R160, R160, 0x100, RZ ;  /* 0x00000100a0a07824 */ /* 0x000fe400078e00ff */
[----:B0-----:R-:W-:-:S04]  /*b560*/  IMAD.WIDE.U32 R4, R10, R18, R20 ;  /* 0x000000120a047225 */ /* 0x001fc800078e0014 */
[----:B------:R-:W-:Y:S02]  /*b570*/  IMAD.IADD R5, R11, 0x1, R5 ;  /* 0x000000010b057824 */ /* 0x000fe400078e0205 */
[----:B-1----:R-:W-:-:S05]  /*b580*/  IMAD.U32 R9, RZ, RZ, UR6 ;  /* 0x00000006ff097e24 */ /* 0x002fca000f8e00ff */
[----:B------:R-:W-:Y:S01]  /*b590*/  SHF.L.U64.HI R157, R9, 0x8, R157 ;  /* 0x00000008099d7819 */ /* 0x000fe2000001029d */
[----:B---3--:R-:W-:-:S05]  /*b5a0*/  HADD2.F32 R6, -RZ, R153.H0_H0 ;  /* 0x20000099ff067230 */ /* 0x008fca0000004100 */
[----:B------:R-:W-:Y:S01]  /*b5b0*/  FMUL R8, R6, R16 ;  /* 0x0000001006087220 */ /* 0x000fe20000400000 */
[----:B------:R-:W-:Y:S01]  /*b5c0*/  IMAD.WIDE.U32 R6, R152, UR43, R4 ;  /* 0x0000002b98067c25 */ /* 0x000fe2000f8e0004 */
[----:B------:R-:W-:-:S03]  /*b5d0*/  IADD3 R4, P1, R160, R12, RZ ;  /* 0x0000000ca0047210 */ /* 0x000fc60007f3e0ff */
[----:B--2---:R-:W-:Y:S01]  /*b5e0*/  FFMA R5, R155, R2, R8 ;  /* 0x000000029b057223 */ /* 0x004fe20000000008 */
[----:B------:R-:W-:Y:S01]  /*b5f0*/  IMAD.IADD R9, R162, 0x1, R7 ;  /* 0x00000001a2097824 */ /* 0x000fe200078e0207 */
[----:B------:R-:W-:-:S03]  /*b600*/  LEA R8, P3, R6, R14, 0x1 ;  /* 0x0000000e06087211 */ /* 0x000fc600078608ff */
[----:B------:R-:W-:Y:S01]  /*b610*/  F2FP.F16.F32.PACK_AB R7, RZ, R5 ;  /* 0x00000005ff07723e */ /* 0x000fe200000000ff */
[----:B------:R-:W-:Y:S01]  /*b620*/  IMAD.X R5, R157, 0x1, R13, P1 ;  /* 0x000000019d057824 */ /* 0x000fe200008e060d */
[----:B------:R-:W-:-:S04]  /*b630*/  LEA.HI.X R9, R6, R15, R9, 0x1, P3 ;  /* 0x0000000f06097211 */ /* 0x000fc800018f0c09 */
[----:B------:R0:W-:Y:S01]  /*b640*/  @P4 STG.E.U16 desc[UR36][R4.64], R7 ;  /* 0x0000000704004986 */ /* 0x0001e2000c101524 */
[----:B------:R-:W-:Y:S05]  /*b650*/  @!P2 BRA `(.L_x_288) ;  /* 0x000000000004a947 */ /* 0x000fea0003800000 */
[----:B------:R1:W5:Y:S02]  /*b660*/  LDG.E.LTC128B.U16 R153, desc[UR36][R8.64+0x2] ;  /* 0x0000022408997981 */ /* 0x000364000c1e1520 */
.L_x_288:
[----:B------:R-:W-:Y:S05]  /*b670*/  BSYNC B1 ;  /* 0x0000000000017941 */ /* 0x000fea0003800000 */
.L_x_287:
[----:B------:R-:W2:Y:S01]  /*b680*/  LDL.LU R155, [R1+0x204] ;  /* 0x00020400019b7983 */ /* 0x000ea20000300800 */
[----:B-----5:R-:W-:Y:S01]  /*b690*/  HADD2.F32 R6, -RZ, R153.H0_H0 ;  /* 0x20000099ff067230 */ /* 0x020fe20000004100 */
[----:B------:R-:W-:Y:S01]  /*b6a0*/  ISETP.GT.AND P1, PT, R3, 0x88, PT ;  /* 0x000000880300780c */ /* 0x000fe20003f24270 */
[----:B------:R-:W-:Y:S03]  /*b6b0*/  BSSY B1, `(.L_x_289) ;  /* 0x0000012000017945 */ /* 0x000fe60003800000 */
[----:B------:R-:W-:Y:S01]  /*b6c0*/  FMUL R154, R6, R16 ;  /* 0x00000010069a7220 */ /* 0x000fe20000400000 */
[----:B0-----:R-:W-:Y:S01]  /*b6d0*/  IMAD.WIDE.U32 R6, R10, R18, R168 ;  /* 0x000000120a067225 */ /* 0x001fe200078e00a8 */
[----:B------:R-:W-:-:S03]  /*b6e0*/  ISETP.GT.AND P3, PT, R0, RZ, P1 ;  /* 0x000000ff0000720c */ /* 0x000fc60000f64270 */
[----:B--2---:R-:W-:Y:S01]  /*b6f0*/  FFMA R10, R155, R2, R154 ;  /* 0x000000029b0a7223 */ /* 0x004fe2000000009a */
[----:B------:R-:W-:Y:S01]  /*b700*/  IMAD.IADD R155, R11, 0x1, R7 ;  /* 0x000000010b9b7824 */ /* 0x000fe200078e0207 */
[-C--:B------:R-:W-:Y:S02]  /*b710*/  IADD3 R7, P4, R166, R6.reuse, RZ ;  /* 0x00000006a6077210 */ /* 0x080fe40007f9e0ff */
[----:B------:R-:W-:Y:S02]  /*b720*/  IADD3 R154, P5, R20, R6, RZ ;  /* 0x00000006149a7210 */ /* 0x000fe40007fbe0ff */
[----:B------:R-:W-:Y:S01]  /*b730*/  F2FP.F16.F32.PACK_AB R10, RZ, R10 ;  /* 0x0000000aff0a723e */ /* 0x000fe200000000ff */
[----:B------:R-:W-:Y:S01]  /*b740*/  IMAD.X R11, R155, 0x1, R23, P4 ;  /* 0x000000019b0b7824 */ /* 0x000fe200020e0617 */
[C---:B------:R-:W-:Y:S02]  /*b750*/  LEA R6, P4, R7.reuse, R14, 0x1 ;  /* 0x0000000e07067211 */ /* 0x040fe400078808ff */
[----:B------:R-:W-:Y:S01]  /*b760*/  PRMT R158, R10, 0x7610, R158 ;  /* 0x000076100a9e7816 */ /* 0x000fe2000000009e */
[----:B------:R-:W-:Y:S01]  /*b770*/  IMAD.MOV.U32 R10, RZ, RZ, R4 ;  /* 0x000000ffff0a7224 */ /* 0x000fe200078e0004 */
[----:B------:R-:W-:Y:S01]  /*b780*/  LEA.HI.X R7, R7, R15, R11, 0x1, P4 ;  /* 0x0000000f07077211 */ /* 0x000fe200020f0c0b */
[----:B------:R-:W-:-:S05]  /*b790*/  IMAD.MOV.U32 R11, RZ, RZ, R5 ;  /* 0x000000ffff0b7224 */ /* 0x000fca00078e0005 */
[----:B------:R0:W-:Y:S01]  /*b7a0*/  @P2 STG.E.U16 desc[UR36][R10.64+0x2], R158 ;  /* 0x0000029e0a002986 */ /* 0x0001e2000c101524 */
[----:B------:R-:W-:Y:S05]  /*b7b0*/  @!P3 BRA `(.L_x_290) ;  /* 0x000000000004b947 */ /* 0x000fea0003800000 */
[----:B------:R2:W5:Y:S02]  /*b7c0*/  LDG.E.LTC128B.U16 R153, desc[UR36][R6.64] ;  /* 0x0000002406997981 */ /* 0x000564000c1e1520 */
.L_x_290:
[----:B------:R-:W-:Y:S05]  /*b7d0*/  BSYNC B1 ;  /* 0x0000000000017941 */ /* 0x000fea0003800000 */
.L_x_289:
[----:B--2---:R-:W2:Y:S01]  /*b7e0*/  LDL.LU R7, [R1+0x208] ;  /* 0x0002080001077983 */ /* 0x004ea20000300800 */
[----:B-----5:R-:W-:Y:S01]  /*b7f0*/  HADD2.F32 R6, -RZ, R153.H0_H0 ;  /* 0x20000099ff067230 */ /* 0x020fe20000004100 */
[----:B0-----:R-:W-:Y:S01]  /*b800*/  IADD3 R158, P4, R4, R165, RZ ;  /* 0x000000a5049e7210 */ /* 0x001fe20007f9e0ff */
[----:B------:R-:W-:Y:S01]  /*b810*/  IMAD.X R155, R21, 0x1, R155, P5 ;  /* 0x00000001159b7824 */ /* 0x000fe200028e069b */
[----:B------:R-:W-:Y:S01]  /*b820*/  ISETP.GT.AND P2, PT, R0, 0x1, P1 ;  /* 0x000000010000780c */ /* 0x000fe20000f44270 */
[----:B------:R-:W-:Y:S01]  /*b830*/  BSSY B1, `(.L_x_291) ;  /* 0x000000c000017945 */ /* 0x000fe20003800000 */
[----:B------:R-:W-:Y:S01]  /*b840*/  FMUL R6, R6, R16 ;  /* 0x0000001006067220 */ /* 0x000fe20000400000 */
[----:B------:R-:W-:-:S04]  /*b850*/  IMAD.WIDE.U32 R154, R152, UR43, R154 ;  /* 0x0000002b989a7c25 */ /* 0x000fc8000f8e009a */
[----:B------:R-:W-:Y:S02]  /*b860*/  IMAD.IADD R161, R162, 0x1, R155 ;  /* 0x00000001a2a17824 */ /* 0x000fe400078e029b */
[----:B------:R-:W-:Y:S02]  /*b870*/  IMAD.X R159, R5, 0x1, R164, P4 ;  /* 0x00000001059f7824 */ /* 0x000fe400020e06a4 */
[----:B--2---:R-:W-:Y:S01]  /*b880*/  FFMA R7, R7, R2, R6 ;  /* 0x0000000207077223 */ /* 0x004fe20000000006 */
[----:B------:R-:W-:-:S04]  /*b890*/  LEA R6, P5, R154, R14, 0x1 ;  /* 0x0000000e9a067211 */ /* 0x000fc800078a08ff */
[----:B------:R-:W-:Y:S02]  /*b8a0*/  F2FP.F16.F32.PACK_AB R155, RZ, R7 ;  /* 0x00000007ff9b723e */ /* 0x000fe400000000ff */
[----:B------:R-:W-:-:S03]  /*b8b0*/  LEA.HI.X R7, R154, R15, R161, 0x1, P5 ;  /* 0x0000000f9a077211 */ /* 0x000fc600028f0ca1 */
[----:B------:R0:W-:Y:S01]  /*b8c0*/  @P3 STG.E.U16 desc[UR36][R158.64], R155 ;  /* 0x0000009b9e003986 */ /* 0x0001e2000c101524 */
[----:B------:R-:W-:Y:S05]  /*b8d0*/  @!P2 BRA `(.L_x_292) ;  /* 0x000000000004a947 */ /* 0x000fea0003800000 */
[----:B------:R2:W5:Y:S02]  /*b8e0*/  LDG.E.LTC128B.U16 R153, desc[UR36][R6.64+0x2] ;  /* 0x0000022406997981 */ /* 0x000564000c1e1520 */
.L_x_292:
[----:B------:R-:W-:Y:S05]  /*b8f0*/  BSYNC B1 ;  /* 0x0000000000017941 */ /* 0x000fea0003800000 */
.L_x_291:
[----:B0-----:R-:W3:Y:S01]  /*b900*/  LDL.LU R155, [R1+0x20c] ;  /* 0x00020c00019b7983 */ /* 0x001ee20000300800 */
[----:B-----5:R-:W-:Y:S01]  /*b910*/  HADD2.F32 R154, -RZ, R153.H0_H0 ;  /* 0x20000099ff9a7230 */ /* 0x020fe20000004100 */
[----:B------:R-:W-:Y:S01]  /*b920*/  IADD3 R4, P3, R165, R4, RZ ;  /* 0x00000004a5047210 */ /* 0x000fe20007f7e0ff */
[----:B------:R-:W-:Y:S01]  /*b930*/  BSSY B1, `(.L_x_293) ;  /* 0x0000009000017945 */ /* 0x000fe20003800000 */
[----:B------:R-:W-:Y:S02]  /*b940*/  ISETP.GT.AND P4, PT, R0, 0x8, P0 ;  /* 0x000000080000780c */ /* 0x000fe40000784270 */
[----:B------:R-:W-:Y:S01]  /*b950*/  FMUL R154, R154, R16 ;  /* 0x000000109a9a7220 */ /* 0x000fe20000400000 */
[----:B------:R-:W-:-:S03]  /*b960*/  IMAD.X R5, R164, 0x1, R5, P3 ;  /* 0x00000001a4057824 */ /* 0x000fc600018e0605 */
[----:B---3--:R-:W-:-:S05]  /*b970*/  FFMA R154, R155, R2, R154 ;  /* 0x000000029b9a7223 */ /* 0x008fca000000009a */
[----:B------:R-:W-:-:S05]  /*b980*/  F2FP.F16.F32.PACK_AB R154, RZ, R154 ;  /* 0x0000009aff9a723e */ /* 0x000fca00000000ff */
[----:B------:R0:W-:Y:S01]  /*b990*/  @P2 STG.E.U16 desc[UR36][R4.64+0x2], R154 ;  /* 0x0000029a04002986 */ /* 0x0001e2000c101524 */
[----:B------:R-:W-:Y:S05]  /*b9a0*/  @!P4 BRA `(.L_x_294) ;  /* 0x000000000004c947 */ /* 0x000fea0003800000 */
[----:B------:R3:W5:Y:S02]  /*b9b0*/  LDG.E.LTC128B.U16 R153, desc[UR36][R8.64+0x10] ;  /* 0x0000102408997981 */ /* 0x000764000c1e1520 */
.L_x_294:
[----:B------:R-:W-:Y:S05]  /*b9c0*/  BSYNC B1 ;  /* 0x0000000000017941 */ /* 0x000fea0003800000 */
.L_x_293:
[----:B0-----:R-:W4:Y:S01]  /*b9d0*/  LDL.LU R154, [R1+0x210] ;  /* 0x00021000019a7983 */ /* 0x001f220000300800 */
[----:B-----5:R-:W-:Y:S01]  /*b9e0*/  HADD2.F32 R4, -RZ, R153.H0_H0 ;  /* 0x20000099ff047230 */ /* 0x020fe20000004100 */
[----:B------:R-:W-:Y:S01]  /*b9f0*/  ISETP.GT.AND P2, PT, R0, 0x9, P0 ;  /* 0x000000090000780c */ /* 0x000fe20000744270 */
[----:B------:R-:W-:Y:S03]  /*ba00*/  BSSY B1, `(.L_x_295) ;  /* 0x0000009000017945 */ /* 0x000fe60003800000 */
[----:B------:R-:W-:-:S04]  /*ba10*/  FMUL R4, R4, R16 ;  /* 0x0000001004047220 */ /* 0x000fc80000400000 */
[----:B----4-:R-:W-:-:S05]  /*ba20*/  FFMA R4, R154, R2, R4 ;  /* 0x000000029a047223 */ /* 0x010fca0000000004 */
[----:B------:R-:W-:-:S04]  /*ba30*/  F2FP.F16.F32.PACK_AB R4, RZ, R4 ;  /* 0x00000004ff04723e */ /* 0x000fc800000000ff */
[----:B------:R-:W-:Y:S02]  /*ba40*/  PRMT R5, R4, 0x7610, R5 ;  /* 0x0000761004057816 */ /* 0x000fe40000000005 */
[----:B------:R-:W-:-:S03]  /*ba50*/  PRMT R4, R153, 0x7610, R4 ;  /* 0x0000761099047816 */ /* 0x000fc60000000004 */
[----:B------:R0:W-:Y:S01]  /*ba60*/  @P4 STG.E.U16 desc[UR36][R10.64+0x10], R5 ;  /* 0x000010050a004986 */ /* 0x0001e2000c101524 */
[----:B------:R-:W-:Y:S05]  /*ba70*/  @!P2 BRA `(.L_x_296) ;  /* 0x000000000004a947 */ /* 0x000fea0003800000 */
[----:B------:R4:W5:Y:S02]  /*ba80*/  LDG.E.LTC128B.U16 R4, desc[UR36][R8.64+0x12] ;  /* 0x0000122408047981 */ /* 0x000964000c1e1520 */
.L_x_296:
[----:B------:R-:W-:Y:S05]  /*ba90*/  BSYNC B1 ;  /* 0x0000000000017941 */ /* 0x000fea0003800000 */
.L_x_295:
[----:B------:R-:W2:Y:S01]  /*baa0*/  LDL.LU R154, [R1+0x214] ;  /* 0x00021400019a7983 */ /* 0x000ea20000300800 */
[----:B0----5:R-:W-:Y:S01]  /*bab0*/  HADD2.F32 R5, -RZ, R4.H0_H0 ;  /* 0x20000004ff057230 */ /* 0x021fe20000004100 */
[----:B------:R-:W-:Y:S01]  /*bac0*/  ISETP.GT.AND P4, PT, R0, 0x8, P1 ;  /* 0x000000080000780c */ /* 0x000fe20000f84270 */
[----:B------:R-:W-:Y:S01]  /*bad0*/  BSSY B1, `(.L_x_297) ;  /* 0x0000008000017945 */ /* 0x000fe20003800000 */
[----:B------:R-:W-:Y:S02]  /*bae0*/  PRMT R153, R4, 0x7610, R153 ;  /* 0x0000761004997816 */ /* 0x000fe40000000099 */
[----:B------:R-:W-:-:S04]  /*baf0*/  FMUL R5, R5, R16 ;  /* 0x0000001005057220 */ /* 0x000fc80000400000 */
[----:B--2---:R-:W-:-:S05]  /*bb00*/  FFMA R5, R154, R2, R5 ;  /* 0x000000029a057223 */ /* 0x004fca0000000005 */
[----:B------:R-:W-:-:S05]  /*bb10*/  F2FP.F16.F32.PACK_AB R5, RZ, R5 ;  /* 0x00000005ff05723e */ /* 0x000fca00000000ff */
[----:B------:R0:W-:Y:S01]  /*bb20*/  @P2 STG.E.U16 desc[UR36][R10.64+0x12], R5 ;  /* 0x000012050a002986 */ /* 0x0001e2000c101524 */
[----:B------:R-:W-:Y:S05]  /*bb30*/  @!P4 BRA `(.L_x_298) ;  /* 0x000000000004c947 */ /* 0x000fea0003800000 */
[----:B------:R2:W5:Y:S02]  /*bb40*/  LDG.E.LTC128B.U16 R153, desc[UR36][R6.64+0x10] ;  /* 0x0000102406997981 */ /* 0x000564000c1e1520 */
.L_x_298:
[----:B------:R-:W-:Y:S05]  /*bb50*/  BSYNC B1 ;  /* 0x0000000000017941 */ /* 0x000fea0003800000 */
.L_x_297:
[----:B0-----:R-:W3:Y:S01]  /*bb60*/  LDL.LU R5, [R1+0x218] ;  /* 0x0002180001057983 */ /* 0x001ee20000300800 */
[----:B-----5:R-:W-:Y:S01]  /*bb70*/  HADD2.F32 R4, -RZ, R153.H0_H0 ;  /* 0x20000099ff047230 */ /* 0x020fe20000004100 */
[----:B------:R-:W-:Y:S01]  /*bb80*/  ISETP.GT.AND P5, PT, R0, 0x9, P1 ;  /* 0x000000090000780c */ /* 0x000fe20000fa4270 */
[----:B------:R-:W-:Y:S03]  /*bb90*/  BSSY B1, `(.L_x_299) ;  /* 0x0000009000017945 */ /* 0x000fe60003800000 */
[----:B------:R-:W-:-:S04]  /*bba0*/  FMUL R4, R4, R16 ;  /* 0x0000001004047220 */ /* 0x000fc80000400000 */
[----:B---3--:R-:W-:Y:S01]  /*bbb0*/  FFMA R154, R5, R2, R4 ;  /* 0x00000002059a7223 */ /* 0x008fe20000000004 */
[----:B------:R-:W-:-:S04]  /*bbc0*/  IADD3 R4, P2, P3, R165, R12, R160 ;  /* 0x0000000ca5047210 */ /* 0x000fc80007b5e0a0 */
[----:B------:R-:W-:Y:S02]  /*bbd0*/  F2FP.F16.F32.PACK_AB R154, RZ, R154 ;  /* 0x0000009aff9a723e */ /* 0x000fe400000000ff */
[----:B------:R-:W-:-:S05]  /*bbe0*/  IADD3.X R5, R164, R13, R157, P2, P3 ;  /* 0x0000000da4057210 */ /* 0x000fca00017e649d */
[----:B------:R0:W-:Y:S01]  /*bbf0*/  @P4 STG.E.U16 desc[UR36][R4.64+0x10], R154 ;  /* 0x0000109a04004986 */ /* 0x0001e2000c101524 */
[----:B------:R-:W-:Y:S05]  /*bc00*/  @!P5 BRA `(.L_x_300) ;  /* 0x000000000004d947 */ /* 0x000fea0003800000 */
[----:B------:R3:W5:Y:S02]  /*bc10*/  LDG.E.LTC128B.U16 R153, desc[UR36][R6.64+0x12] ;  /* 0x0000122406997981 */ /* 0x000764000c1e1520 */
.L_x_300:
[----:B------:R-:W-:Y:S05]  /*bc20*/  BSYNC B1 ;  /* 0x0000000000017941 */ /* 0x000fea0003800000 */
.L_x_299:
[----:B------:R-:W2:Y:S01]  /*bc30*/  LDL.LU R155, [R1+0x21c] ;  /* 0x00021c00019b7983 */ /* 0x000ea20000300800 */
[----:B0----5:R-:W-:Y:S01]  /*bc40*/  HADD2.F32 R154, -RZ, R153.H0_H0 ;  /* 0x20000099ff9a7230 */ /* 0x021fe20000004100 */
        /* <DEDUP_REMOVED lines=8> */
.L_x_302:
[----:B------:R-:W-:Y:S05]  /*bcd0*/  BSYNC B1 ;  /* 0x0000000000017941 */ /* 0x000fea0003800000 */
.L_x_301:
[----:B------:R-:W3:Y:S01]  /*bce0*/  LDL.LU R155, [R1+0x220] ;  /* 0x00022000019b7983 */ /* 0x000ee20000300800 */
[----:B0----5:R-:W-:Y:S01]  /*bcf0*/  HADD2.F32 R154, -RZ, R153.H0_H0 ;  /* 0x20000099ff9a7230 */ /* 0x021fe20000004100 */
        /* <DEDUP_REMOVED lines=8> */
.L_x_304:
[----:B------:R-:W-:Y:S05]  /*bd80*/  BSYNC B1 ;  /* 0x0000000000017941 */ /* 0x000fea0003800000 */
.L_x_303:
        /* <DEDUP_REMOVED lines=10> */
.L_x_306:
[----:B------:R-:W-:Y:S05]  /*be30*/  BSYNC B1 ;  /* 0x0000000000017941 */ /* 0x000fea0003800000 */
.L_x_305:
        /* <DEDUP_REMOVED lines=10> */
.L_x_308:
[----:B------:R-:W-:Y:S05]  /*bee0*/  BSYNC B1 ;  /* 0x0000000000017941 */ /* 0x000fea0003800000 */
.L_x_307:
        /* <DEDUP_REMOVED lines=10> */
.L_x_310:
[----:B------:R-:W-:Y:S05]  /*bf90*/  BSYNC B1 ;  /* 0x0000000000017941 */ /* 0x000fea0003800000 */
.L_x_309:
        /* <DEDUP_REMOVED lines=10> */
.L_x_312:
[----:B------:R-:W-:Y:S05]  /*c040*/  BSYNC B1 ;  /* 0x0000000000017941 */ /* 0x000fea0003800000 */
.L_x_311:
        /* <DEDUP_REMOVED lines=10> */
.L_x_314:
[----:B------:R-:W-:Y:S05]  /*c0f0*/  BSYNC B1 ;  /* 0x0000000000017941 */ /* 0x000fea0003800000 */
.L_x_313:
        /* <DEDUP_REMOVED lines=10> */
.L_x_316:
[----:B------:R-:W-:Y:S05]  /*c1a0*/  BSYNC B1 ;  /* 0x0000000000017941 */ /* 0x000fea0003800000 */
.L_x_315:
        /* <DEDUP_REMOVED lines=10> */
.L_x_318:
[----:B------:R-:W-:Y:S05]  /*c250*/  BSYNC B1 ;  /* 0x0000000000017941 */ /* 0x000fea0003800000 */
.L_x_317:
        /* <DEDUP_REMOVED lines=10> */
.L_x_320:
[----:B------:R-:W-:Y:S05]  /*c300*/  BSYNC B1 ;  /* 0x0000000000017941 */ /* 0x000fea0003800000 */
.L_x_319:
        /* <DEDUP_REMOVED lines=10> */
.L_x_322:
[----:B------:R-:W-:Y:S05]  /*c3b0*/  BSYNC B1 ;  /* 0x0000000000017941 */ /* 0x000fea0003800000 */
.L_x_321:
        /* <DEDUP_REMOVED lines=10> */
.L_x_324:
[----:B------:R-:W-:Y:S05]  /*c460*/  BSYNC B1 ;  /* 0x0000000000017941 */ /* 0x000fea0003800000 */
.L_x_323:
        /* <DEDUP_REMOVED lines=10> */
.L_x_326:
[----:B------:R-:W-:Y:S05]  /*c510*/  BSYNC B1 ;  /* 0x0000000000017941 */ /* 0x000fea0003800000 */
.L_x_325:
        /* <DEDUP_REMOVED lines=10> */
.L_x_328:
[----:B------:R-:W-:Y:S05]  /*c5c0*/  BSYNC B1 ;  /* 0x0000000000017941 */ /* 0x000fea0003800000 */
.L_x_327:
        /* <DEDUP_REMOVED lines=10> */
.L_x_330:
[----:B------:R-:W-:Y:S05]  /*c670*/  BSYNC B1 ;  /* 0x0000000000017941 */ /* 0x000fea0003800000 */
.L_x_329:
        /* <DEDUP_REMOVED lines=10> */
.L_x_332:
[----:B------:R-:W-:Y:S05]  /*c720*/  BSYNC B1 ;  /* 0x0000000000017941 */ /* 0x000fea0003800000 */
.L_x_331:
        /* <DEDUP_REMOVED lines=10> */
.L_x_334:
[----:B------:R-:W-:Y:S05]  /*c7d0*/  BSYNC B1 ;  /* 0x0000000000017941 */ /* 0x000fea0003800000 */
.L_x_333:
        /* <DEDUP_REMOVED lines=10> */
.L_x_336:
[----:B------:R-:W-:Y:S05]  /*c880*/  BSYNC B1 ;  /* 0x0000000000017941 */ /* 0x000fea0003800000 */
.L_x_335:
        /* <DEDUP_REMOVED lines=10> */
.L_x_338:
[----:B------:R-:W-:Y:S05]  /*c930*/  BSYNC B1 ;  /* 0x0000000000017941 */ /* 0x000fea0003800000 */
.L_x_337:
        /* <DEDUP_REMOVED lines=10> */
.L_x_340:
[----:B------:R-:W-:Y:S05]  /*c9e0*/  BSYNC B1 ;  /* 0x0000000000017941 */ /* 0x000fea0003800000 */
.L_x_339:
        /* <DEDUP_REMOVED lines=10> */
.L_x_342:
[----:B------:R-:W-:Y:S05]  /*ca90*/  BSYNC B1 ;  /* 0x0000000000017941 */ /* 0x000fea0003800000 */
.L_x_341:
        /* <DEDUP_REMOVED lines=10> */
.L_x_344:
[----:B------:R-:W-:Y:S05]  /*cb40*/  BSYNC B1 ;  /* 0x0000000000017941 */ /* 0x000fea0003800000 */
.L_x_343:
        /* <DEDUP_REMOVED lines=10> */
.L_x_346:
[----:B------:R-:W-:Y:S05]  /*cbf0*/  BSYNC B1 ;  /* 0x0000000000017941 */ /* 0x000fea0003800000 */
.L_x_345:
        /* <DEDUP_REMOVED lines=10> */
.L_x_348:
[----:B------:R-:W-:Y:S05]  /*cca0*/  BSYNC B1 ;  /* 0x0000000000017941 */ /* 0x000fea0003800000 */
.L_x_347:
        /* <DEDUP_REMOVED lines=10> */
.L_x_350:
[----:B------:R-:W-:Y:S05]  /*cd50*/  BSYNC B1 ;  /* 0x0000000000017941 */ /* 0x000fea0003800000 */
.L_x_349:
        /* <DEDUP_REMOVED lines=10> */
.L_x_352:
[----:B------:R-:W-:Y:S05]  /*ce00*/  BSYNC B1 ;  /* 0x0000000000017941 */ /* 0x000fea0003800000 */
.L_x_351:
        /* <DEDUP_REMOVED lines=10> */
.L_x_354:
[----:B------:R-:W-:Y:S05]  /*ceb0*/  BSYNC B1 ;  /* 0x0000000000017941 */ /* 0x000fea0003800000 */
.L_x_353:
        /* <DEDUP_REMOVED lines=10> */
.L_x_356:
[----:B------:R-:W-:Y:S05]  /*cf60*/  BSYNC B1 ;  /* 0x0000000000017941 */ /* 0x000fea0003800000 */
.L_x_355:
        /* <DEDUP_REMOVED lines=10> */
.L_x_358:
[----:B------:R-:W-:Y:S05]  /*d010*/  BSYNC B1 ;  /* 0x0000000000017941 */ /* 0x000fea0003800000 */
.L_x_357:
        /* <DEDUP_REMOVED lines=10> */
.L_x_360:
[----:B------:R-:W-:Y:S05]  /*d0c0*/  BSYNC B1 ;  /* 0x0000000000017941 */ /* 0x000fea0003800000 */
.L_x_359:
        /* <DEDUP_REMOVED lines=10> */
.L_x_362:
[----:B------:R-:W-:Y:S05]  /*d170*/  BSYNC B1 ;  /* 0x0000000000017941 */ /* 0x000fea0003800000 */
.L_x_361:
        /* <DEDUP_REMOVED lines=10> */
.L_x_364:
[----:B------:R-:W-:Y:S05]  /*d220*/  BSYNC B1 ;  /* 0x0000000000017941 */ /* 0x000fea0003800000 */
.L_x_363:
        /* <DEDUP_REMOVED lines=10> */
.L_x_366:
[----:B------:R-:W-:Y:S05]  /*d2d0*/  BSYNC B1 ;  /* 0x0000000000017941 */ /* 0x000fea0003800000 */
.L_x_365:
        /* <DEDUP_REMOVED lines=10> */
.L_x_368:
[----:B------:R-:W-:Y:S05]  /*d380*/  BSYNC B1 ;  /* 0x0000000000017941 */ /* 0x000fea0003800000 */
.L_x_367:
        /* <DEDUP_REMOVED lines=10> */
.L_x_370:
[----:B------:R-:W-:Y:S05]  /*d430*/  BSYNC B1 ;  /* 0x0000000000017941 */ /* 0x000fea0003800000 */
.L_x_369:
        /* <DEDUP_REMOVED lines=10> */
.L_x_372:
[----:B------:R-:W-:Y:S05]  /*d4e0*/  BSYNC B1 ;  /* 0x0000000000017941 */ /* 0x000fea0003800000 */
.L_x_371:
        /* <DEDUP_REMOVED lines=10> */
.L_x_374:
[----:B------:R-:W-:Y:S05]  /*d590*/  BSYNC B1 ;  /* 0x0000000000017941 */ /* 0x000fea0003800000 */
.L_x_373:
        /* <DEDUP_REMOVED lines=10> */
.L_x_376:
[----:B------:R-:W-:Y:S05]  /*d640*/  BSYNC B1 ;  /* 0x0000000000017941 */ /* 0x000fea0003800000 */
.L_x_375:
        /* <DEDUP_REMOVED lines=10> */
.L_x_378:
[----:B------:R-:W-:Y:S05]  /*d6f0*/  BSYNC B1 ;  /* 0x0000000000017941 */ /* 0x000fea0003800000 */
.L_x_377:
        /* <DEDUP_REMOVED lines=10> */
.L_x_380:
[----:B------:R-:W-:Y:S05]  /*d7a0*/  BSYNC B1 ;  /* 0x0000000000017941 */ /* 0x000fea0003800000 */
.L_x_379:
        /* <DEDUP_REMOVED lines=10> */
.L_x_382:
[----:B------:R-:W-:Y:S05]  /*d850*/  BSYNC B1 ;  /* 0x0000000000017941 */ /* 0x000fea0003800000 */
.L_x_381:
        /* <DEDUP_REMOVED lines=10> */
.L_x_384:
[----:B------:R-:W-:Y:S05]  /*d900*/  BSYNC B1 ;  /* 0x0000000000017941 */ /* 0x000fea0003800000 */
.L_x_383:
        /* <DEDUP_REMOVED lines=10> */
.L_x_386:
[----:B------:R-:W-:Y:S05]  /*d9b0*/  BSYNC B1 ;  /* 0x0000000000017941 */ /* 0x000fea0003800000 */
.L_x_385:
        /* <DEDUP_REMOVED lines=10> */
.L_x_388:
[----:B------:R-:W-:Y:S05]  /*da60*/  BSYNC B1 ;  /* 0x0000000000017941 */ /* 0x000fea0003800000 */
.L_x_387:
        /* <DEDUP_REMOVED lines=10> */
.L_x_390:
[----:B------:R-:W-:Y:S05]  /*db10*/  BSYNC B1 ;  /* 0x0000000000017941 */ /* 0x000fea0003800000 */
.L_x_389:
        /* <DEDUP_REMOVED lines=10> */
.L_x_392:
[----:B------:R-:W-:Y:S05]  /*dbc0*/  BSYNC B1 ;  /* 0x0000000000017941 */ /* 0x000fea0003800000 */
.L_x_391:
        /* <DEDUP_REMOVED lines=10> */
.L_x_394:
[----:B------:R-:W-:Y:S05]  /*dc70*/  BSYNC B1 ;  /* 0x0000000000017941 */ /* 0x000fea0003800000 */
.L_x_393:
        /* <DEDUP_REMOVED lines=10> */
.L_x_396:
[----:B------:R-:W-:Y:S05]  /*dd20*/  BSYNC B1 ;  /* 0x0000000000017941 */ /* 0x000fea0003800000 */
.L_x_395:
        /* <DEDUP_REMOVED lines=10> */
.L_x_398:
[----:B------:R-:W-:Y:S05]  /*ddd0*/  BSYNC B1 ;  /* 0x0000000000017941 */ /* 0x000fea0003800000 */
.L_x_397:
        /* <DEDUP_REMOVED lines=10> */
.L_x_400:
[----:B------:R-:W-:Y:S05]  /*de80*/  BSYNC B1 ;  /* 0x0000000000017941 */ /* 0x000fea0003800000 */
.L_x_399:
        /* <DEDUP_REMOVED lines=10> */
.L_x_402:
[----:B------:R-:W-:Y:S05]  /*df30*/  BSYNC B1 ;  /* 0x0000000000017941 */ /* 0x000fea0003800000 */
.L_x_401:
        /* <DEDUP_REMOVED lines=10> */
.L_x_404:
[----:B------:R-:W-:Y:S05]  /*dfe0*/  BSYNC B1 ;  /* 0x0000000000017941 */ /* 0x000fea0003800000 */
.L_x_403:
        /* <DEDUP_REMOVED lines=10> */
.L_x_406:
[----:B------:R-:W-:Y:S05]  /*e090*/  BSYNC B1 ;  /* 0x0000000000017941 */ /* 0x000fea0003800000 */
.L_x_405:
        /* <DEDUP_REMOVED lines=10> */
.L_x_408:
[----:B------:R-:W-:Y:S05]  /*e140*/  BSYNC B1 ;  /* 0x0000000000017941 */ /* 0x000fea0003800000 */
.L_x_407:
        /* <DEDUP_REMOVED lines=10> */
.L_x_410:
[----:B------:R-:W-:Y:S05]  /*e1f0*/  BSYNC B1 ;  /* 0x0000000000017941 */ /* 0x000fea0003800000 */
.L_x_409:
        /* <DEDUP_REMOVED lines=10> */
.L_x_412:
[----:B------:R-:W-:Y:S05]  /*e2a0*/  BSYNC B1 ;  /* 0x0000000000017941 */ /* 0x000fea0003800000 */
.L_x_411:
        /* <DEDUP_REMOVED lines=10> */
.L_x_414:
[----:B------:R-:W-:Y:S05]  /*e350*/  BSYNC B1 ;  /* 0x0000000000017941 */ /* 0x000fea0003800000 */
.L_x_413:
        /* <DEDUP_REMOVED lines=10> */
.L_x_416:
[----:B------:R-:W-:Y:S05]  /*e400*/  BSYNC B1 ;  /* 0x0000000000017941 */ /* 0x000fea0003800000 */
.L_x_415:
        /* <DEDUP_REMOVED lines=10> */
.L_x_418:
[----:B------:R-:W-:Y:S05]  /*e4b0*/  BSYNC B1 ;  /* 0x0000000000017941 */ /* 0x000fea0003800000 */
.L_x_417:
        /* <DEDUP_REMOVED lines=10> */
.L_x_420:
[----:B------:R-:W-:Y:S05]  /*e560*/  BSYNC B1 ;  /* 0x0000000000017941 */ /* 0x000fea0003800000 */
.L_x_419:
        /* <DEDUP_REMOVED lines=10> */
.L_x_422:
[----:B------:R-:W-:Y:S05]  /*e610*/  BSYNC B1 ;  /* 0x0000000000017941 */ /* 0x000fea0003800000 */
.L_x_421:
        /* <DEDUP_REMOVED lines=10> */
.L_x_424:
[----:B------:R-:W-:Y:S05]  /*e6c0*/  BSYNC B1 ;  /* 0x0000000000017941 */ /* 0x000fea0003800000 */
.L_x_423:
        /* <DEDUP_REMOVED lines=10> */
.L_x_426:
[----:B------:R-:W-:Y:S05]  /*e770*/  BSYNC B1 ;  /* 0x0000000000017941 */ /* 0x000fea0003800000 */
.L_x_425:
        /* <DEDUP_REMOVED lines=10> */
.L_x_428:
[----:B------:R-:W-:Y:S05]  /*e820*/  BSYNC B1 ;  /* 0x0000000000017941 */ /* 0x000fea0003800000 */
.L_x_427:
        /* <DEDUP_REMOVED lines=10> */
.L_x_430:
[----:B------:R-:W-:Y:S05]  /*e8d0*/  BSYNC B1 ;  /* 0x0000000000017941 */ /* 0x000fea0003800000 */
.L_x_429:
        /* <DEDUP_REMOVED lines=10> */
.L_x_432:
[----:B------:R-:W-:Y:S05]  /*e980*/  BSYNC B1 ;  /* 0x0000000000017941 */ /* 0x000fea0003800000 */
.L_x_431:
        /* <DEDUP_REMOVED lines=10> */
.L_x_434:
[----:B------:R-:W-:Y:S05]  /*ea30*/  BSYNC B1 ;  /* 0x0000000000017941 */ /* 0x000fea0003800000 */
.L_x_433:
        /* <DEDUP_REMOVED lines=10> */
.L_x_436:
[----:B------:R-:W-:Y:S05]  /*eae0*/  BSYNC B1 ;  /* 0x0000000000017941 */ /* 0x000fea0003800000 */
.L_x_435:
        /* <DEDUP_REMOVED lines=10> */
.L_x_438:
[----:B------:R-:W-:Y:S05]  /*eb90*/  BSYNC B1 ;  /* 0x0000000000017941 */ /* 0x000fea0003800000 */
.L_x_437:
        /* <DEDUP_REMOVED lines=10> */
.L_x_440:
[----:B------:R-:W-:Y:S05]  /*ec40*/  BSYNC B1 ;  /* 0x0000000000017941 */ /* 0x000fea0003800000 */
.L_x_439:
        /* <DEDUP_REMOVED lines=10> */
.L_x_442:
[----:B------:R-:W-:Y:S05]  /*ecf0*/  BSYNC B1 ;  /* 0x0000000000017941 */ /* 0x000fea0003800000 */
.L_x_441:
        /* <DEDUP_REMOVED lines=10> */
.L_x_444:
[----:B------:R-:W-:Y:S05]  /*eda0*/  BSYNC B1 ;  /* 0x0000000000017941 */ /* 0x000fea0003800000 */
.L_x_443:
        /* <DEDUP_REMOVED lines=10> */
.L_x_446:
[----:B------:R-:W-:Y:S05]  /*ee50*/  BSYNC B1 ;  /* 0x0000000000017941 */ /* 0x000fea0003800000 */
.L_x_445:
        /* <DEDUP_REMOVED lines=10> */
.L_x_448:
[----:B------:R-:W-:Y:S05]  /*ef00*/  BSYNC B1 ;  /* 0x0000000000017941 */ /* 0x000fea0003800000 */
.L_x_447:
        /* <DEDUP_REMOVED lines=10> */
.L_x_450:
[----:B------:R-:W-:Y:S05]  /*efb0*/  BSYNC B1 ;  /* 0x0000000000017941 */ /* 0x000fea0003800000 */
.L_x_449:
        /* <DEDUP_REMOVED lines=10> */
.L_x_452:
[----:B------:R-:W-:Y:S05]  /*f060*/  BSYNC B1 ;  /* 0x0000000000017941 */ /* 0x000fea0003800000 */
.L_x_451:
        /* <DEDUP_REMOVED lines=10> */
.L_x_454:
[----:B------:R-:W-:Y:S05]  /*f110*/  BSYNC B1 ;  /* 0x0000000000017941 */ /* 0x000fea0003800000 */
.L_x_453:
        /* <DEDUP_REMOVED lines=10> */
.L_x_456:
[----:B------:R-:W-:Y:S05]  /*f1c0*/  BSYNC B1 ;  /* 0x0000000000017941 */ /* 0x000fea0003800000 */
.L_x_455:
        /* <DEDUP_REMOVED lines=10> */
.L_x_458:
[----:B------:R-:W-:Y:S05]  /*f270*/  BSYNC B1 ;  /* 0x0000000000017941 */ /* 0x000fea0003800000 */
.L_x_457:
        /* <DEDUP_REMOVED lines=10> */
.L_x_460:
[----:B------:R-:W-:Y:S05]  /*f320*/  BSYNC B1 ;  /* 0x0000000000017941 */ /* 0x000fea0003800000 */
.L_x_459:
        /* <DEDUP_REMOVED lines=10> */
.L_x_462:
[----:B------:R-:W-:Y:S05]  /*f3d0*/  BSYNC B1 ;  /* 0x0000000000017941 */ /* 0x000fea0003800000 */
.L_x_461:
        /* <DEDUP_REMOVED lines=10> */
.L_x_464:
[----:B------:R-:W-:Y:S05]  /*f480*/  BSYNC B1 ;  /* 0x0000000000017941 */ /* 0x000fea0003800000 */
.L_x_463:
        /* <DEDUP_REMOVED lines=10> */
.L_x_466:
[----:B------:R-:W-:Y:S05]  /*f530*/  BSYNC B1 ;  /* 0x0000000000017941 */ /* 0x000fea0003800000 */
.L_x_465:
        /* <DEDUP_REMOVED lines=10> */
.L_x_468:
[----:B------:R-:W-:Y:S05]  /*f5e0*/  BSYNC B1 ;  /* 0x0000000000017941 */ /* 0x000fea0003800000 */
.L_x_467:
        /* <DEDUP_REMOVED lines=10> */
.L_x_470:
[----:B------:R-:W-:Y:S05]  /*f690*/  BSYNC B1 ;  /* 0x0000000000017941 */ /* 0x000fea0003800000 */
.L_x_469:
        /* <DEDUP_REMOVED lines=10> */
.L_x_472:
[----:B------:R-:W-:Y:S05]  /*f740*/  BSYNC B1 ;  /* 0x0000000000017941 */ /* 0x000fea0003800000 */
.L_x_471:
        /* <DEDUP_REMOVED lines=10> */
.L_x_474:
[----:B------:R-:W-:Y:S05]  /*f7f0*/  BSYNC B1 ;  /* 0x0000000000017941 */ /* 0x000fea0003800000 */
.L_x_473:
        /* <DEDUP_REMOVED lines=10> */
.L_x_476:
[----:B------:R-:W-:Y:S05]  /*f8a0*/  BSYNC B1 ;  /* 0x0000000000017941 */ /* 0x000fea0003800000 */
.L_x_475:
        /* <DEDUP_REMOVED lines=10> */
.L_x_478:
[----:B------:R-:W-:Y:S05]  /*f950*/  BSYNC B1 ;  /* 0x0000000000017941 */ /* 0x000fea0003800000 */
.L_x_477:
        /* <DEDUP_REMOVED lines=10> */
.L_x_480:
[----:B------:R-:W-:Y:S05]  /*fa00*/  BSYNC B1 ;  /* 0x0000000000017941 */ /* 0x000fea0003800000 */
.L_x_479:
        /* <DEDUP_REMOVED lines=10> */
.L_x_482:
[----:B------:R-:W-:Y:S05]  /*fab0*/  BSYNC B1 ;  /* 0x0000000000017941 */ /* 0x000fea0003800000 */
.L_x_481:
        /* <DEDUP_REMOVED lines=10> */
.L_x_484:
[----:B------:R-:W-:Y:S05]  /*fb60*/  BSYNC B1 ;  /* 0x0000000000017941 */ /* 0x000fea0003800000 */
.L_x_483:
        /* <DEDUP_REMOVED lines=10> */
.L_x_486:
[----:B------:R-:W-:Y:S05]  /*fc10*/  BSYNC B1 ;  /* 0x0000000000017941 */ /* 0x000fea0003800000 */
.L_x_485:
        /* <DEDUP_REMOVED lines=10> */
.L_x_488:
[----:B------:R-:W-:Y:S05]  /*fcc0*/  BSYNC B1 ;  /* 0x0000000000017941 */ /* 0x000fea0003800000 */
.L_x_487:
        /* <DEDUP_REMOVED lines=10> */
.L_x_490:
[----:B------:R-:W-:Y:S05]  /*fd70*/  BSYNC B1 ;  /* 0x0000000000017941 */ /* 0x000fea0003800000 */
.L_x_489:
        /* <DEDUP_REMOVED lines=10> */
.L_x_492:
[----:B------:R-:W-:Y:S05]  /*fe20*/  BSYNC B1 ;  /* 0x0000000000017941 */ /* 0x000fea0003800000 */
.L_x_491:
        /* <DEDUP_REMOVED lines=10> */
.L_x_494:
[----:B------:R-:W-:Y:S05]  /*fed0*/  BSYNC B1 ;  /* 0x0000000000017941 */ /* 0x000fea0003800000 */
.L_x_493:
        /* <DEDUP_REMOVED lines=10> */
.L_x_496:
[----:B------:R-:W-:Y:S05]  /*ff80*/  BSYNC B1 ;  /* 0x0000000000017941 */ /* 0x000fea0003800000 */
.L_x_495:
        /* <DEDUP_REMOVED lines=10> */
.L_x_498:
[----:B------:R-:W-:Y:S05]  /*10030*/  BSYNC B1 ;  /* 0x0000000000017941 */ /* 0x000fea0003800000 */
.L_x_497:
        /* <DEDUP_REMOVED lines=10> */
.L_x_500:
[----:B------:R-:W-:Y:S05]  /*100e0*/  BSYNC B1 ;  /* 0x0000000000017941 */ /* 0x000fea0003800000 */
.L_x_499:
        /* <DEDUP_REMOVED lines=10> */
.L_x_502:
[----:B------:R-:W-:Y:S05]  /*10190*/  BSYNC B1 ;  /* 0x0000000000017941 */ /* 0x000fea0003800000 */
.L_x_501:
        /* <DEDUP_REMOVED lines=10> */
.L_x_504:
[----:B------:R-:W-:Y:S05]  /*10240*/  BSYNC B1 ;  /* 0x0000000000017941 */ /* 0x000fea0003800000 */
.L_x_503:
        /* <DEDUP_REMOVED lines=10> */
.L_x_506:
[----:B------:R-:W-:Y:S05]  /*102f0*/  BSYNC B1 ;  /* 0x0000000000017941 */ /* 0x000fea0003800000 */
.L_x_505:
        /* <DEDUP_REMOVED lines=10> */
.L_x_508:
[----:B------:R-:W-:Y:S05]  /*103a0*/  BSYNC B1 ;  /* 0x0000000000017941 */ /* 0x000fea0003800000 */
.L_x_507:
        /* <DEDUP_REMOVED lines=10> */
.L_x_510:
[----:B------:R-:W-:Y:S05]  /*10450*/  BSYNC B1 ;  /* 0x0000000000017941 */ /* 0x000fea0003800000 */
.L_x_509:
        /* <DEDUP_REMOVED lines=10> */
.L_x_512:
[----:B------:R-:W-:Y:S05]  /*10500*/  BSYNC B1 ;  /* 0x0000000000017941 */ /* 0x000fea0003800000 */
.L_x_511:
        /* <DEDUP_REMOVED lines=10> */
.L_x_514:
[----:B------:R-:W-:Y:S05]  /*105b0*/  BSYNC B1 ;  /* 0x0000000000017941 */ /* 0x000fea0003800000 */
.L_x_513:
        /* <DEDUP_REMOVED lines=10> */
.L_x_516:
[----:B------:R-:W-:Y:S05]  /*10660*/  BSYNC B1 ;  /* 0x0000000000017941 */ /* 0x000fea0003800000 */
.L_x_515:
        /* <DEDUP_REMOVED lines=10> */
.L_x_518:
[----:B------:R-:W-:Y:S05]  /*10710*/  BSYNC B1 ;  /* 0x0000000000017941 */ /* 0x000fea0003800000 */
.L_x_517:
        /* <DEDUP_REMOVED lines=10> */
.L_x_520:
[----:B------:R-:W-:Y:S05]  /*107c0*/  BSYNC B1 ;  /* 0x0000000000017941 */ /* 0x000fea0003800000 */
.L_x_519:
        /* <DEDUP_REMOVED lines=10> */
.L_x_522:
[----:B------:R-:W-:Y:S05]  /*10870*/  BSYNC B1 ;  /* 0x0000000000017941 */ /* 0x000fea0003800000 */
.L_x_521:
        /* <DEDUP_REMOVED lines=10> */
.L_x_524:
[----:B------:R-:W-:Y:S05]  /*10920*/  BSYNC B1 ;  /* 0x0000000000017941 */ /* 0x000fea0003800000 */
.L_x_523:
        /* <DEDUP_REMOVED lines=10> */
.L_x_526:
[----:B------:R-:W-:Y:S05]  /*109d0*/  BSYNC B1 ;  /* 0x0000000000017941 */ /* 0x000fea0003800000 */
.L_x_525:
        /* <DEDUP_REMOVED lines=10> */
.L_x_528:
[----:B------:R-:W-:Y:S05]  /*10a80*/  BSYNC B1 ;  /* 0x0000000000017941 */ /* 0x000fea0003800000 */
.L_x_527:
        /* <DEDUP_REMOVED lines=10> */
.L_x_530:
[----:B------:R-:W-:Y:S05]  /*10b30*/  BSYNC B1 ;  /* 0x0000000000017941 */ /* 0x000fea0003800000 */
.L_x_529:
        /* <DEDUP_REMOVED lines=10> */
.L_x_532:
[----:B------:R-:W-:Y:S05]  /*10be0*/  BSYNC B1 ;  /* 0x0000000000017941 */ /* 0x000fea0003800000 */
.L_x_531:
        /* <DEDUP_REMOVED lines=10> */
.L_x_534:
[----:B------:R-:W-:Y:S05]  /*10c90*/  BSYNC B1 ;  /* 0x0000000000017941 */ /* 0x000fea0003800000 */
.L_x_533:
        /* <DEDUP_REMOVED lines=10> */
.L_x_536:
[----:B------:R-:W-:Y:S05]  /*10d40*/  BSYNC B1 ;  /* 0x0000000000017941 */ /* 0x000fea0003800000 */
.L_x_535:
[----:B0-----:R-:W2:Y:S02]  /*10d50*/  LDL.LU R154, [R1+0x3f4] ;  /* 0x0003f400019a7983 */ /* 0x001ea40000300800 */
[----:B-12345:R-:W-:Y:S01]  /*10d60*/  HADD2.F32 R8, -RZ, R153.H0_H0 ;  /* 0x20000099ff087230 */ /* 0x03efe20000004100 */
        /* <DEDUP_REMOVED lines=10> */
.L_x_538:
[----:B------:R-:W-:Y:S05]  /*10e10*/  BSYNC B1 ;  /* 0x0000000000017941 */ /* 0x000fea0003800000 */
.L_x_537:
[----:B0-----:R-:W2:Y:S01]  /*10e20*/  LDL.LU R10, [R1+0x3f8] ;  /* 0x0003f800010a7983 */ /* 0x001ea20000300800 */
[----:B-----5:R-:W-:Y:S01]  /*10e30*/  HADD2.F32 R9, -RZ, R8.H0_H0 ;  /* 0x20000008ff097230 */ /* 0x020fe20000004100 */
        /* <DEDUP_REMOVED lines=11> */
.L_x_540:
[----:B------:R-:W-:Y:S05]  /*10ef0*/  BSYNC B1 ;  /* 0x0000000000017941 */ /* 0x000fea0003800000 */
.L_x_539:
[----:B------:R-:W3:Y:S01]  /*10f00*/  LDL.LU R8, [R1+0x3fc] ;  /* 0x0003fc0001087983 */ /* 0x000ee20000300800 */
[----:B-12--5:R-:W-:Y:S01]  /*10f10*/  HADD2.F32 R6, -RZ, R153.H0_H0 ;  /* 0x20000099ff067230 */ /* 0x026fe20000004100 */
[----:B------:R-:W-:Y:S01]  /*10f20*/  ISETP.GT.AND P0, PT, R3, 0x100, PT ;  /* 0x000001000300780c */ /* 0x000fe20003f04270 */
[----:B------:R-:W-:Y:S01]  /*10f30*/  IMAD R11, R11, R18, RZ ;  /* 0x000000120b0b7224 */ /* 0x000fe200078e02ff */
[----:B------:R-:W2:Y:S02]  /*10f40*/  LDL.LU R155, [R1] ;  /* 0x00000000019b7983 */ /* 0x000ea40000300800 */
        /* <DEDUP_REMOVED lines=33> */
.L_x_542:
[----:B------:R-:W-:Y:S05]  /*11160*/  BSYNC B1 ;  /* 0x0000000000017941 */ /* 0x000fea0003800000 */
.L_x_541:
        /* <DEDUP_REMOVED lines=21> */
.L_x_544:
[----:B------:R-:W-:Y:S05]  /*112c0*/  BSYNC B1 ;  /* 0x0000000000017941 */ /* 0x000fea0003800000 */
.L_x_543:
        /* <DEDUP_REMOVED lines=17> */
.L_x_546:
[----:B------:R-:W-:Y:S05]  /*113e0*/  BSYNC B1 ;  /* 0x0000000000017941 */ /* 0x000fea0003800000 */
.L_x_545:
        /* <DEDUP_REMOVED lines=12> */
.L_x_548:
[----:B------:R-:W-:Y:S05]  /*114b0*/  BSYNC B1 ;  /* 0x0000000000017941 */ /* 0x000fea0003800000 */
.L_x_547:
        /* <DEDUP_REMOVED lines=12> */
.L_x_550:
[----:B------:R-:W-:Y:S05]  /*11580*/  BSYNC B1 ;  /* 0x0000000000017941 */ /* 0x000fea0003800000 */
.L_x_549:
        /* <DEDUP_REMOVED lines=11> */
.L_x_552:
[----:B------:R-:W-:Y:S05]  /*11640*/  BSYNC B1 ;  /* 0x0000000000017941 */ /* 0x000fea0003800000 */
.L_x_551:
        /* <DEDUP_REMOVED lines=12> */
.L_x_554:
[----:B------:R-:W-:Y:S05]  /*11710*/  BSYNC B1 ;  /* 0x0000000000017941 */ /* 0x000fea0003800000 */
.L_x_553:
        /* <DEDUP_REMOVED lines=10> */
.L_x_556:
[----:B------:R-:W-:Y:S05]  /*117c0*/  BSYNC B1 ;  /* 0x0000000000017941 */ /* 0x000fea0003800000 */
.L_x_555:
        /* <DEDUP_REMOVED lines=10> */
.L_x_558:
[----:B------:R-:W-:Y:S05]  /*11870*/  BSYNC B1 ;  /* 0x0000000000017941 */ /* 0x000fea0003800000 */
.L_x_557:
        /* <DEDUP_REMOVED lines=10> */
.L_x_560:
[----:B------:R-:W-:Y:S05]  /*11920*/  BSYNC B1 ;  /* 0x0000000000017941 */ /* 0x000fea0003800000 */
.L_x_559:
        /* <DEDUP_REMOVED lines=10> */
.L_x_562:
[----:B------:R-:W-:Y:S05]  /*119d0*/  BSYNC B1 ;  /* 0x0000000000017941 */ /* 0x000fea0003800000 */
.L_x_561:
        /* <DEDUP_REMOVED lines=10> */
.L_x_564:
[----:B------:R-:W-:Y:S05]  /*11a80*/  BSYNC B1 ;  /* 0x0000000000017941 */ /* 0x000fea0003800000 */
.L_x_563:
        /* <DEDUP_REMOVED lines=10> */
.L_x_566:
[----:B------:R-:W-:Y:S05]  /*11b30*/  BSYNC B1 ;  /* 0x0000000000017941 */ /* 0x000fea0003800000 */
.L_x_565:
        /* <DEDUP_REMOVED lines=10> */
.L_x_568:
[----:B------:R-:W-:Y:S05]  /*11be0*/  BSYNC B1 ;  /* 0x0000000000017941 */ /* 0x000fea0003800000 */
.L_x_567:
        /* <DEDUP_REMOVED lines=10> */
.L_x_570:
[----:B------:R-:W-:Y:S05]  /*11c90*/  BSYNC B1 ;  /* 0x0000000000017941 */ /* 0x000fea0003800000 */
.L_x_569:
        /* <DEDUP_REMOVED lines=10> */
.L_x_572:
[----:B------:R-:W-:Y:S05]  /*11d40*/  BSYNC B1 ;  /* 0x0000000000017941 */ /* 0x000fea0003800000 */
.L_x_571:
        /* <DEDUP_REMOVED lines=10> */
.L_x_574:
[----:B------:R-:W-:Y:S05]  /*11df0*/  BSYNC B1 ;  /* 0x0000000000017941 */ /* 0x000fea0003800000 */
.L_x_573:
        /* <DEDUP_REMOVED lines=10> */
.L_x_576:
[----:B------:R-:W-:Y:S05]  /*11ea0*/  BSYNC B1 ;  /* 0x0000000000017941 */ /* 0x000fea0003800000 */
.L_x_575:
        /* <DEDUP_REMOVED lines=10> */
.L_x_578:
[----:B------:R-:W-:Y:S05]  /*11f50*/  BSYNC B1 ;  /* 0x0000000000017941 */ /* 0x000fea0003800000 */
.L_x_577:
        /* <DEDUP_REMOVED lines=10> */
.L_x_580:
[----:B------:R-:W-:Y:S05]  /*12000*/  BSYNC B1 ;  /* 0x0000000000017941 */ /* 0x000fea0003800000 */
.L_x_579:
        /* <DEDUP_REMOVED lines=10> */
.L_x_582:
[----:B------:R-:W-:Y:S05]  /*120b0*/  BSYNC B1 ;  /* 0x0000000000017941 */ /* 0x000fea0003800000 */
.L_x_581:
        /* <DEDUP_REMOVED lines=10> */
.L_x_584:
[----:B------:R-:W-:Y:S05]  /*12160*/  BSYNC B1 ;  /* 0x0000000000017941 */ /* 0x000fea0003800000 */
.L_x_583:
        /* <DEDUP_REMOVED lines=10> */
.L_x_586:
[----:B------:R-:W-:Y:S05]  /*12210*/  BSYNC B1 ;  /* 0x0000000000017941 */ /* 0x000fea0003800000 */
.L_x_585:
        /* <DEDUP_REMOVED lines=10> */
.L_x_588:
[----:B------:R-:W-:Y:S05]  /*122c0*/  BSYNC B1 ;  /* 0x0000000000017941 */ /* 0x000fea0003800000 */
.L_x_587:
        /* <DEDUP_REMOVED lines=10> */
.L_x_590:
[----:B------:R-:W-:Y:S05]  /*12370*/  BSYNC B1 ;  /* 0x0000000000017941 */ /* 0x000fea0003800000 */
.L_x_589:
        /* <DEDUP_REMOVED lines=10> */
.L_x_592:
[----:B------:R-:W-:Y:S05]  /*12420*/  BSYNC B1 ;  /* 0x0000000000017941 */ /* 0x000fea0003800000 */
.L_x_591:
        /* <DEDUP_REMOVED lines=10> */
.L_x_594:
[----:B------:R-:W-:Y:S05]  /*124d0*/  BSYNC B1 ;  /* 0x0000000000017941 */ /* 0x000fea0003800000 */
.L_x_593:
        /* <DEDUP_REMOVED lines=10> */
.L_x_596:
[----:B------:R-:W-:Y:S05]  /*12580*/  BSYNC B1 ;  /* 0x0000000000017941 */ /* 0x000fea0003800000 */
.L_x_595:
        /* <DEDUP_REMOVED lines=10> */
.L_x_598:
[----:B------:R-:W-:Y:S05]  /*12630*/  BSYNC B1 ;  /* 0x0000000000017941 */ /* 0x000fea0003800000 */
.L_x_597:
        /* <DEDUP_REMOVED lines=10> */
.L_x_600:
[----:B------:R-:W-:Y:S05]  /*126e0*/  BSYNC B1 ;  /* 0x0000000000017941 */ /* 0x000fea0003800000 */
.L_x_599:
        /* <DEDUP_REMOVED lines=10> */
.L_x_602:
[----:B------:R-:W-:Y:S05]  /*12790*/  BSYNC B1 ;  /* 0x0000000000017941 */ /* 0x000fea0003800000 */
.L_x_601:
        /* <DEDUP_REMOVED lines=10> */
.L_x_604:
[----:B------:R-:W-:Y:S05]  /*12840*/  BSYNC B1 ;  /* 0x0000000000017941 */ /* 0x000fea0003800000 */
.L_x_603:
        /* <DEDUP_REMOVED lines=10> */
.L_x_606:
[----:B------:R-:W-:Y:S05]  /*128f0*/  BSYNC B1 ;  /* 0x0000000000017941 */ /* 0x000fea0003800000 */
.L_x_605:
        /* <DEDUP_REMOVED lines=10> */
.L_x_608:
[----:B------:R-:W-:Y:S05]  /*129a0*/  BSYNC B1 ;  /* 0x0000000000017941 */ /* 0x000fea0003800000 */
.L_x_607:
        /* <DEDUP_REMOVED lines=10> */
.L_x_610:
[----:B------:R-:W-:Y:S05]  /*12a50*/  BSYNC B1 ;  /* 0x0000000000017941 */ /* 0x000fea0003800000 */
.L_x_609:
        /* <DEDUP_REMOVED lines=10> */
.L_x_612:
[----:B------:R-:W-:Y:S05]  /*12b00*/  BSYNC B1 ;  /* 0x0000000000017941 */ /* 0x000fea0003800000 */
.L_x_611:
        /* <DEDUP_REMOVED lines=10> */
.L_x_614:
[----:B------:R-:W-:Y:S05]  /*12bb0*/  BSYNC B1 ;  /* 0x0000000000017941 */ /* 0x000fea0003800000 */
.L_x_613:
        /* <DEDUP_REMOVED lines=10> */
.L_x_616:
[----:B------:R-:W-:Y:S05]  /*12c60*/  BSYNC B1 ;  /* 0x0000000000017941 */ /* 0x000fea0003800000 */
.L_x_615:
        /* <DEDUP_REMOVED lines=10> */
.L_x_618:
[----:B------:R-:W-:Y:S05]  /*12d10*/  BSYNC B1 ;  /* 0x0000000000017941 */ /* 0x000fea0003800000 */
.L_x_617:
        /* <DEDUP_REMOVED lines=10> */
.L_x_620:
[----:B------:R-:W-:Y:S05]  /*12dc0*/  BSYNC B1 ;  /* 0x0000000000017941 */ /* 0x000fea0003800000 */
.L_x_619:
        /* <DEDUP_REMOVED lines=10> */
.L_x_622:
[----:B------:R-:W-:Y:S05]  /*12e70*/  BSYNC B1 ;  /* 0x0000000000017941 */ /* 0x000fea0003800000 */
.L_x_621:
        /* <DEDUP_REMOVED lines=10> */
.L_x_624:
[----:B------:R-:W-:Y:S05]  /*12f20*/  BSYNC B1 ;  /* 0x0000000000017941 */ /* 0x000fea0003800000 */
.L_x_623:
        /* <DEDUP_REMOVED lines=10> */
.L_x_626:
[----:B------:R-:W-:Y:S05]  /*12fd0*/  BSYNC B1 ;  /* 0x0000000000017941 */ /* 0x000fea0003800000 */
.L_x_625:
        /* <DEDUP_REMOVED lines=10> */
.L_x_628:
[----:B------:R-:W-:Y:S05]  /*13080*/  BSYNC B1 ;  /* 0x0000000000017941 */ /* 0x000fea0003800000 */
.L_x_627:
        /* <DEDUP_REMOVED lines=10> */
.L_x_630:
[----:B------:R-:W-:Y:S05]  /*13130*/  BSYNC B1 ;  /* 0x0000000000017941 */ /* 0x000fea0003800000 */
.L_x_629:
        /* <DEDUP_REMOVED lines=10> */
.L_x_632:
[----:B------:R-:W-:Y:S05]  /*131e0*/  BSYNC B1 ;  /* 0x0000000000017941 */ /* 0x000fea0003800000 */
.L_x_631:
        /* <DEDUP_REMOVED lines=10> */
.L_x_634:
[----:B------:R-:W-:Y:S05]  /*13290*/  BSYNC B1 ;  /* 0x0000000000017941 */ /* 0x000fea0003800000 */
.L_x_633:
        /* <DEDUP_REMOVED lines=10> */
.L_x_636:
[----:B------:R-:W-:Y:S05]  /*13340*/  BSYNC B1 ;  /* 0x0000000000017941 */ /* 0x000fea0003800000 */
.L_x_635:
        /* <DEDUP_REMOVED lines=10> */
.L_x_638:
[----:B------:R-:W-:Y:S05]  /*133f0*/  BSYNC B1 ;  /* 0x0000000000017941 */ /* 0x000fea0003800000 */
.L_x_637:
        /* <DEDUP_REMOVED lines=10> */
.L_x_640:
[----:B------:R-:W-:Y:S05]  /*134a0*/  BSYNC B1 ;  /* 0x0000000000017941 */ /* 0x000fea0003800000 */
.L_x_639:
        /* <DEDUP_REMOVED lines=10> */
.L_x_642:
[----:B------:R-:W-:Y:S05]  /*13550*/  BSYNC B1 ;  /* 0x0000000000017941 */ /* 0x000fea0003800000 */
.L_x_641:
        /* <DEDUP_REMOVED lines=10> */
.L_x_644:
[----:B------:R-:W-:Y:S05]  /*13600*/  BSYNC B1 ;  /* 0x0000000000017941 */ /* 0x000fea0003800000 */
.L_x_643:
        /* <DEDUP_REMOVED lines=10> */
.L_x_646:
[----:B------:R-:W-:Y:S05]  /*136b0*/  BSYNC B1 ;  /* 0x0000000000017941 */ /* 0x000fea0003800000 */
.L_x_645:
        /* <DEDUP_REMOVED lines=10> */
.L_x_648:
[----:B------:R-:W-:Y:S05]  /*13760*/  BSYNC B1 ;  /* 0x0000000000017941 */ /* 0x000fea0003800000 */
.L_x_647:
        /* <DEDUP_REMOVED lines=10> */
.L_x_650:
[----:B------:R-:W-:Y:S05]  /*13810*/  BSYNC B1 ;  /* 0x0000000000017941 */ /* 0x000fea0003800000 */
.L_x_649:
        /* <DEDUP_REMOVED lines=10> */
.L_x_652:
[----:B------:R-:W-:Y:S05]  /*138c0*/  BSYNC B1 ;  /* 0x0000000000017941 */ /* 0x000fea0003800000 */
.L_x_651:
        /* <DEDUP_REMOVED lines=10> */
.L_x_654:
[----:B------:R-:W-:Y:S05]  /*13970*/  BSYNC B1 ;  /* 0x0000000000017941 */ /* 0x000fea0003800000 */
.L_x_653:
[----:B0-----:R-:W2:Y:S01]  /*13980*/  LDL.LU R154, [R1+0xe4] ;  /* 0x0000e400019a7983 */ /* 0x001ea20000300800 */
[----:B-----5:R-:W-:Y:S01]  /*13990*/  HADD2.F32 R155, -RZ, R153.H0_H0 ;  /* 0x20000099ff9b7230 */ /* 0x020fe20000004100 */
        /* <DEDUP_REMOVED lines=8> */
.L_x_656:
[----:B------:R-:W-:Y:S05]  /*13a20*/  BSYNC B1 ;  /* 0x0000000000017941 */ /* 0x000fea0003800000 */
.L_x_655:
        /* <DEDUP_REMOVED lines=10> */
.L_x_658:
[----:B------:R-:W-:Y:S05]  /*13ad0*/  BSYNC B1 ;  /* 0x0000000000017941 */ /* 0x000fea0003800000 */
.L_x_657:
        /* <DEDUP_REMOVED lines=10> */
.L_x_660:
[----:B------:R-:W-:Y:S05]  /*13b80*/  BSYNC B1 ;  /* 0x0000000000017941 */ /* 0x000fea0003800000 */
.L_x_659:
        /* <DEDUP_REMOVED lines=10> */
.L_x_662:
[----:B------:R-:W-:Y:S05]  /*13c30*/  BSYNC B1 ;  /* 0x0000000000017941 */ /* 0x000fea0003800000 */
.L_x_661:
        /* <DEDUP_REMOVED lines=10> */
.L_x_664:
[----:B------:R-:W-:Y:S05]  /*13ce0*/  BSYNC B1 ;  /* 0x0000000000017941 */ /* 0x000fea0003800000 */
.L_x_663:
        /* <DEDUP_REMOVED lines=10> */
.L_x_666:
[----:B------:R-:W-:Y:S05]  /*13d90*/  BSYNC B1 ;  /* 0x0000000000017941 */ /* 0x000fea0003800000 */
.L_x_665:
        /* <DEDUP_REMOVED lines=10> */
.L_x_668:
[----:B------:R-:W-:Y:S05]  /*13e40*/  BSYNC B1 ;  /* 0x0000000000017941 */ /* 0x000fea0003800000 */
.L_x_667:
        /* <DEDUP_REMOVED lines=10> */
.L_x_670:
[----:B------:R-:W-:Y:S05]  /*13ef0*/  BSYNC B1 ;  /* 0x0000000000017941 */ /* 0x000fea0003800000 */
.L_x_669:
        /* <DEDUP_REMOVED lines=10> */
.L_x_672:
[----:B------:R-:W-:Y:S05]  /*13fa0*/  BSYNC B1 ;  /* 0x0000000000017941 */ /* 0x000fea0003800000 */
.L_x_671:
        /* <DEDUP_REMOVED lines=10> */
.L_x_674:
[----:B------:R-:W-:Y:S05]  /*14050*/  BSYNC B1 ;  /* 0x0000000000017941 */ /* 0x000fea0003800000 */
.L_x_673:
        /* <DEDUP_REMOVED lines=10> */
.L_x_676:
[----:B------:R-:W-:Y:S05]  /*14100*/  BSYNC B1 ;  /* 0x0000000000017941 */ /* 0x000fea0003800000 */
.L_x_675:
        /* <DEDUP_REMOVED lines=10> */
.L_x_678:
[----:B------:R-:W-:Y:S05]  /*141b0*/  BSYNC B1 ;  /* 0x0000000000017941 */ /* 0x000fea0003800000 */
.L_x_677:
        /* <DEDUP_REMOVED lines=10> */
.L_x_680:
[----:B------:R-:W-:Y:S05]  /*14260*/  BSYNC B1 ;  /* 0x0000000000017941 */ /* 0x000fea0003800000 */
.L_x_679:
        /* <DEDUP_REMOVED lines=10> */
.L_x_682:
[----:B------:R-:W-:Y:S05]  /*14310*/  BSYNC B1 ;  /* 0x0000000000017941 */ /* 0x000fea0003800000 */
.L_x_681:
        /* <DEDUP_REMOVED lines=10> */
.L_x_684:
[----:B------:R-:W-:Y:S05]  /*143c0*/  BSYNC B1 ;  /* 0x0000000000017941 */ /* 0x000fea0003800000 */
.L_x_683:
        /* <DEDUP_REMOVED lines=10> */
.L_x_686:
[----:B------:R-:W-:Y:S05]  /*14470*/  BSYNC B1 ;  /* 0x0000000000017941 */ /* 0x000fea0003800000 */
.L_x_685:
        /* <DEDUP_REMOVED lines=10> */
.L_x_688:
[----:B------:R-:W-:Y:S05]  /*14520*/  BSYNC B1 ;  /* 0x0000000000017941 */ /* 0x000fea0003800000 */
.L_x_687:
        /* <DEDUP_REMOVED lines=10> */
.L_x_690:
[----:B------:R-:W-:Y:S05]  /*145d0*/  BSYNC B1 ;  /* 0x0000000000017941 */ /* 0x000fea0003800000 */
.L_x_689:
        /* <DEDUP_REMOVED lines=10> */
.L_x_692:
[----:B------:R-:W-:Y:S05]  /*14680*/  BSYNC B1 ;  /* 0x0000000000017941 */ /* 0x000fea0003800000 */
.L_x_691:
        /* <DEDUP_REMOVED lines=10> */
.L_x_694:
[----:B------:R-:W-:Y:S05]  /*14730*/  BSYNC B1 ;  /* 0x0000000000017941 */ /* 0x000fea0003800000 */
.L_x_693:
        /* <DEDUP_REMOVED lines=10> */
.L_x_696:
[----:B------:R-:W-:Y:S05]  /*147e0*/  BSYNC B1 ;  /* 0x0000000000017941 */ /* 0x000fea0003800000 */
.L_x_695:
        /* <DEDUP_REMOVED lines=10> */
.L_x_698:
[----:B------:R-:W-:Y:S05]  /*14890*/  BSYNC B1 ;  /* 0x0000000000017941 */ /* 0x000fea0003800000 */
.L_x_697:
        /* <DEDUP_REMOVED lines=10> */
.L_x_700:
[----:B------:R-:W-:Y:S05]  /*14940*/  BSYNC B1 ;  /* 0x0000000000017941 */ /* 0x000fea0003800000 */
.L_x_699:
        /* <DEDUP_REMOVED lines=10> */
.L_x_702:
[----:B------:R-:W-:Y:S05]  /*149f0*/  BSYNC B1 ;  /* 0x0000000000017941 */ /* 0x000fea0003800000 */
.L_x_701:
        /* <DEDUP_REMOVED lines=10> */
.L_x_704:
[----:B------:R-:W-:Y:S05]  /*14aa0*/  BSYNC B1 ;  /* 0x0000000000017941 */ /* 0x000fea0003800000 */
.L_x_703:
        /* <DEDUP_REMOVED lines=10> */
.L_x_706:
[----:B------:R-:W-:Y:S05]  /*14b50*/  BSYNC B1 ;  /* 0x0000000000017941 */ /* 0x000fea0003800000 */
.L_x_705:
        /* <DEDUP_REMOVED lines=10> */
.L_x_708:
[----:B------:R-:W-:Y:S05]  /*14c00*/  BSYNC B1 ;  /* 0x0000000000017941 */ /* 0x000fea0003800000 */
.L_x_707:
        /* <DEDUP_REMOVED lines=10> */
.L_x_710:
[----:B------:R-:W-:Y:S05]  /*14cb0*/  BSYNC B1 ;  /* 0x0000000000017941 */ /* 0x000fea0003800000 */
.L_x_709:
        /* <DEDUP_REMOVED lines=10> */
.L_x_712:
[----:B------:R-:W-:Y:S05]  /*14d60*/  BSYNC B1 ;  /* 0x0000000000017941 */ /* 0x000fea0003800000 */
.L_x_711:
        /* <DEDUP_REMOVED lines=10> */
.L_x_714:
[----:B------:R-:W-:Y:S05]  /*14e10*/  BSYNC B1 ;  /* 0x0000000000017941 */ /* 0x000fea0003800000 */
.L_x_713:
        /* <DEDUP_REMOVED lines=10> */
.L_x_716:
[----:B------:R-:W-:Y:S05]  /*14ec0*/  BSYNC B1 ;  /* 0x0000000000017941 */ /* 0x000fea0003800000 */
.L_x_715:
        /* <DEDUP_REMOVED lines=10> */
.L_x_718:
[----:B------:R-:W-:Y:S05]  /*14f70*/  BSYNC B1 ;  /* 0x0000000000017941 */ /* 0x000fea0003800000 */
.L_x_717:
        /* <DEDUP_REMOVED lines=10> */
.L_x_720:
[----:B------:R-:W-:Y:S05]  /*15020*/  BSYNC B1 ;  /* 0x0000000000017941 */ /* 0x000fea0003800000 */
.L_x_719:
        /* <DEDUP_REMOVED lines=10> */
.L_x_722:
[----:B------:R-:W-:Y:S05]  /*150d0*/  BSYNC B1 ;  /* 0x0000000000017941 */ /* 0x000fea0003800000 */
.L_x_721:
        /* <DEDUP_REMOVED lines=10> */
.L_x_724:
[----:B------:R-:W-:Y:S05]  /*15180*/  BSYNC B1 ;  /* 0x0000000000017941 */ /* 0x000fea0003800000 */
.L_x_723:
        /* <DEDUP_REMOVED lines=10> */
.L_x_726:
[----:B------:R-:W-:Y:S05]  /*15230*/  BSYNC B1 ;  /* 0x0000000000017941 */ /* 0x000fea0003800000 */
.L_x_725:
        /* <DEDUP_REMOVED lines=10> */
.L_x_728:
[----:B------:R-:W-:Y:S05]  /*152e0*/  BSYNC B1 ;  /* 0x0000000000017941 */ /* 0x000fea0003800000 */
.L_x_727:
        /* <DEDUP_REMOVED lines=10> */
.L_x_730:
[----:B------:R-:W-:Y:S05]  /*15390*/  BSYNC B1 ;  /* 0x0000000000017941 */ /* 0x000fea0003800000 */
.L_x_729:
        /* <DEDUP_REMOVED lines=10> */
.L_x_732:
[----:B------:R-:W-:Y:S05]  /*15440*/  BSYNC B1 ;  /* 0x0000000000017941 */ /* 0x000fea0003800000 */
.L_x_731:
        /* <DEDUP_REMOVED lines=10> */
.L_x_734:
[----:B------:R-:W-:Y:S05]  /*154f0*/  BSYNC B1 ;  /* 0x0000000000017941 */ /* 0x000fea0003800000 */
.L_x_733:
        /* <DEDUP_REMOVED lines=10> */
.L_x_736:
[----:B------:R-:W-:Y:S05]  /*155a0*/  BSYNC B1 ;  /* 0x0000000000017941 */ /* 0x000fea0003800000 */
.L_x_735:
        /* <DEDUP_REMOVED lines=10> */
.L_x_738:
[----:B------:R-:W-:Y:S05]  /*15650*/  BSYNC B1 ;  /* 0x0000000000017941 */ /* 0x000fea0003800000 */
.L_x_737:
        /* <DEDUP_REMOVED lines=10> */
.L_x_740:
[----:B------:R-:W-:Y:S05]  /*15700*/  BSYNC B1 ;  /* 0x0000000000017941 */ /* 0x000fea0003800000 */
.L_x_739:
        /* <DEDUP_REMOVED lines=10> */
.L_x_742:
[----:B------:R-:W-:Y:S05]  /*157b0*/  BSYNC B1 ;  /* 0x0000000000017941 */ /* 0x000fea0003800000 */
.L_x_741:
        /* <DEDUP_REMOVED lines=10> */
.L_x_744:
[----:B------:R-:W-:Y:S05]  /*15860*/  BSYNC B1 ;  /* 0x0000000000017941 */ /* 0x000fea0003800000 */
.L_x_743:
        /* <DEDUP_REMOVED lines=10> */
.L_x_746:
[----:B------:R-:W-:Y:S05]  /*15910*/  BSYNC B1 ;  /* 0x0000000000017941 */ /* 0x000fea0003800000 */
.L_x_745:
        /* <DEDUP_REMOVED lines=10> */
.L_x_748:
[----:B------:R-:W-:Y:S05]  /*159c0*/  BSYNC B1 ;  /* 0x0000000000017941 */ /* 0x000fea0003800000 */
.L_x_747:
        /* <DEDUP_REMOVED lines=10> */
.L_x_750:
[----:B------:R-:W-:Y:S05]  /*15a70*/  BSYNC B1 ;  /* 0x0000000000017941 */ /* 0x000fea0003800000 */
.L_x_749:
        /* <DEDUP_REMOVED lines=10> */
.L_x_752:
[----:B------:R-:W-:Y:S05]  /*15b20*/  BSYNC B1 ;  /* 0x0000000000017941 */ /* 0x000fea0003800000 */
.L_x_751:
        /* <DEDUP_REMOVED lines=10> */
.L_x_754:
[----:B------:R-:W-:Y:S05]  /*15bd0*/  BSYNC B1 ;  /* 0x0000000000017941 */ /* 0x000fea0003800000 */
.L_x_753:
        /* <DEDUP_REMOVED lines=10> */
.L_x_756:
[----:B------:R-:W-:Y:S05]  /*15c80*/  BSYNC B1 ;  /* 0x0000000000017941 */ /* 0x000fea0003800000 */
.L_x_755:
        /* <DEDUP_REMOVED lines=10> */
.L_x_758:
[----:B------:R-:W-:Y:S05]  /*15d30*/  BSYNC B1 ;  /* 0x0000000000017941 */ /* 0x000fea0003800000 */
.L_x_757:
        /* <DEDUP_REMOVED lines=10> */
.L_x_760:
[----:B------:R-:W-:Y:S05]  /*15de0*/  BSYNC B1 ;  /* 0x0000000000017941 */ /* 0x000fea0003800000 */
.L_x_759:
        /* <DEDUP_REMOVED lines=10> */
.L_x_762:
[----:B------:R-:W-:Y:S05]  /*15e90*/  BSYNC B1 ;  /* 0x0000000000017941 */ /* 0x000fea0003800000 */
.L_x_761:
        /* <DEDUP_REMOVED lines=10> */
.L_x_764:
[----:B------:R-:W-:Y:S05]  /*15f40*/  BSYNC B1 ;  /* 0x0000000000017941 */ /* 0x000fea0003800000 */
.L_x_763:
        /* <DEDUP_REMOVED lines=10> */
.L_x_766:
[----:B------:R-:W-:Y:S05]  /*15ff0*/  BSYNC B1 ;  /* 0x0000000000017941 */ /* 0x000fea0003800000 */
.L_x_765:
        /* <DEDUP_REMOVED lines=10> */
.L_x_768:
[----:B------:R-:W-:Y:S05]  /*160a0*/  BSYNC B1 ;  /* 0x0000000000017941 */ /* 0x000fea0003800000 */
.L_x_767:
        /* <DEDUP_REMOVED lines=10> */
.L_x_770:
[----:B------:R-:W-:Y:S05]  /*16150*/  BSYNC B1 ;  /* 0x0000000000017941 */ /* 0x000fea0003800000 */
.L_x_769:
        /* <DEDUP_REMOVED lines=10> */
.L_x_772:
[----:B------:R-:W-:Y:S05]  /*16200*/  BSYNC B1 ;  /* 0x0000000000017941 */ /* 0x000fea0003800000 */
.L_x_771:
        /* <DEDUP_REMOVED lines=10> */
.L_x_774:
[----:B------:R-:W-:Y:S05]  /*162b0*/  BSYNC B1 ;  /* 0x0000000000017941 */ /* 0x000fea0003800000 */
.L_x_773:
        /* <DEDUP_REMOVED lines=10> */
.L_x_776:
[----:B------:R-:W-:Y:S05]  /*16360*/  BSYNC B1 ;  /* 0x0000000000017941 */ /* 0x000fea0003800000 */
.L_x_775:
        /* <DEDUP_REMOVED lines=10> */
.L_x_778:
[----:B------:R-:W-:Y:S05]  /*16410*/  BSYNC B1 ;  /* 0x0000000000017941 */ /* 0x000fea0003800000 */
.L_x_777:
        /* <DEDUP_REMOVED lines=10> */
.L_x_780:
[----:B------:R-:W-:Y:S05]  /*164c0*/  BSYNC B1 ;  /* 0x0000000000017941 */ /* 0x000fea0003800000 */
.L_x_779:
        /* <DEDUP_REMOVED lines=10> */
.L_x_782:
[----:B------:R-:W-:Y:S05]  /*16570*/  BSYNC B1 ;  /* 0x0000000000017941 */ /* 0x000fea0003800000 */
.L_x_781:
        /* <DEDUP_REMOVED lines=10> */
.L_x_784:
[----:B------:R-:W-:Y:S05]  /*16620*/  BSYNC B1 ;  /* 0x0000000000017941 */ /* 0x000fea0003800000 */
.L_x_783:
        /* <DEDUP_REMOVED lines=10> */
.L_x_786:
[----:B------:R-:W-:Y:S05]  /*166d0*/  BSYNC B1 ;  /* 0x0000000000017941 */ /* 0x000fea0003800000 */
.L_x_785:
        /* <DEDUP_REMOVED lines=10> */
.L_x_788:
[----:B------:R-:W-:Y:S05]  /*16780*/  BSYNC B1 ;  /* 0x0000000000017941 */ /* 0x000fea0003800000 */
.L_x_787:
        /* <DEDUP_REMOVED lines=10> */
.L_x_790:
[----:B------:R-:W-:Y:S05]  /*16830*/  BSYNC B1 ;  /* 0x0000000000017941 */ /* 0x000fea0003800000 */
.L_x_789:
[----:B-1234-:R-:W2:Y:S01]  /*16840*/  LDL.LU R8, [R1+0x1f4] ;  /* 0x0001f40001087983 */ /* 0x01eea20000300800 */
        /* <DEDUP_REMOVED lines=9> */
.L_x_792:
[----:B------:R-:W-:Y:S05]  /*168e0*/  BSYNC B1 ;  /* 0x0000000000017941 */ /* 0x000fea0003800000 */
.L_x_791:
[----:B01----:R-:W3:Y:S01]  /*168f0*/  LDL.LU R10, [R1+0x1f8] ;  /* 0x0001f800010a7983 */ /* 0x003ee20000300800 */
[----:B-----5:R-:W-:Y:S01]  /*16900*/  HADD2.F32 R9, -RZ, R153.H0_H0 ;  /* 0x20000099ff097230 */ /* 0x020fe20000004100 */
[----:B------:R-:W-:Y:S01]  /*16910*/  ISETP.GT.AND P1, PT, R0, 0xf9, P1 ;  /* 0x000000f90000780c */ /* 0x000fe20000f24270 */
[----:B------:R-:W-:Y:S01]  /*16920*/  BSSY B1, `(.L_x_793) ;  /* 0x000000a000017945 */ /* 0x000fe20003800000 */
[----:B------:R-:W-:Y:S02]  /*16930*/  IADD3 R163, P0, R163, 0x180, RZ ;  /* 0x00000180a3a37810 */ /* 0x000fe40007f1e0ff */
[----:B------:R-:W-:-:S04]  /*16940*/  FMUL R9, R9, R16 ;  /* 0x0000001009097220 */ /* 0x000fc80000400000 */
[----:B---3--:R-:W-:-:S05]  /*16950*/  FFMA R9, R10, R2, R9 ;  /* 0x000000020a097223 */ /* 0x008fca0000000009 */
[----:B------:R-:W-:-:S04]  /*16960*/  F2FP.F16.F32.PACK_AB R9, RZ, R9 ;  /* 0x00000009ff09723e */ /* 0x000fc800000000ff */
[----:B------:R-:W-:Y:S01]  /*16970*/  PRMT R8, R9, 0x7610, R8 ;  /* 0x0000761009087816 */ /* 0x000fe20000000008 */
[----:B------:R-:W-:-:S04]  /*16980*/  IMAD.X R9, RZ, RZ, UR9, P0 ;  /* 0x00000009ff097e24 */ /* 0x000fc800080e06ff */
[----:B------:R0:W-:Y:S01]  /*16990*/  @P2 STG.E.U16 desc[UR36][R4.64+0x1f0], R8 ;  /* 0x0001f00804002986 */ /* 0x0001e2000c101524 */
[----:B------:R-:W-:Y:S05]  /*169a0*/  @!P1 BRA `(.L_x_794) ;  /* 0x0000000000049947 */ /* 0x000fea0003800000 */
[----:B------:R1:W5:Y:S02]  /*169b0*/  LDG.E.LTC128B.U16 R153, desc[UR36][R6.64+0x1f2] ;  /* 0x0001f22406997981 */ /* 0x000364000c1e1520 */
.L_x_794:
[----:B------:R-:W-:Y:S05]  /*169c0*/  BSYNC B1 ;  /* 0x0000000000017941 */ /* 0x000fea0003800000 */
.L_x_793:
[----:B0-----:R-:W3:Y:S01]  /*169d0*/  LDL.LU R8, [R1+0x1fc] ;  /* 0x0001fc0001087983 */ /* 0x001ee20000300800 */
[----:B-12--5:R-:W-:Y:S01]  /*169e0*/  HADD2.F32 R7, -RZ, R153.H0_H0 ;  /* 0x20000099ff077230 */ /* 0x026fe20000004100 */
[----:B------:R-:W-:Y:S01]  /*169f0*/  ISETP.GT.AND P0, PT, R3, 0x180, PT ;  /* 0x000001800300780c */ /* 0x000fe20003f04270 */
[----:B------:R-:W-:-:S03]  /*16a00*/  IMAD R6, R9, R18, RZ ;  /* 0x0000001209067224 */ /* 0x000fc600078e02ff */
[----:B------:R-:W-:Y:S01]  /*16a10*/  FMUL R9, R7, R16 ;  /* 0x0000001007097220 */ /* 0x000fe20000400000 */
[C---:B------:R-:W-:Y:S01]  /*16a20*/  IMAD R155, R163.reuse, R19, R6 ;  /* 0x00000013a39b7224 */ /* 0x040fe200078e0206 */
[----:B------:R-:W-:Y:S01]  /*16a30*/  ISETP.GT.AND P3, PT, R0, RZ, P0 ;  /* 0x000000ff0000720c */ /* 0x000fe20000764270 */
[----:B------:R-:W-:-:S04]  /*16a40*/  IMAD.WIDE.U32 R6, R163, R18, R22 ;  /* 0x00000012a3067225 */ /* 0x000fc800078e0016 */
[----:B------:R-:W-:Y:S02]  /*16a50*/  IMAD.IADD R7, R7, 0x1, R155 ;  /* 0x0000000107077824 */ /* 0x000fe400078e029b */
[----:B---3--:R-:W-:Y:S01]  /*16a60*/  FFMA R9, R8, R2, R9 ;  /* 0x0000000208097223 */ /* 0x008fe20000000009 */
[----:B------:R-:W-:-:S04]  /*16a70*/  LEA R8, P2, R6, R14, 0x1 ;  /* 0x0000000e06087211 */ /* 0x000fc800078408ff */
[----:B------:R-:W-:Y:S02]  /*16a80*/  F2FP.F16.F32.PACK_AB R10, RZ, R9 ;  /* 0x00000009ff0a723e */ /* 0x000fe400000000ff */
[--C-:B------:R-:W-:Y:S02]  /*16a90*/  LEA.HI.X R9, R6, R15, R7.reuse, 0x1, P2 ;  /* 0x0000000f06097211 */ /* 0x100fe400010f0c07 */
[----:B------:R-:W-:-:S05]  /*16aa0*/  PRMT R7, R10, 0x7610, R7 ;  /* 0x000076100a077816 */ /* 0x000fca0000000007 */
[----:B------:R0:W-:Y:S04]  /*16ab0*/  @P1 STG.E.U16 desc[UR36][R4.64+0x1f2], R7 ;  /* 0x0001f20704001986 */ /* 0x0001e8000c101524 */
[----:B------:R1:W2:Y:S01]  /*16ac0*/  @P3 LDG.E.LTC128B.U16 R153, desc[UR36][R8.64] ;  /* 0x0000002408993981 */ /* 0x0002a2000c1e1520 */
[----:B------:R-:W-:Y:S01]  /*16ad0*/  IMAD.U32 R157, RZ, RZ, UR6 ;  /* 0x00000006ff9d7e24 */ /* 0x000fe2000f8e00ff */
[----:B------:R-:W-:Y:S01]  /*16ae0*/  ISETP.GT.AND P2, PT, R0, 0x1, P0 ;  /* 0x000000010000780c */ /* 0x000fe20000744270 */
[----:B------:R-:W-:Y:S01]  /*16af0*/  IMAD.U32 R154, RZ, RZ, UR7 ;  /* 0x00000007ff9a7e24 */ /* 0x000fe2000f8e00ff */
[----:B------:R-:W-:Y:S01]  /*16b00*/  BSSY B1, `(.L_x_795) ;  /* 0x0000014000017945 */ /* 0x000fe20003800000 */
[----:B0-----:R-:W-:Y:S02]  /*16b10*/  IMAD.MOV.U32 R4, RZ, RZ, R12 ;  /* 0x000000ffff047224 */ /* 0x001fe400078e000c */
[----:B------:R-:W-:-:S02]  /*16b20*/  IMAD.MOV.U32 R5, RZ, RZ, R13 ;  /* 0x000000ffff057224 */ /* 0x000fc400078e000d */
[----:B------:R-:W-:-:S04]  /*16b30*/  IMAD.WIDE.U32 R6, R163, R18, R20 ;  /* 0x00000012a3067225 */ /* 0x000fc800078e0014 */
[----:B------:R-:W-:-:S04]  /*16b40*/  IMAD.WIDE.U32 R4, R157, 0x300, R4 ;  /* 0x000003009d047825 */ /* 0x000fc800078e0004 */
[----:B------:R-:W-:Y:S02]  /*16b50*/  IMAD R157, R154, 0x300, RZ ;  /* 0x000003009a9d7824 */ /* 0x000fe400078e02ff */
[----:B-1----:R-:W-:Y:S02]  /*16b60*/  @P3 IMAD.MOV.U32 R8, RZ, RZ, R4 ;  /* 0x000000ffff083224 */ /* 0x002fe400078e0004 */
[----:B------:R-:W-:Y:S02]  /*16b70*/  IMAD.IADD R9, R5, 0x1, R157 ;  /* 0x0000000105097824 */ /* 0x000fe400078e029d */
[----:B------:R-:W-:Y:S02]  /*16b80*/  IMAD.IADD R7, R155, 0x1, R7 ;  /* 0x000000019b077824 */ /* 0x000fe400078e0207 */
[----:B--2---:R-:W-:-:S05]  /*16b90*/  HADD2.F32 R11, -RZ, R153.H0_H0 ;  /* 0x20000099ff0b7230 */ /* 0x004fca0000004100 */
[----:B------:R-:W-:Y:S01]  /*16ba0*/  FMUL R19, R11, R16 ;  /* 0x000000100b137220 */ /* 0x000fe20000400000 */
[----:B------:R-:W-:-:S04]  /*16bb0*/  IMAD.WIDE.U32 R10, R152, UR43, R6 ;  /* 0x0000002b980a7c25 */ /* 0x000fc8000f8e0006 */
[----:B------:R-:W-:Y:S01]  /*16bc0*/  FFMA R19, R24, R2, R19 ;  /* 0x0000000218137223 */ /* 0x000fe20000000013 */
[----:B------:R-:W-:Y:S01]  /*16bd0*/  IMAD.IADD R7, R162, 0x1, R11 ;  /* 0x00000001a2077824 */ /* 0x000fe200078e020b */
[----:B------:R-:W-:-:S03]  /*16be0*/  LEA R6, P1, R10, R14, 0x1 ;  /* 0x0000000e0a067211 */ /* 0x000fc600078208ff */
[----:B------:R-:W-:Y:S02]  /*16bf0*/  F2FP.F16.F32.PACK_AB R19, RZ, R19 ;  /* 0x00000013ff13723e */ /* 0x000fe400000000ff */
[----:B------:R-:W-:-:S03]  /*16c00*/  LEA.HI.X R7, R10, R15, R7, 0x1, P1 ;  /* 0x0000000f0a077211 */ /* 0x000fc600008f0c07 */
[----:B------:R0:W-:Y:S01]  /*16c10*/  @P3 STG.E.U16 desc[UR36][R8.64], R19 ;  /* 0x0000001308003986 */ /* 0x0001e2000c101524 */
[----:B------:R-:W-:Y:S05]  /*16c20*/  @!P2 BRA `(.L_x_796) ;  /* 0x000000000004a947 */ /* 0x000fea0003800000 */
[----:B------:R1:W5:Y:S02]  /*16c30*/  LDG.E.LTC128B.U16 R153, desc[UR36][R6.64+0x2] ;  /* 0x0000022406997981 */ /* 0x000364000c1e1520 */
.L_x_796:
[----:B------:R-:W-:Y:S05]  /*16c40*/  BSYNC B1 ;  /* 0x0000000000017941 */ /* 0x000fea0003800000 */
.L_x_795:
[----:B-----5:R-:W-:Y:S01]  /*16c50*/  HADD2.F32 R11, -RZ, R153.H0_H0 ;  /* 0x20000099ff0b7230 */ /* 0x020fe20000004100 */
[----:B------:R-:W-:Y:S01]  /*16c60*/  ISETP.GT.AND P1, PT, R3, 0x188, PT ;  /* 0x000001880300780c */ /* 0x000fe20003f24270 */
[----:B------:R-:W-:Y:S01]  /*16c70*/  IMAD.WIDE.U32 R12, R163, R18, R168 ;  /* 0x00000012a30c7225 */ /* 0x000fe200078e00a8 */
[----:B------:R-:W-:Y:S03]  /*16c80*/  BSSY B1, `(.L_x_797) ;  /* 0x0000012000017945 */ /* 0x000fe60003800000 */
[----:B------:R-:W-:Y:S01]  /*16c90*/  FMUL R10, R11, R16 ;  /* 0x000000100b0a7220 */ /* 0x000fe20000400000 */
[----:B------:R-:W-:Y:S01]  /*16ca0*/  IMAD.IADD R155, R155, 0x1, R13 ;  /* 0x000000019b9b7824 */ /* 0x000fe200078e020d */
[----:B------:R-:W-:Y:S01]  /*16cb0*/  IADD3 R166, P4, R166, R12, RZ ;  /* 0x0000000ca6a67210 */ /* 0x000fe20007f9e0ff */
[----:B------:R-:W-:Y:S02]  /*16cc0*/  @P2 IMAD.MOV.U32 R18, RZ, RZ, R4 ;  /* 0x000000ffff122224 */ /* 0x000fe400078e0004 */
[----:B------:R-:W-:Y:S01]  /*16cd0*/  FFMA R10, R25, R2, R10 ;  /* 0x00000002190a7223 */ /* 0x000fe2000000000a */
[----:B0-----:R-:W-:Y:S01]  /*16ce0*/  @P2 IMAD.MOV.U32 R19, RZ, RZ, R9 ;  /* 0x000000ffff132224 */ /* 0x001fe200078e0009 */
[----:B------:R-:W-:Y:S01]  /*16cf0*/  ISETP.GT.AND P3, PT, R0, RZ, P1 ;  /* 0x000000ff0000720c */ /* 0x000fe20000f64270 */
[----:B------:R-:W-:Y:S01]  /*16d00*/  IMAD.X R22, R155, 0x1, R23, P4 ;  /* 0x000000019b167824 */ /* 0x000fe200020e0617 */
[----:B------:R-:W-:-:S02]  /*16d10*/  IADD3 R12, P5, R20, R12, RZ ;  /* 0x0000000c140c7210 */ /* 0x000fc40007fbe0ff */
[----:B------:R-:W-:Y:S02]  /*16d20*/  F2FP.F16.F32.PACK_AB R3, RZ, R10 ;  /* 0x0000000aff03723e */ /* 0x000fe400000000ff */
[C---:B------:R-:W-:Y:S02]  /*16d30*/  LEA R10, P4, R166.reuse, R14, 0x1 ;  /* 0x0000000ea60a7211 */ /* 0x040fe400078808ff */
[----:B------:R-:W-:Y:S02]  /*16d40*/  PRMT R23, R3, 0x7610, R23 ;  /* 0x0000761003177816 */ /* 0x000fe40000000017 */
[----:B------:R-:W-:Y:S02]  /*16d50*/  LEA.HI.X R11, R166, R15, R22, 0x1, P4 ;  /* 0x0000000fa60b7211 */ /* 0x000fe400020f0c16 */
[----:B------:R-:W-:Y:S01]  /*16d60*/  PRMT R3, R153, 0x7610, R3 ;  /* 0x0000761099037816 */ /* 0x000fe20000000003 */
[----:B------:R0:W-:Y:S01]  /*16d70*/  @P2 STG.E.U16 desc[UR36][R18.64+0x2], R23 ;  /* 0x0000021712002986 */ /* 0x0001e2000c101524 */
[----:B------:R-:W-:Y:S05]  /*16d80*/  @!P3 BRA `(.L_x_798) ;  /* 0x000000000004b947 */ /* 0x000fea0003800000 */
[----:B------:R2:W5:Y:S02]  /*16d90*/  LDG.E.LTC128B.U16 R3, desc[UR36][R10.64] ;  /* 0x000000240a037981 */ /* 0x000564000c1e1520 */
.L_x_798:
[----:B------:R-:W-:Y:S05]  /*16da0*/  BSYNC B1 ;  /* 0x0000000000017941 */ /* 0x000fea0003800000 */
.L_x_797:
[----:B--2--5:R-:W-:Y:S01]  /*16db0*/  HADD2.F32 R11, -RZ, R3.H0_H0 ;  /* 0x20000003ff0b7230 */ /* 0x024fe20000004100 */
[----:B------:R-:W-:Y:S01]  /*16dc0*/  IADD3 R8, P2, R165, R4, RZ ;  /* 0x00000004a5087210 */ /* 0x000fe20007f5e0ff */
[----:B------:R-:W-:Y:S01]  /*16dd0*/  IMAD.X R13, R21, 0x1, R155, P5 ;  /* 0x00000001150d7824 */ /* 0x000fe200028e069b */
[----:B------:R-:W-:Y:S01]  /*16de0*/  ISETP.GT.AND P5, PT, R0, 0x1, P1 ;  /* 0x000000010000780c */ /* 0x000fe20000fa4270 */
[----:B------:R-:W-:Y:S01]  /*16df0*/  BSSY B1, `(.L_x_799) ;  /* 0x000000c000017945 */ /* 0x000fe20003800000 */
[----:B------:R-:W-:Y:S01]  /*16e00*/  FMUL R11, R11, R16 ;  /* 0x000000100b0b7220 */ /* 0x000fe20000400000 */
[----:B------:R-:W-:Y:S02]  /*16e10*/  IMAD.X R9, R9, 0x1, R164, P2 ;  /* 0x0000000109097824 */ /* 0x000fe400010e06a4 */
        /* <DEDUP_REMOVED lines=9> */
.L_x_800:
[----:B------:R-:W-:Y:S05]  /*16eb0*/  BSYNC B1 ;  /* 0x0000000000017941 */ /* 0x000fea0003800000 */
.L_x_799:
[----:B--2--5:R-:W-:Y:S01]  /*16ec0*/  HADD2.F32 R11, -RZ, R3.H0_H0 ;  /* 0x20000003ff0b7230 */ /* 0x024fe20000004100 */
[----:B------:R-:W-:Y:S01]  /*16ed0*/  ISETP.GT.AND P2, PT, R0, 0x8, P0 ;  /* 0x000000080000780c */ /* 0x000fe20000744270 */
[----:B------:R-:W-:Y:S03]  /*16ee0*/  BSSY B1, `(.L_x_801) ;  /* 0x0000007000017945 */ /* 0x000fe60003800000 */
[----:B------:R-:W-:-:S04]  /*16ef0*/  FMUL R10, R11, R16 ;  /* 0x000000100b0a7220 */ /* 0x000fc80000400000 */
[----:B------:R-:W-:-:S05]  /*16f00*/  FFMA R10, R27, R2, R10 ;  /* 0x000000021b0a7223 */ /* 0x000fca000000000a */
[----:B------:R-:W-:-:S05]  /*16f10*/  F2FP.F16.F32.PACK_AB R10, RZ, R10 ;  /* 0x0000000aff0a723e */ /* 0x000fca00000000ff */
[----:B------:R2:W-:Y:S01]  /*16f20*/  @P5 STG.E.U16 desc[UR36][R8.64+0x2], R10 ;  /* 0x0000020a08005986 */ /* 0x0005e2000c101524 */
[----:B------:R-:W-:Y:S05]  /*16f30*/  @!P2 BRA `(.L_x_802) ;  /* 0x000000000004a947 */ /* 0x000fea0003800000 */
[----:B------:R4:W5:Y:S02]  /*16f40*/  LDG.E.LTC128B.U16 R3, desc[UR36][R6.64+0x10] ;  /* 0x0000102406037981 */ /* 0x000964000c1e1520 */
.L_x_802:
[----:B------:R-:W-:Y:S05]  /*16f50*/  BSYNC B1 ;  /* 0x0000000000017941 */ /* 0x000fea0003800000 */
.L_x_801:
[----:B--2--5:R-:W-:Y:S01]  /*16f60*/  HADD2.F32 R9, -RZ, R3.H0_H0 ;  /* 0x20000003ff097230 */ /* 0x024fe20000004100 */
[----:B------:R-:W-:Y:S01]  /*16f70*/  ISETP.GT.AND P3, PT, R0, 0x9, P0 ;  /* 0x000000090000780c */ /* 0x000fe20000764270 */
[----:B------:R-:W-:Y:S03]  /*16f80*/  BSSY B1, `(.L_x_803) ;  /* 0x000000a000017945 */ /* 0x000fe60003800000 */
[----:B------:R-:W-:-:S04]  /*16f90*/  FMUL R9, R9, R16 ;  /* 0x0000001009097220 */ /* 0x000fc80000400000 */
[----:B------:R-:W-:-:S05]  /*16fa0*/  FFMA R9, R28, R2, R9 ;  /* 0x000000021c097223 */ /* 0x000fca0000000009 */
[----:B------:R-:W-:Y:S01]  /*16fb0*/  F2FP.F16.F32.PACK_AB R8, RZ, R9 ;  /* 0x00000009ff08723e */ /* 0x000fe200000000ff */
[----:B------:R-:W-:-:S03]  /*16fc0*/  IMAD.IADD R9, R157, 0x1, R5 ;  /* 0x000000019d097824 */ /* 0x000fc600078e0205 */
[----:B------:R-:W-:Y:S01]  /*16fd0*/  PRMT R10, R8, 0x7610, R10 ;  /* 0x00007610080a7816 */ /* 0x000fe2000000000a */
[----:B------:R-:W-:-:S05]  /*16fe0*/  @P2 IMAD.MOV.U32 R8, RZ, RZ, R4 ;  /* 0x000000ffff082224 */ /* 0x000fca00078e0004 */
[----:B------:R2:W-:Y:S01]  /*16ff0*/  @P2 STG.E.U16 desc[UR36][R8.64+0x10], R10 ;  /* 0x0000100a08002986 */ /* 0x0005e2000c101524 */
[----:B------:R-:W-:Y:S05]  /*17000*/  @!P3 BRA `(.L_x_804) ;  /* 0x000000000004b947 */ /* 0x000fea0003800000 */
[----:B------:R0:W5:Y:S02]  /*17010*/  LDG.E.LTC128B.U16 R3, desc[UR36][R6.64+0x12] ;  /* 0x0000122406037981 */ /* 0x000164000c1e1520 */
.L_x_804:
[----:B------:R-:W-:Y:S05]  /*17020*/  BSYNC B1 ;  /* 0x0000000000017941 */ /* 0x000fea0003800000 */
.L_x_803:
[----:B-----5:R-:W-:Y:S01]  /*17030*/  HADD2.F32 R11, -RZ, R3.H0_H0 ;  /* 0x20000003ff0b7230 */ /* 0x020fe20000004100 */
[----:B------:R-:W-:Y:S01]  /*17040*/  ISETP.GT.AND P4, PT, R0, 0x8, P1 ;  /* 0x000000080000780c */ /* 0x000fe20000f84270 */
[----:B------:R-:W-:Y:S03]  /*17050*/  BSSY B1, `(.L_x_805) ;  /* 0x000000a000017945 */ /* 0x000fe60003800000 */
[----:B--2---:R-:W-:Y:S01]  /*17060*/  FMUL R10, R11, R16 ;  /* 0x000000100b0a7220 */ /* 0x004fe20000400000 */
[----:B------:R-:W-:-:S03]  /*17070*/  @P3 IMAD.MOV.U32 R11, RZ, RZ, R9 ;  /* 0x000000ffff0b3224 */ /* 0x000fc600078e0009 */
[----:B------:R-:W-:-:S05]  /*17080*/  FFMA R10, R29, R2, R10 ;  /* 0x000000021d0a7223 */ /* 0x000fca000000000a */
[----:B------:R-:W-:-:S04]  /*17090*/  F2FP.F16.F32.PACK_AB R10, RZ, R10 ;  /* 0x0000000aff0a723e */ /* 0x000fc800000000ff */
[----:B------:R-:W-:Y:S01]  /*170a0*/  PRMT R12, R10, 0x7610, R12 ;  /* 0x000076100a0c7816 */ /* 0x000fe2000000000c */
[----:B------:R-:W-:-:S05]  /*170b0*/  @P3 IMAD.MOV.U32 R10, RZ, RZ, R4 ;  /* 0x000000ffff0a3224 */ /* 0x000fca00078e0004 */
[----:B------:R2:W-:Y:S01]  /*170c0*/  @P3 STG.E.U16 desc[UR36][R10.64+0x12], R12 ;  /* 0x0000120c0a003986 */ /* 0x0005e2000c101524 */
[----:B------:R-:W-:Y:S05]  /*170d0*/  @!P4 BRA `(.L_x_806) ;  /* 0x000000000004c947 */ /* 0x000fea0003800000 */
[----:B------:R0:W5:Y:S02]  /*170e0*/  LDG.E.LTC128B.U16 R3, desc[UR36][R14.64+0x10] ;  /* 0x000010240e037981 */ /* 0x000164000c1e1520 */
.L_x_806:
[----:B------:R-:W-:Y:S05]  /*170f0*/  BSYNC B1 ;  /* 0x0000000000017941 */ /* 0x000fea0003800000 */
.L_x_805:
[----:B--2--5:R-:W-:Y:S01]  /*17100*/  HADD2.F32 R11, -RZ, R3.H0_H0 ;  /* 0x20000003ff0b7230 */ /* 0x024fe20000004100 */
[----:B------:R-:W-:Y:S01]  /*17110*/  IADD3 R10, P2, R165, R4, RZ ;  /* 0x00000004a50a7210 */ /* 0x000fe20007f5e0ff */
[----:B------:R-:W-:Y:S01]  /*17120*/  BSSY B1, `(.L_x_807) ;  /* 0x0000009000017945 */ /* 0x000fe20003800000 */
[----:B------:R-:W-:Y:S02]  /*17130*/  ISETP.GT.AND P3, PT, R0, 0x9, P1 ;  /* 0x000000090000780c */ /* 0x000fe40000f64270 */
[----:B------:R-:W-:-:S04]  /*17140*/  FMUL R11, R11, R16 ;  /* 0x000000100b0b7220 */ /* 0x000fc80000400000 */
[----:B------:R-:W-:-:S05]  /*17150*/  FFMA R11, R30, R2, R11 ;  /* 0x000000021e0b7223 */ /* 0x000fca000000000b */
[----:B------:R-:W-:Y:S01]  /*17160*/  F2FP.F16.F32.PACK_AB R12, RZ, R11 ;  /* 0x0000000bff0c723e */ /* 0x000fe200000000ff */
[----:B------:R-:W-:-:S05]  /*17170*/  IMAD.X R11, R9, 0x1, R164, P2 ;  /* 0x00000001090b7824 */ /* 0x000fca00010e06a4 */
[----:B------:R2:W-:Y:S01]  /*17180*/  @P4 STG.E.U16 desc[UR36][R10.64+0x10], R12 ;  /* 0x0000100c0a004986 */ /* 0x0005e2000c101524 */
[----:B------:R-:W-:Y:S05]  /*17190*/  @!P3 BRA `(.L_x_808) ;  /* 0x000000000004b947 */ /* 0x000fea0003800000 */
[----:B------:R0:W5:Y:S02]  /*171a0*/  LDG.E.LTC128B.U16 R3, desc[UR36][R14.64+0x12] ;  /* 0x000012240e037981 */ /* 0x000164000c1e1520 */
.L_x_808:
[----:B------:R-:W-:Y:S05]  /*171b0*/  BSYNC B1 ;  /* 0x0000000000017941 */ /* 0x000fea0003800000 */
.L_x_807:
[----:B-----5:R-:W-:Y:S01]  /*171c0*/  HADD2.F32 R13, -RZ, R3.H0_H0 ;  /* 0x20000003ff0d7230 */ /* 0x020fe20000004100 */
[----:B------:R-:W-:Y:S01]  /*171d0*/  ISETP.GT.AND P2, PT, R0, 0x10, P0 ;  /* 0x000000100000780c */ /* 0x000fe20000744270 */
[----:B------:R-:W-:Y:S03]  /*171e0*/  BSSY B1, `(.L_x_809) ;  /* 0x0000007000017945 */ /* 0x000fe60003800000 */
[----:B--2---:R-:W-:-:S04]  /*171f0*/  FMUL R12, R13, R16 ;  /* 0x000000100d0c7220 */ /* 0x004fc80000400000 */
[----:B------:R-:W-:-:S05]  /*17200*/  FFMA R12, R31, R2, R12 ;  /* 0x000000021f0c7223 */ /* 0x000fca000000000c */
[----:B------:R-:W-:-:S05]  /*17210*/  F2FP.F16.F32.PACK_AB R12, RZ, R12 ;  /* 0x0000000cff0c723e */ /* 0x000fca00000000ff */
[----:B------:R2:W-:Y:S01]  /*17220*/  @P3 STG.E.U16 desc[UR36][R10.64+0x12], R12 ;  /* 0x0000120c0a003986 */ /* 0x0005e2000c101524 */
[----:B------:R-:W-:Y:S05]  /*17230*/  @!P2 BRA `(.L_x_810) ;  /* 0x000000000004a947 */ /* 0x000fea0003800000 */
[----:B------:R0:W5:Y:S02]  /*17240*/  LDG.E.LTC128B.U16 R3, desc[UR36][R6.64+0x20] ;  /* 0x0000202406037981 */ /* 0x000164000c1e1520 */
.L_x_810:
[----:B------:R-:W-:Y:S05]  /*17250*/  BSYNC B1 ;  /* 0x0000000000017941 */ /* 0x000fea0003800000 */
.L_x_809:
[----:B-----5:R-:W-:Y:S01]  /*17260*/  HADD2.F32 R13, -RZ, R3.H0_H0 ;  /* 0x20000003ff0d7230 */ /* 0x020fe20000004100 */
[----:B------:R-:W-:Y:S01]  /*17270*/  ISETP.GT.AND P3, PT, R0, 0x11, P0 ;  /* 0x000000110000780c */ /* 0x000fe20000764270 */
[----:B--2---:R-:W-:Y:S01]  /*17280*/  @P2 IMAD.MOV.U32 R12, RZ, RZ, R4 ;  /* 0x000000ffff0c2224 */ /* 0x004fe200078e0004 */
[----:B------:R-:W-:Y:S02]  /*17290*/  BSSY B1, `(.L_x_811) ;  /* 0x0000009000017945 */ /* 0x000fe40003800000 */
[----:B------:R-:W-:-:S04]  /*172a0*/  FMUL R13, R13, R16 ;  /* 0x000000100d0d7220 */ /* 0x000fc80000400000 */
[----:B------:R-:W-:-:S05]  /*172b0*/  FFMA R13, R32, R2, R13 ;  /* 0x00000002200d7223 */ /* 0x000fca000000000d */
[----:B------:R-:W-:-:S04]  /*172c0*/  F2FP.F16.F32.PACK_AB R13, RZ, R13 ;  /* 0x0000000dff0d723e */ /* 0x000fc800000000ff */
[----:B0-----:R-:W-:Y:S01]  /*172d0*/  PRMT R18, R13, 0x7610, R18 ;  /* 0x000076100d127816 */ /* 0x001fe20000000012 */
[----:B------:R-:W-:-:S05]  /*172e0*/  @P2 IMAD.MOV.U32 R13, RZ, RZ, R9 ;  /* 0x000000ffff0d2224 */ /* 0x000fca00078e0009 */
[----:B------:R0:W-:Y:S01]  /*172f0*/  @P2 STG.E.U16 desc[UR36][R12.64+0x20], R18 ;  /* 0x000020120c002986 */ /* 0x0001e2000c101524 */
[----:B------:R-:W-:Y:S05]  /*17300*/  @!P3 BRA `(.L_x_812) ;  /* 0x000000000004b947 */ /* 0x000fea0003800000 */
[----:B------:R2:W5:Y:S02]  /*17310*/  LDG.E.LTC128B.U16 R3, desc[UR36][R6.64+0x22] ;  /* 0x0000222406037981 */ /* 0x000564000c1e1520 */
.L_x_812:
[----:B------:R-:W-:Y:S05]  /*17320*/  BSYNC B1 ;  /* 0x0000000000017941 */ /* 0x000fea0003800000 */
.L_x_811:
[----:B0----5:R-:W-:Y:S01]  /*17330*/  HADD2.F32 R13, -RZ, R3.H0_H0 ;  /* 0x20000003ff0d7230 */ /* 0x021fe20000004100 */
[----:B------:R-:W-:Y:S01]  /*17340*/  ISETP.GT.AND P2, PT, R0, 0x10, P1 ;  /* 0x000000100000780c */ /* 0x000fe20000f44270 */
[----:B------:R-:W-:Y:S03]  /*17350*/  BSSY B1, `(.L_x_813) ;  /* 0x000000a000017945 */ /* 0x000fe60003800000 */
[----:B------:R-:W-:Y:S01]  /*17360*/  FMUL R12, R13, R16 ;  /* 0x000000100d0c7220 */ /* 0x000fe20000400000 */
        /* <DEDUP_REMOVED lines=8> */
.L_x_814:
[----:B------:R-:W-:Y:S05]  /*173f0*/  BSYNC B1 ;  /* 0x0000000000017941 */ /* 0x000fea0003800000 */
.L_x_813:
[----:B0----5:R-:W-:Y:S01]  /*17400*/  HADD2.F32 R13, -RZ, R3.H0_H0 ;  /* 0x20000003ff0d7230 */ /* 0x021fe20000004100 */
        /* <DEDUP_REMOVED lines=8> */
.L_x_816:
[----:B------:R-:W-:Y:S05]  /*17490*/  BSYNC B1 ;  /* 0x0000000000017941 */ /* 0x000fea0003800000 */
.L_x_815:
        /* <DEDUP_REMOVED lines=9> */
.L_x_818:
[----:B------:R-:W-:Y:S05]  /*17530*/  BSYNC B1 ;  /* 0x0000000000017941 */ /* 0x000fea0003800000 */
.L_x_817:
[----:B-----5:R-:W-:Y:S01]  /*17540*/  HADD2.F32 R13, -RZ, R3.H0_H0 ;  /* 0x20000003ff0d7230 */ /* 0x020fe20000004100 */
[----:B------:R-:W-:Y:S01]  /*17550*/  ISETP.GT.AND P3, PT, R0, 0x19, P0 ;  /* 0x000000190000780c */ /* 0x000fe20000764270 */
[----:B0-----:R-:W-:Y:S01]  /*17560*/  @P2 IMAD.MOV.U32 R12, RZ, RZ, R4 ;  /* 0x000000ffff0c2224 */ /* 0x001fe200078e0004 */
[----:B------:R-:W-:Y:S02]  /*17570*/  BSSY B1, `(.L_x_819) ;  /* 0x0000009000017945 */ /* 0x000fe40003800000 */
[----:B------:R-:W-:-:S04]  /*17580*/  FMUL R13, R13, R16 ;  /* 0x000000100d0d7220 */ /* 0x000fc80000400000 */
[----:B------:R-:W-:-:S05]  /*17590*/  FFMA R13, R36, R2, R13 ;  /* 0x00000002240d7223 */ /* 0x000fca000000000d */
[----:B------:R-:W-:-:S04]  /*175a0*/  F2FP.F16.F32.PACK_AB R13, RZ, R13 ;  /* 0x0000000dff0d723e */ /* 0x000fc800000000ff */
[----:B------:R-:W-:Y:S01]  /*175b0*/  PRMT R18, R13, 0x7610, R18 ;  /* 0x000076100d127816 */ /* 0x000fe20000000012 */
[----:B------:R-:W-:-:S05]  /*175c0*/  @P2 IMAD.MOV.U32 R13, RZ, RZ, R9 ;  /* 0x000000ffff0d2224 */ /* 0x000fca00078e0009 */
[----:B------:R0:W-:Y:S01]  /*175d0*/  @P2 STG.E.U16 desc[UR36][R12.64+0x30], R18 ;  /* 0x000030120c002986 */ /* 0x0001e2000c101524 */
[----:B------:R-:W-:Y:S05]  /*175e0*/  @!P3 BRA `(.L_x_820) ;  /* 0x000000000004b947 */ /* 0x000fea0003800000 */
[----:B------:R0:W5:Y:S02]  /*175f0*/  LDG.E.LTC128B.U16 R3, desc[UR36][R6.64+0x32] ;  /* 0x0000322406037981 */ /* 0x000164000c1e1520 */
.L_x_820:
[----:B------:R-:W-:Y:S05]  /*17600*/  BSYNC B1 ;  /* 0x0000000000017941 */ /* 0x000fea0003800000 */
.L_x_819:
        /* <DEDUP_REMOVED lines=12> */
.L_x_822:
[----:B------:R-:W-:Y:S05]  /*176d0*/  BSYNC B1 ;  /* 0x0000000000017941 */ /* 0x000fea0003800000 */
.L_x_821:
        /* <DEDUP_REMOVED lines=9> */
.L_x_824:
[----:B------:R-:W-:Y:S05]  /*17770*/  BSYNC B1 ;  /* 0x0000000000017941 */ /* 0x000fea0003800000 */
.L_x_823:
        /* <DEDUP_REMOVED lines=9> */
.L_x_826:
[----:B------:R-:W-:Y:S05]  /*17810*/  BSYNC B1 ;  /* 0x0000000000017941 */ /* 0x000fea0003800000 */
.L_x_825:
        /* <DEDUP_REMOVED lines=12> */
.L_x_828:
[----:B------:R-:W-:Y:S05]  /*178e0*/  BSYNC B1 ;  /* 0x0000000000017941 */ /* 0x000fea0003800000 */
.L_x_827:
        /* <DEDUP_REMOVED lines=12> */
.L_x_830:
[----:B------:R-:W-:Y:S05]  /*179b0*/  BSYNC B1 ;  /* 0x0000000000017941 */ /* 0x000fea0003800000 */
.L_x_829:
        /* <DEDUP_REMOVED lines=9> */
.L_x_832:
[----:B------:R-:W-:Y:S05]  /*17a50*/  BSYNC B1 ;  /* 0x0000000000017941 */ /* 0x000fea0003800000 */
.L_x_831:
        /* <DEDUP_REMOVED lines=9> */
.L_x_834:
[----:B------:R-:W-:Y:S05]  /*17af0*/  BSYNC B1 ;  /* 0x0000000000017941 */ /* 0x000fea0003800000 */
.L_x_833:
        /* <DEDUP_REMOVED lines=12> */
.L_x_836:
[----:B------:R-:W-:Y:S05]  /*17bc0*/  BSYNC B1 ;  /* 0x0000000000017941 */ /* 0x000fea0003800000 */
.L_x_835:
        /* <DEDUP_REMOVED lines=12> */
.L_x_838:
[----:B------:R-:W-:Y:S05]  /*17c90*/  BSYNC B1 ;  /* 0x0000000000017941 */ /* 0x000fea0003800000 */
.L_x_837:
        /* <DEDUP_REMOVED lines=9> */
.L_x_840:
[----:B------:R-:W-:Y:S05]  /*17d30*/  BSYNC B1 ;  /* 0x0000000000017941 */ /* 0x000fea0003800000 */
.L_x_839:
        /* <DEDUP_REMOVED lines=9> */
.L_x_842:
[----:B------:R-:W-:Y:S05]  /*17dd0*/  BSYNC B1 ;  /* 0x0000000000017941 */ /* 0x000fea0003800000 */
.L_x_841:
        /* <DEDUP_REMOVED lines=12> */
.L_x_844:
[----:B------:R-:W-:Y:S05]  /*17ea0*/  BSYNC B1 ;  /* 0x0000000000017941 */ /* 0x000fea0003800000 */
.L_x_843:
        /* <DEDUP_REMOVED lines=12> */
.L_x_846:
[----:B------:R-:W-:Y:S05]  /*17f70*/  BSYNC B1 ;  /* 0x0000000000017941 */ /* 0x000fea0003800000 */
.L_x_845:
        /* <DEDUP_REMOVED lines=9> */
.L_x_848:
[----:B------:R-:W-:Y:S05]  /*18010*/  BSYNC B1 ;  /* 0x0000000000017941 */ /* 0x000fea0003800000 */
.L_x_847:
        /* <DEDUP_REMOVED lines=9> */
.L_x_850:
[----:B------:R-:W-:Y:S05]  /*180b0*/  BSYNC B1 ;  /* 0x0000000000017941 */ /* 0x000fea0003800000 */
.L_x_849:
        /* <DEDUP_REMOVED lines=12> */
.L_x_852:
[----:B------:R-:W-:Y:S05]  /*18180*/  BSYNC B1 ;  /* 0x0000000000017941 */ /* 0x000fea0003800000 */
.L_x_851:
        /* <DEDUP_REMOVED lines=12> */
.L_x_854:
[----:B------:R-:W-:Y:S05]  /*18250*/  BSYNC B1 ;  /* 0x0000000000017941 */ /* 0x000fea0003800000 */
.L_x_853:
        /* <DEDUP_REMOVED lines=9> */
.L_x_856:
[----:B------:R-:W-:Y:S05]  /*182f0*/  BSYNC B1 ;  /* 0x0000000000017941 */ /* 0x000fea0003800000 */
.L_x_855:
        /* <DEDUP_REMOVED lines=9> */
.L_x_858:
[----:B------:R-:W-:Y:S05]  /*18390*/  BSYNC B1 ;  /* 0x0000000000017941 */ /* 0x000fea0003800000 */
.L_x_857:
        /* <DEDUP_REMOVED lines=12> */
.L_x_860:
[----:B------:R-:W-:Y:S05]  /*18460*/  BSYNC B1 ;  /* 0x0000000000017941 */ /* 0x000fea0003800000 */
.L_x_859:
        /* <DEDUP_REMOVED lines=12> */
.L_x_862:
[----:B------:R-:W-:Y:S05]  /*18530*/  BSYNC B1 ;  /* 0x0000000000017941 */ /* 0x000fea0003800000 */
.L_x_861:
        /* <DEDUP_REMOVED lines=9> */
.L_x_864:
[----:B------:R-:W-:Y:S05]  /*185d0*/  BSYNC B1 ;  /* 0x0000000000017941 */ /* 0x000fea0003800000 */
.L_x_863:
        /* <DEDUP_REMOVED lines=9> */
.L_x_866:
[----:B------:R-:W-:Y:S05]  /*18670*/  BSYNC B1 ;  /* 0x0000000000017941 */ /* 0x000fea0003800000 */
.L_x_865:
        /* <DEDUP_REMOVED lines=12> */
.L_x_868:
[----:B------:R-:W-:Y:S05]  /*18740*/  BSYNC B1 ;  /* 0x0000000000017941 */ /* 0x000fea0003800000 */
.L_x_867:
        /* <DEDUP_REMOVED lines=12> */
.L_x_870:
[----:B------:R-:W-:Y:S05]  /*18810*/  BSYNC B1 ;  /* 0x0000000000017941 */ /* 0x000fea0003800000 */
.L_x_869:
        /* <DEDUP_REMOVED lines=9> */
.L_x_872:
[----:B------:R-:W-:Y:S05]  /*188b0*/  BSYNC B1 ;  /* 0x0000000000017941 */ /* 0x000fea0003800000 */
.L_x_871:
        /* <DEDUP_REMOVED lines=9> */
.L_x_874:
[----:B------:R-:W-:Y:S05]  /*18950*/  BSYNC B1 ;  /* 0x0000000000017941 */ /* 0x000fea0003800000 */
.L_x_873:
        /* <DEDUP_REMOVED lines=12> */
.L_x_876:
[----:B------:R-:W-:Y:S05]  /*18a20*/  BSYNC B1 ;  /* 0x0000000000017941 */ /* 0x000fea0003800000 */
.L_x_875:
        /* <DEDUP_REMOVED lines=12> */
.L_x_878:
[----:B------:R-:W-:Y:S05]  /*18af0*/  BSYNC B1 ;  /* 0x0000000000017941 */ /* 0x000fea0003800000 */
.L_x_877:
        /* <DEDUP_REMOVED lines=9> */
.L_x_880:
[----:B------:R-:W-:Y:S05]  /*18b90*/  BSYNC B1 ;  /* 0x0000000000017941 */ /* 0x000fea0003800000 */
.L_x_879:
        /* <DEDUP_REMOVED lines=9> */
.L_x_882:
[----:B------:R-:W-:Y:S05]  /*18c30*/  BSYNC B1 ;  /* 0x0000000000017941 */ /* 0x000fea0003800000 */
.L_x_881:
        /* <DEDUP_REMOVED lines=12> */
.L_x_884:
[----:B------:R-:W-:Y:S05]  /*18d00*/  BSYNC B1 ;  /* 0x0000000000017941 */ /* 0x000fea0003800000 */
.L_x_883:
        /* <DEDUP_REMOVED lines=12> */
.L_x_886:
[----:B------:R-:W-:Y:S05]  /*18dd0*/  BSYNC B1 ;  /* 0x0000000000017941 */ /* 0x000fea0003800000 */
.L_x_885:
        /* <DEDUP_REMOVED lines=9> */
.L_x_888:
[----:B------:R-:W-:Y:S05]  /*18e70*/  BSYNC B1 ;  /* 0x0000000000017941 */ /* 0x000fea0003800000 */
.L_x_887:
        /* <DEDUP_REMOVED lines=9> */
.L_x_890:
[----:B------:R-:W-:Y:S05]  /*18f10*/  BSYNC B1 ;  /* 0x0000000000017941 */ /* 0x000fea0003800000 */
.L_x_889:
        /* <DEDUP_REMOVED lines=12> */
.L_x_892:
[----:B------:R-:W-:Y:S05]  /*18fe0*/  BSYNC B1 ;  /* 0x0000000000017941 */ /* 0x000fea0003800000 */
.L_x_891:
        /* <DEDUP_REMOVED lines=12> */
.L_x_894:
[----:B------:R-:W-:Y:S05]  /*190b0*/  BSYNC B1 ;  /* 0x0000000000017941 */ /* 0x000fea0003800000 */
.L_x_893:
        /* <DEDUP_REMOVED lines=9> */
.L_x_896:
[----:B------:R-:W-:Y:S05]  /*19150*/  BSYNC B1 ;  /* 0x0000000000017941 */ /* 0x000fea0003800000 */
.L_x_895:
        /* <DEDUP_REMOVED lines=9> */
.L_x_898:
[----:B------:R-:W-:Y:S05]  /*191f0*/  BSYNC B1 ;  /* 0x0000000000017941 */ /* 0x000fea0003800000 */
.L_x_897:
        /* <DEDUP_REMOVED lines=12> */
.L_x_900:
[----:B------:R-:W-:Y:S05]  /*192c0*/  BSYNC B1 ;  /* 0x0000000000017941 */ /* 0x000fea0003800000 */
.L_x_899:
        /* <DEDUP_REMOVED lines=12> */
.L_x_902:
[----:B------:R-:W-:Y:S05]  /*19390*/  BSYNC B1 ;  /* 0x0000000000017941 */ /* 0x000fea0003800000 */
.L_x_901:
        /* <DEDUP_REMOVED lines=9> */
.L_x_904:
[----:B------:R-:W-:Y:S05]  /*19430*/  BSYNC B1 ;  /* 0x0000000000017941 */ /* 0x000fea0003800000 */
.L_x_903:
        /* <DEDUP_REMOVED lines=9> */
.L_x_906:
[----:B------:R-:W-:Y:S05]  /*194d0*/  BSYNC B1 ;  /* 0x0000000000017941 */ /* 0x000fea0003800000 */
.L_x_905:
        /* <DEDUP_REMOVED lines=12> */
.L_x_908:
[----:B------:R-:W-:Y:S05]  /*195a0*/  BSYNC B1 ;  /* 0x0000000000017941 */ /* 0x000fea0003800000 */
.L_x_907:
        /* <DEDUP_REMOVED lines=12> */
.L_x_910:
[----:B------:R-:W-:Y:S05]  /*19670*/  BSYNC B1 ;  /* 0x0000000000017941 */ /* 0x000fea0003800000 */
.L_x_909:
        /* <DEDUP_REMOVED lines=9> */
.L_x_912:
[----:B------:R-:W-:Y:S05]  /*19710*/  BSYNC B1 ;  /* 0x0000000000017941 */ /* 0x000fea0003800000 */
.L_x_911:
        /* <DEDUP_REMOVED lines=9> */
.L_x_914:
[----:B------:R-:W-:Y:S05]  /*197b0*/  BSYNC B1 ;  /* 0x0000000000017941 */ /* 0x000fea0003800000 */
.L_x_913:
        /* <DEDUP_REMOVED lines=12> */
.L_x_916:
[----:B------:R-:W-:Y:S05]  /*19880*/  BSYNC B1 ;  /* 0x0000000000017941 */ /* 0x000fea0003800000 */
.L_x_915:
        /* <DEDUP_REMOVED lines=12> */
.L_x_918:
[----:B------:R-:W-:Y:S05]  /*19950*/  BSYNC B1 ;  /* 0x0000000000017941 */ /* 0x000fea0003800000 */
.L_x_917:
        /* <DEDUP_REMOVED lines=9> */
.L_x_920:
[----:B------:R-:W-:Y:S05]  /*199f0*/  BSYNC B1 ;  /* 0x0000000000017941 */ /* 0x000fea0003800000 */
.L_x_919:
        /* <DEDUP_REMOVED lines=9> */
.L_x_922:
[----:B------:R-:W-:Y:S05]  /*19a90*/  BSYNC B1 ;  /* 0x0000000000017941 */ /* 0x000fea0003800000 */
.L_x_921:
        /* <DEDUP_REMOVED lines=12> */
.L_x_924:
[----:B------:R-:W-:Y:S05]  /*19b60*/  BSYNC B1 ;  /* 0x0000000000017941 */ /* 0x000fea0003800000 */
.L_x_923:
        /* <DEDUP_REMOVED lines=12> */
.L_x_926:
[----:B------:R-:W-:Y:S05]  /*19c30*/  BSYNC B1 ;  /* 0x0000000000017941 */ /* 0x000fea0003800000 */
.L_x_925:
        /* <DEDUP_REMOVED lines=9> */
.L_x_928:
[----:B------:R-:W-:Y:S05]  /*19cd0*/  BSYNC B1 ;  /* 0x0000000000017941 */ /* 0x000fea0003800000 */
.L_x_927:
        /* <DEDUP_REMOVED lines=9> */
.L_x_930:
[----:B------:R-:W-:Y:S05]  /*19d70*/  BSYNC B1 ;  /* 0x0000000000017941 */ /* 0x000fea0003800000 */
.L_x_929:
        /* <DEDUP_REMOVED lines=12> */
.L_x_932:
[----:B------:R-:W-:Y:S05]  /*19e40*/  BSYNC B1 ;  /* 0x0000000000017941 */ /* 0x000fea0003800000 */
.L_x_931:
        /* <DEDUP_REMOVED lines=12> */
.L_x_934:
[----:B------:R-:W-:Y:S05]  /*19f10*/  BSYNC B1 ;  /* 0x0000000000017941 */ /* 0x000fea0003800000 */
.L_x_933:
        /* <DEDUP_REMOVED lines=9> */
.L_x_936:
[----:B------:R-:W-:Y:S05]  /*19fb0*/  BSYNC B1 ;  /* 0x0000000000017941 */ /* 0x000fea0003800000 */
.L_x_935:
        /* <DEDUP_REMOVED lines=9> */
.L_x_938:
[----:B------:R-:W-:Y:S05]  /*1a050*/  BSYNC B1 ;  /* 0x0000000000017941 */ /* 0x000fea0003800000 */
.L_x_937:
        /* <DEDUP_REMOVED lines=12> */
.L_x_940:
[----:B------:R-:W-:Y:S05]  /*1a120*/  BSYNC B1 ;  /* 0x0000000000017941 */ /* 0x000fea0003800000 */
.L_x_939:
        /* <DEDUP_REMOVED lines=12> */
.L_x_942:
[----:B------:R-:W-:Y:S05]  /*1a1f0*/  BSYNC B1 ;  /* 0x0000000000017941 */ /* 0x000fea0003800000 */
.L_x_941:
        /* <DEDUP_REMOVED lines=9> */
.L_x_944:
[----:B------:R-:W-:Y:S05]  /*1a290*/  BSYNC B1 ;  /* 0x0000000000017941 */ /* 0x000fea0003800000 */
.L_x_943:
        /* <DEDUP_REMOVED lines=9> */
.L_x_946:
[----:B------:R-:W-:Y:S05]  /*1a330*/  BSYNC B1 ;  /* 0x0000000000017941 */ /* 0x000fea0003800000 */
.L_x_945:
        /* <DEDUP_REMOVED lines=12> */
.L_x_948:
[----:B------:R-:W-:Y:S05]  /*1a400*/  BSYNC B1 ;  /* 0x0000000000017941 */ /* 0x000fea0003800000 */
.L_x_947:
        /* <DEDUP_REMOVED lines=12> */
.L_x_950:
[----:B------:R-:W-:Y:S05]  /*1a4d0*/  BSYNC B1 ;  /* 0x0000000000017941 */ /* 0x000fea0003800000 */
.L_x_949:
        /* <DEDUP_REMOVED lines=9> */
.L_x_952:
[----:B------:R-:W-:Y:S05]  /*1a570*/  BSYNC B1 ;  /* 0x0000000000017941 */ /* 0x000fea0003800000 */
.L_x_951:
        /* <DEDUP_REMOVED lines=9> */
.L_x_954:
[----:B------:R-:W-:Y:S05]  /*1a610*/  BSYNC B1 ;  /* 0x0000000000017941 */ /* 0x000fea0003800000 */
.L_x_953:
        /* <DEDUP_REMOVED lines=12> */
.L_x_956:
[----:B------:R-:W-:Y:S05]  /*1a6e0*/  BSYNC B1 ;  /* 0x0000000000017941 */ /* 0x000fea0003800000 */
.L_x_955:
        /* <DEDUP_REMOVED lines=12> */
.L_x_958:
[----:B------:R-:W-:Y:S05]  /*1a7b0*/  BSYNC B1 ;  /* 0x0000000000017941 */ /* 0x000fea0003800000 */
.L_x_957:
        /* <DEDUP_REMOVED lines=9> */
.L_x_960:
[----:B------:R-:W-:Y:S05]  /*1a850*/  BSYNC B1 ;  /* 0x0000000000017941 */ /* 0x000fea0003800000 */
.L_x_959:
        /* <DEDUP_REMOVED lines=9> */
.L_x_962:
[----:B------:R-:W-:Y:S05]  /*1a8f0*/  BSYNC B1 ;  /* 0x0000000000017941 */ /* 0x000fea0003800000 */
.L_x_961:
        /* <DEDUP_REMOVED lines=12> */
.L_x_964:
[----:B------:R-:W-:Y:S05]  /*1a9c0*/  BSYNC B1 ;  /* 0x0000000000017941 */ /* 0x000fea0003800000 */
.L_x_963:
        /* <DEDUP_REMOVED lines=12> */
.L_x_966:
[----:B------:R-:W-:Y:S05]  /*1aa90*/  BSYNC B1 ;  /* 0x0000000000017941 */ /* 0x000fea0003800000 */
.L_x_965:
        /* <DEDUP_REMOVED lines=9> */
.L_x_968:
[----:B------:R-:W-:Y:S05]  /*1ab30*/  BSYNC B1 ;  /* 0x0000000000017941 */ /* 0x000fea0003800000 */
.L_x_967:
        /* <DEDUP_REMOVED lines=9> */
.L_x_970:
[----:B------:R-:W-:Y:S05]  /*1abd0*/  BSYNC B1 ;  /* 0x0000000000017941 */ /* 0x000fea0003800000 */
.L_x_969:
        /* <DEDUP_REMOVED lines=12> */
.L_x_972:
[----:B------:R-:W-:Y:S05]  /*1aca0*/  BSYNC B1 ;  /* 0x0000000000017941 */ /* 0x000fea0003800000 */
.L_x_971:
        /* <DEDUP_REMOVED lines=12> */
.L_x_974:
[----:B------:R-:W-:Y:S05]  /*1ad70*/  BSYNC B1 ;  /* 0x0000000000017941 */ /* 0x000fea0003800000 */
.L_x_973:
        /* <DEDUP_REMOVED lines=9> */
.L_x_976:
[----:B------:R-:W-:Y:S05]  /*1ae10*/  BSYNC B1 ;  /* 0x0000000000017941 */ /* 0x000fea0003800000 */
.L_x_975:
        /* <DEDUP_REMOVED lines=9> */
.L_x_978:
[----:B------:R-:W-:Y:S05]  /*1aeb0*/  BSYNC B1 ;  /* 0x0000000000017941 */ /* 0x000fea0003800000 */
.L_x_977:
        /* <DEDUP_REMOVED lines=12> */
.L_x_980:
[----:B------:R-:W-:Y:S05]  /*1af80*/  BSYNC B1 ;  /* 0x0000000000017941 */ /* 0x000fea0003800000 */
.L_x_979:
        /* <DEDUP_REMOVED lines=12> */
.L_x_982:
[----:B------:R-:W-:Y:S05]  /*1b050*/  BSYNC B1 ;  /* 0x0000000000017941 */ /* 0x000fea0003800000 */
.L_x_981:
        /* <DEDUP_REMOVED lines=9> */
.L_x_984:
[----:B------:R-:W-:Y:S05]  /*1b0f0*/  BSYNC B1 ;  /* 0x0000000000017941 */ /* 0x000fea0003800000 */
.L_x_983:
        /* <DEDUP_REMOVED lines=9> */
.L_x_986:
[----:B------:R-:W-:Y:S05]  /*1b190*/  BSYNC B1 ;  /* 0x0000000000017941 */ /* 0x000fea0003800000 */
.L_x_985:
        /* <DEDUP_REMOVED lines=12> */
.L_x_988:
[----:B------:R-:W-:Y:S05]  /*1b260*/  BSYNC B1 ;  /* 0x0000000000017941 */ /* 0x000fea0003800000 */
.L_x_987:
        /* <DEDUP_REMOVED lines=12> */
.L_x_990:
[----:B------:R-:W-:Y:S05]  /*1b330*/  BSYNC B1 ;  /* 0x0000000000017941 */ /* 0x000fea0003800000 */
.L_x_989:
        /* <DEDUP_REMOVED lines=9> */
.L_x_992:
[----:B------:R-:W-:Y:S05]  /*1b3d0*/  BSYNC B1 ;  /* 0x0000000000017941 */ /* 0x000fea0003800000 */
.L_x_991:
        /* <DEDUP_REMOVED lines=9> */
.L_x_994:
[----:B------:R-:W-:Y:S05]  /*1b470*/  BSYNC B1 ;  /* 0x0000000000017941 */ /* 0x000fea0003800000 */
.L_x_993:
        /* <DEDUP_REMOVED lines=12> */
.L_x_996:
[----:B------:R-:W-:Y:S05]  /*1b540*/  BSYNC B1 ;  /* 0x0000000000017941 */ /* 0x000fea0003800000 */
.L_x_995:
        /* <DEDUP_REMOVED lines=12> */
.L_x_998:
[----:B------:R-:W-:Y:S05]  /*1b610*/  BSYNC B1 ;  /* 0x0000000000017941 */ /* 0x000fea0003800000 */
.L_x_997:
        /* <DEDUP_REMOVED lines=9> */
.L_x_1000:
[----:B------:R-:W-:Y:S05]  /*1b6b0*/  BSYNC B1 ;  /* 0x0000000000017941 */ /* 0x000fea0003800000 */
.L_x_999:
        /* <DEDUP_REMOVED lines=9> */
.L_x_1002:
[----:B------:R-:W-:Y:S05]  /*1b750*/  BSYNC B1 ;  /* 0x0000000000017941 */ /* 0x000fea0003800000 */
.L_x_1001:
        /* <DEDUP_REMOVED lines=12> */
.L_x_1004:
[----:B------:R-:W-:Y:S05]  /*1b820*/  BSYNC B1 ;  /* 0x0000000000017941 */ /* 0x000fea0003800000 */
.L_x_1003:
        /* <DEDUP_REMOVED lines=12> */
.L_x_1006:
[----:B------:R-:W-:Y:S05]  /*1b8f0*/  BSYNC B1 ;  /* 0x0000000000017941 */ /* 0x000fea0003800000 */
.L_x_1005:
        /* <DEDUP_REMOVED lines=9> */
.L_x_1008:
[----:B------:R-:W-:Y:S05]  /*1b990*/  BSYNC B1 ;  /* 0x0000000000017941 */ /* 0x000fea0003800000 */
.L_x_1007:
        /* <DEDUP_REMOVED lines=9> */
.L_x_1010:
[----:B------:R-:W-:Y:S05]  /*1ba30*/  BSYNC B1 ;  /* 0x0000000000017941 */ /* 0x000fea0003800000 */
.L_x_1009:
        /* <DEDUP_REMOVED lines=12> */
.L_x_1012:
[----:B------:R-:W-:Y:S05]  /*1bb00*/  BSYNC B1 ;  /* 0x0000000000017941 */ /* 0x000fea0003800000 */
.L_x_1011:
        /* <DEDUP_REMOVED lines=12> */
.L_x_1014:
[----:B------:R-:W-:Y:S05]  /*1bbd0*/  BSYNC B1 ;  /* 0x0000000000017941 */ /* 0x000fea0003800000 */
.L_x_1013:
        /* <DEDUP_REMOVED lines=9> */
.L_x_1016:
[----:B------:R-:W-:Y:S05]  /*1bc70*/  BSYNC B1 ;  /* 0x0000000000017941 */ /* 0x000fea0003800000 */
.L_x_1015:
        /* <DEDUP_REMOVED lines=9> */
.L_x_1018:
[----:B------:R-:W-:Y:S05]  /*1bd10*/  BSYNC B1 ;  /* 0x0000000000017941 */ /* 0x000fea0003800000 */
.L_x_1017:
        /* <DEDUP_REMOVED lines=12> */
.L_x_1020:
[----:B------:R-:W-:Y:S05]  /*1bde0*/  BSYNC B1 ;  /* 0x0000000000017941 */ /* 0x000fea0003800000 */
.L_x_1019:
        /* <DEDUP_REMOVED lines=12> */
.L_x_1022:
[----:B------:R-:W-:Y:S05]  /*1beb0*/  BSYNC B1 ;  /* 0x0000000000017941 */ /* 0x000fea0003800000 */
.L_x_1021:
        /* <DEDUP_REMOVED lines=9> */
.L_x_1024:
[----:B------:R-:W-:Y:S05]  /*1bf50*/  BSYNC B1 ;  /* 0x0000000000017941 */ /* 0x000fea0003800000 */
.L_x_1023:
        /* <DEDUP_REMOVED lines=9> */
.L_x_1026:
[----:B------:R-:W-:Y:S05]  /*1bff0*/  BSYNC B1 ;  /* 0x0000000000017941 */ /* 0x000fea0003800000 */
.L_x_1025:
        /* <DEDUP_REMOVED lines=12> */
.L_x_1028:
[----:B------:R-:W-:Y:S05]  /*1c0c0*/  BSYNC B1 ;  /* 0x0000000000017941 */ /* 0x000fea0003800000 */
.L_x_1027:
        /* <DEDUP_REMOVED lines=12> */
.L_x_1030:
[----:B------:R-:W-:Y:S05]  /*1c190*/  BSYNC B1 ;  /* 0x0000000000017941 */ /* 0x000fea0003800000 */
.L_x_1029:
        /* <DEDUP_REMOVED lines=9> */
.L_x_1032:
[----:B------:R-:W-:Y:S05]  /*1c230*/  BSYNC B1 ;  /* 0x0000000000017941 */ /* 0x000fea0003800000 */
.L_x_1031:
        /* <DEDUP_REMOVED lines=9> */
.L_x_1034:
[----:B------:R-:W-:Y:S05]  /*1c2d0*/  BSYNC B1 ;  /* 0x0000000000017941 */ /* 0x000fea0003800000 */
.L_x_1033:
        /* <DEDUP_REMOVED lines=12> */
.L_x_1036:
[----:B------:R-:W-:Y:S05]  /*1c3a0*/  BSYNC B1 ;  /* 0x0000000000017941 */ /* 0x000fea0003800000 */
.L_x_1035:
        /* <DEDUP_REMOVED lines=12> */
.L_x_1038:
[----:B------:R-:W-:Y:S05]  /*1c470*/  BSYNC B1 ;  /* 0x0000000000017941 */ /* 0x000fea0003800000 */
.L_x_1037:
        /* <DEDUP_REMOVED lines=9> */
.L_x_1040:
[----:B------:R-:W-:Y:S05]  /*1c510*/  BSYNC B1 ;  /* 0x0000000000017941 */ /* 0x000fea0003800000 */
.L_x_1039:
        /* <DEDUP_REMOVED lines=9> */
.L_x_1042:
[----:B------:R-:W-:Y:S05]  /*1c5b0*/  BSYNC B1 ;  /* 0x0000000000017941 */ /* 0x000fea0003800000 */
.L_x_1041:
        /* <DEDUP_REMOVED lines=12> */
.L_x_1044:
[----:B------:R-:W-:Y:S05]  /*1c680*/  BSYNC B1 ;  /* 0x0000000000017941 */ /* 0x000fea0003800000 */
.L_x_1043:
[----:B-----5:R-:W-:Y:S01]  /*1c690*/  HADD2.F32 R5, -RZ, R3.H0_H0 ;  /* 0x20000003ff057230 */ /* 0x020fe20000004100 */
[----:B------:R-:W-:Y:S01]  /*1c6a0*/  ISETP.GT.AND P2, PT, R0, 0xf8, P1 ;  /* 0x000000f80000780c */ /* 0x000fe20000f44270 */
[----:B------:R-:W-:Y:S03]  /*1c6b0*/  BSSY B1, `(.L_x_1045) ;  /* 0x0000008000017945 */ /* 0x000fe60003800000 */
[----:B012-4-:R-:W-:Y:S01]  /*1c6c0*/  FMUL R6, R5, R16 ;  /* 0x0000001005067220 */ /* 0x017fe20000400000 */
[----:B------:R-:W-:-:S03]  /*1c6d0*/  @P0 IMAD.MOV.U32 R5, RZ, RZ, R9 ;  /* 0x000000ffff050224 */ /* 0x000fc600078e0009 */
[----:B------:R-:W-:-:S05]  /*1c6e0*/  FFMA R6, R149, R2, R6 ;  /* 0x0000000295067223 */ /* 0x000fca0000000006 */
[----:B------:R-:W-:-:S05]  /*1c6f0*/  F2FP.F16.F32.PACK_AB R6, RZ, R6 ;  /* 0x00000006ff06723e */ /* 0x000fca00000000ff */
[----:B------:R0:W-:Y:S01]  /*1c700*/  @P0 STG.E.U16 desc[UR36][R4.64+0x1f2], R6 ;  /* 0x0001f20604000986 */ /* 0x0001e2000c101524 */
[----:B------:R-:W-:Y:S05]  /*1c710*/  @!P2 BRA `(.L_x_1046) ;  /* 0x000000000004a947 */ /* 0x000fea0003800000 */
[----:B------:R1:W5:Y:S02]  /*1c720*/  LDG.E.LTC128B.U16 R3, desc[UR36][R14.64+0x1f0] ;  /* 0x0001f0240e037981 */ /* 0x000364000c1e1520 */
.L_x_1046:
[----:B------:R-:W-:Y:S05]  /*1c730*/  BSYNC B1 ;  /* 0x0000000000017941 */ /* 0x000fea0003800000 */
.L_x_1045:
[----:B0----5:R-:W-:Y:S01]  /*1c740*/  HADD2.F32 R5, -RZ, R3.H0_H0 ;  /* 0x20000003ff057230 */ /* 0x021fe20000004100 */
[----:B------:R-:W-:Y:S01]  /*1c750*/  ISETP.GT.AND P1, PT, R0, 0xf9, P1 ;  /* 0x000000f90000780c */ /* 0x000fe20000f24270 */
[----:B------:R-:W-:Y:S01]  /*1c760*/  @P2 IMAD.MOV.U32 R4, RZ, RZ, R10 ;  /* 0x000000ffff042224 */ /* 0x000fe200078e000a */
        /* <DEDUP_REMOVED lines=9> */
.L_x_1048:
[----:B------:R-:W-:Y:S05]  /*1c800*/  BSYNC B1 ;  /* 0x0000000000017941 */ /* 0x000fea0003800000 */
.L_x_1047:
[----:B------:R-:W-:Y:S05]  /*1c810*/  @!P1 BRA `(.L_x_1049) ;  /* 0x000000b000109947 */ /* 0x000fea0003800000 */
[----:B-----5:R-:W-:-:S05]  /*1c820*/  HADD2.F32 R3, -RZ, R3.H0_H0 ;  /* 0x20000003ff037230 */ /* 0x020fca0000004100 */
[----:B------:R-:W-:-:S04]  /*1c830*/  FMUL R0, R3, R16 ;  /* 0x0000001003007220 */ /* 0x000fc80000400000 */
[----:B------:R-:W-:-:S05]  /*1c840*/  FFMA R0, R151, R2, R0 ;  /* 0x0000000297007223 */ /* 0x000fca0000000000 */
[----:B------:R-:W-:-:S05]  /*1c850*/  F2FP.F16.F32.PACK_AB R0, RZ, R0 ;  /* 0x00000000ff00723e */ /* 0x000fca00000000ff */
[----:B------:R4:W-:Y:S01]  /*1c860*/  STG.E.U16 desc[UR36][R10.64+0x1f2], R0 ;  /* 0x0001f2000a007986 */ /* 0x0009e2000c101524 */
[----:B------:R-:W-:Y:S05]  /*1c870*/  BRA `(.L_x_1049) ;  /* 0x000000ac00f87947 */ /* 0x000fea0003800000 */
.L_x_34:
[----:B------:R-:W2:Y:S01]  /*1c880*/  LDL.LU R6, [R1+0x408] ;  /* 0x0004080001067983 */ /* 0x000ea20000300800 */
[----:B------:R-:W-:-:S03]  /*1c890*/  ULDC.64 UR4, c[0x0][0x5c0] ;  /* 0x0001700000047ab9 */ /* 0x000fc60000000a00 */
[----:B------:R-:W3:Y:S04]  /*1c8a0*/  LDL.LU R10, [R1+0x418] ;  /* 0x00041800010a7983 */ /* 0x000ee80000300800 */
[----:B------:R-:W4:Y:S04]  /*1c8b0*/  LDL.LU R235, [R1+0x494] ;  /* 0x0004940001eb7983 */ /* 0x000f280000300800 */
        /* <DEDUP_REMOVED lines=90> */
[----:B------:R0:W-:Y:S04]  /*1ce60*/  STL [R1+0x674], R127 ;  /* 0x0006747f01007387 */ /* 0x0001e80000100800 */
[----:B0-----:R-:W4:Y:S04]  /*1ce70*/  LDL.LU R127, [R1+0x490] ;  /* 0x00049000017f7983 */ /* 0x001f280000300800 */
[----:B------:R-:W-:Y:S04]  /*1ce80*/  STL [R1+0x670], R128 ;  /* 0x0006708001007387 */ /* 0x000fe80000100800 */
[----:B------:R0:W-:Y:S04]  /*1ce90*/  STL [R1+0x66c], R129 ;  /* 0x00066c8101007387 */ /* 0x0001e80000100800 */
[----:B0-----:R-:W4:Y:S04]  /*1cea0*/  LDL.LU R129, [R1+0x48c] ;  /* 0x00048c0001817983 */ /* 0x001f280000300800 */
        /* <DEDUP_REMOVED lines=36> */
[----:B------:R0:W-:Y:S01]  /*1d0f0*/  STL [R1+0x620], R148 ;  /* 0x0006209401007387 */ /* 0x0001e20000100800 */
[----:B------:R-:W-:-:S03]  /*1d100*/  LEA R8, P1, R4, UR4, 0x1 ;  /* 0x0000000404087c11 */ /* 0x000fc6000f8208ff */
[----:B0-----:R-:W4:Y:S04]  /*1d110*/  LDL.LU R148, [R1+0x440] ;  /* 0x0004400001947983 */ /* 0x001f280000300800 */
[----:B------:R0:W-:Y:S04]  /*1d120*/  STL [R1+0x61c], R149 ;  /* 0x00061c9501007387 */ /* 0x0001e80000100800 */
[----:B0-----:R-:W4:Y:S04]  /*1d130*/  LDL.LU R149, [R1+0x43c] ;  /* 0x00043c0001957983 */ /* 0x001f280000300800 */
[----:B------:R0:W-:Y:S01]  /*1d140*/  STL [R1+0x618], R150 ;  /* 0x0006189601007387 */ /* 0x0001e20000100800 */
[----:B------:R-:W-:-:S03]  /*1d150*/  LEA.HI.X R9, R4, UR5, R13, 0x1, P1 ;  /* 0x0000000504097c11 */ /* 0x000fc600088f0c0d */
        /* <DEDUP_REMOVED lines=9> */
[----:B------:R-:W3:Y:S04]  /*1d1f0*/  LDL.LU R4, [R1+0x404] ;  /* 0x0004040001047983 */ /* 0x000ee80000300800 */
[----:B------:R-:W4:Y:S01]  /*1d200*/  LDL.LU R5, [R1+0x400] ;  /* 0x0004000001057983 */ /* 0x000f220000300800 */
[----:B--2---:R-:W-:-:S03]  /*1d210*/  FMUL R6, R6, R2 ;  /* 0x0000000206067220 */ /* 0x004fc60000400000 */
[----:B------:R-:W2:Y:S01]  /*1d220*/  LDL.LU R13, [R1+0x424] ;  /* 0x00042400010d7983 */ /* 0x000ea20000300800 */
[----:B------:R-:W-:Y:S01]  /*1d230*/  ISETP.GT.AND P1, PT, R0, 0x1, P0 ;  /* 0x000000010000780c */ /* 0x000fe20000724270 */
[----:B------:R-:W-:Y:S01]  /*1d240*/  USHF.L.U32 UR5, UR6, 0x4, URZ ;  /* 0x0000000406057899 */ /* 0x000fe2000800063f */
[----:B------:R-:W-:Y:S01]  /*1d250*/  F2FP.F16.F32.PACK_AB R6, RZ, R6 ;  /* 0x00000006ff06723e */ /* 0x000fe200000000ff */
[----:B------:R-:W-:-:S03]  /*1d260*/  USHF.L.U64.HI UR4, UR6, 0x4, UR7 ;  /* 0x0000000406047899 */ /* 0x000fc60008010207 */
[----:B------:R-:W-:Y:S01]  /*1d270*/  PRMT R7, R6, 0x7610, R7 ;  /* 0x0000761006077816 */ /* 0x000fe20000000007 */
[-C--:B---3--:R-:W-:Y:S01]  /*1d280*/  FMUL R4, R4, R2.reuse ;  /* 0x0000000204047220 */ /* 0x088fe20000400000 */
[----:B----4-:R-:W-:-:S04]  /*1d290*/  FMUL R5, R5, R2 ;  /* 0x0000000205057220 */ /* 0x010fc80000400000 */
[----:B------:R-:W-:Y:S02]  /*1d2a0*/  F2FP.F16.F32.PACK_AB R4, RZ, R4 ;  /* 0x00000004ff04723e */ /* 0x000fe400000000ff */
[----:B------:R-:W-:-:S03]  /*1d2b0*/  F2FP.F16.F32.PACK_AB R5, RZ, R5 ;  /* 0x00000005ff05723e */ /* 0x000fc600000000ff */
[----:B------:R0:W-:Y:S01]  /*1d2c0*/  @P1 STG.E.U16 desc[UR36][R8.64+0x2], R4 ;  /* 0x0000020408001986 */ /* 0x0001e2000c101524 */
[----:B------:R-:W-:Y:S02]  /*1d2d0*/  ISETP.GT.AND P1, PT, R3, 0x8, PT ;  /* 0x000000080300780c */ /* 0x000fe40003f24270 */
[----:B------:R-:W-:Y:S02]  /*1d2e0*/  PRMT R6, R5, 0x7610, R6 ;  /* 0x0000761005067816 */ /* 0x000fe40000000006 */
[----:B------:R-:W-:-:S03]  /*1d2f0*/  ISETP.GT.AND P3, PT, R0, RZ, P1 ;  /* 0x000000ff0000720c */ /* 0x000fc60000f64270 */
[----:B------:R1:W-:Y:S01]  /*1d300*/  @P2 STG.E.U16 desc[UR36][R8.64], R6 ;  /* 0x0000000608002986 */ /* 0x0003e2000c101524 */
[----:B0-----:R-:W-:-:S03]  /*1d310*/  IADD3 R4, P4, R8, UR5, RZ ;  /* 0x0000000508047c10 */ /* 0x001fc6000ff9e0ff */
[----:B-1----:R-:W3:Y:S01]  /*1d320*/  LDL.LU R6, [R1+0x40c] ;  /* 0x00040c0001067983 */ /* 0x002ee20000300800 */
[----:B------:R-:W-:Y:S02]  /*1d330*/  ISETP.GT.AND P2, PT, R0, 0x1, P1 ;  /* 0x000000010000780c */ /* 0x000fe40000f44270 */
[----:B------:R-:W-:-:S05]  /*1d340*/  IADD3.X R5, R9, UR4, RZ, P4, !PT ;  /* 0x0000000409057c10 */ /* 0x000fca000a7fe4ff */
[----:B------:R0:W-:Y:S04]  /*1d350*/  @P3 STG.E.U16 desc[UR36][R4.64], R7 ;  /* 0x0000000704003986 */ /* 0x0001e8000c101524 */
[----:B0-----:R-:W4:Y:S01]  /*1d360*/  LDL.LU R7, [R1+0x414] ;  /* 0x0004140001077983 */ /* 0x001f220000300800 */
[----:B---3--:R-:W-:-:S05]  /*1d370*/  FMUL R6, R6, R2 ;  /* 0x0000000206067220 */ /* 0x008fca0000400000 */
[----:B------:R-:W-:-:S05]  /*1d380*/  F2FP.F16.F32.PACK_AB R6, RZ, R6 ;  /* 0x00000006ff06723e */ /* 0x000fca00000000ff */
[----:B------:R0:W-:Y:S04]  /*1d390*/  @P2 STG.E.U16 desc[UR36][R4.64+0x2], R6 ;  /* 0x0000020604002986 */ /* 0x0001e8000c101524 */
[----:B0-----:R-:W3:Y:S01]  /*1d3a0*/  LDL.LU R6, [R1+0x410] ;  /* 0x0004100001067983 */ /* 0x001ee20000300800 */
[----:B------:R-:W-:Y:S01]  /*1d3b0*/  ISETP.GT.AND P4, PT, R0, 0x9, P0 ;  /* 0x000000090000780c */ /* 0x000fe20000784270 */
[-C--:B----4-:R-:W-:Y:S01]  /*1d3c0*/  FMUL R7, R7, R2.reuse ;  /* 0x0000000207077220 */ /* 0x090fe20000400000 */
[----:B------:R-:W-:-:S04]  /*1d3d0*/  FMUL R10, R10, R2 ;  /* 0x000000020a0a7220 */ /* 0x000fc80000400000 */
[----:B------:R-:W-:-:S07]  /*1d3e0*/  F2FP.F16.F32.PACK_AB R7, RZ, R7 ;  /* 0x00000007ff07723e */ /* 0x000fce00000000ff */
[----:B------:R0:W-:Y:S01]  /*1d3f0*/  @P4 STG.E.U16 desc[UR36][R8.64+0x12], R7 ;  /* 0x0000120708004986 */ /* 0x0001e2000c101524 */
[----:B---3--:R-:W-:-:S05]  /*1d400*/  FMUL R6, R6, R2 ;  /* 0x0000000206067220 */ /* 0x008fca0000400000 */
[----:B------:R-:W-:-:S04]  /*1d410*/  F2FP.F16.F32.PACK_AB R6, RZ, R6 ;  /* 0x00000006ff06723e */ /* 0x000fc800000000ff */
[----:B------:R-:W-:Y:S02]  /*1d420*/  PRMT R11, R6, 0x7610, R11 ;  /* 0x00007610060b7816 */ /* 0x000fe4000000000b */
[----:B------:R-:W-:Y:S02]  /*1d430*/  F2FP.F16.F32.PACK_AB R6, RZ, R10 ;  /* 0x0000000aff06723e */ /* 0x000fe400000000ff */
[----:B------:R-:W3:Y:S04]  /*1d440*/  LDL.LU R10, [R1+0x420] ;  /* 0x00042000010a7983 */ /* 0x000ee80000300800 */
[----:B0-----:R-:W4:Y:S01]  /*1d450*/  LDL.LU R7, [R1+0x41c] ;  /* 0x00041c0001077983 */ /* 0x001f220000300800 */
[C---:B------:R-:W-:Y:S02]  /*1d460*/  ISETP.GT.AND P3, PT, R0.reuse, 0x8, P0 ;  /* 0x000000080000780c */ /* 0x040fe40000764270 */
[----:B------:R-:W-:-:S11]  /*1d470*/  ISETP.GT.AND P2, PT, R0, 0x8, P1 ;  /* 0x000000080000780c */ /* 0x000fd60000f44270 */
[----:B------:R-:W-:Y:S04]  /*1d480*/  @P3 STG.E.U16 desc[UR36][R8.64+0x10], R11 ;  /* 0x0000100b08003986 */ /* 0x000fe8000c101524 */
[----:B------:R4:W-:Y:S01]  /*1d490*/  @P2 STG.E.U16 desc[UR36][R4.64+0x10], R6 ;  /* 0x0000100604002986 */ /* 0x0009e2000c101524 */
[C---:B------:R-:W-:Y:S02]  /*1d4a0*/  ISETP.GT.AND P2, PT, R0.reuse, 0x9, P1 ;  /* 0x000000090000780c */ /* 0x040fe40000f44270 */
[C---:B------:R-:W-:Y:S02]  /*1d4b0*/  ISETP.GT.AND P3, PT, R0.reuse, 0x10, P0 ;  /* 0x000000100000780c */ /* 0x040fe40000764270 */
[C---:B------:R-:W-:Y:S02]  /*1d4c0*/  ISETP.GT.AND P4, PT, R0.reuse, 0x11, P0 ;  /* 0x000000110000780c */ /* 0x040fe40000784270 */
[----:B------:R-:W-:Y:S01]  /*1d4d0*/  ISETP.GT.AND P5, PT, R0, 0x49, P0 ;  /* 0x000000490000780c */ /* 0x000fe200007a4270 */
[-C--:B------:R-:W-:Y:S01]  /*1d4e0*/  FMUL R15, R15, R2.reuse ;  /* 0x000000020f0f7220 */ /* 0x080fe20000400000 */
        /* <DEDUP_REMOVED lines=11> */
[----:B----4-:R-:W-:-:S05]  /*1d5a0*/  FMUL R6, R7, R2 ;  /* 0x0000000207067220 */ /* 0x010fca0000400000 */
[----:B------:R-:W-:-:S05]  /*1d5b0*/  F2FP.F16.F32.PACK_AB R6, RZ, R6 ;  /* 0x00000006ff06723e */ /* 0x000fca00000000ff */
[----:B------:R3:W-:Y:S01]  /*1d5c0*/  @P2 STG.E.U16 desc[UR36][R4.64+0x12], R6 ;  /* 0x0000120604002986 */ /* 0x0007e2000c101524 */
[----:B------:R-:W-:Y:S01]  /*1d5d0*/  ISETP.GT.AND P2, PT, R0, 0x10, P1 ;  /* 0x000000100000780c */ /* 0x000fe20000f44270 */
[-C--:B--2---:R-:W-:Y:S01]  /*1d5e0*/  FMUL R7, R13, R2.reuse ;  /* 0x000000020d077220 */ /* 0x084fe20000400000 */
[-C--:B---3--:R-:W-:Y:S01]  /*1d5f0*/  FMUL R6, R10, R2.reuse ;  /* 0x000000020a067220 */ /* 0x088fe20000400000 */
[----:B------:R-:W-:-:S04]  /*1d600*/  FMUL R10, R16, R2 ;  /* 0x00000002100a7220 */ /* 0x000fc80000400000 */
[----:B------:R-:W-:Y:S02]  /*1d610*/  F2FP.F16.F32.PACK_AB R6, RZ, R6 ;  /* 0x00000006ff06723e */ /* 0x000fe400000000ff */
[----:B------:R-:W-:Y:S02]  /*1d620*/  F2FP.F16.F32.PACK_AB R7, RZ, R7 ;  /* 0x00000007ff07723e */ /* 0x000fe400000000ff */
[----:B------:R-:W-:Y:S02]  /*1d630*/  PRMT R11, R6, 0x7610, R11 ;  /* 0x00007610060b7816 */ /* 0x000fe4000000000b */
[----:B------:R-:W-:Y:S01]  /*1d640*/  F2FP.F16.F32.PACK_AB R6, RZ, R10 ;  /* 0x0000000aff06723e */ /* 0x000fe200000000ff */
[----:B------:R-:W-:Y:S04]  /*1d650*/  @P4 STG.E.U16 desc[UR36][R8.64+0x22], R7 ;  /* 0x0000220708004986 */ /* 0x000fe8000c101524 */
[----:B------:R-:W-:Y:S04]  /*1d660*/  @P3 STG.E.U16 desc[UR36][R8.64+0x20], R11 ;  /* 0x0000200b08003986 */ /* 0x000fe8000c101524 */
[----:B------:R0:W-:Y:S01]  /*1d670*/  @P2 STG.E.U16 desc[UR36][R4.64+0x20], R6 ;  /* 0x0000200604002986 */ /* 0x0001e2000c101524 */
[----:B------:R-:W-:Y:S01]  /*1d680*/  ISETP.GT.AND P2, PT, R0, 0x11, P1 ;  /* 0x000000110000780c */ /* 0x000fe20000f44270 */
[----:B0-----:R-:W-:-:S05]  /*1d690*/  FMUL R6, R17, R2 ;  /* 0x0000000211067220 */ /* 0x001fca0000400000 */
[----:B------:R-:W-:Y:S02]  /*1d6a0*/  F2FP.F16.F32.PACK_AB R6, RZ, R6 ;  /* 0x00000006ff06723e */ /* 0x000fe400000000ff */
[----:B------:R-:W-:-:S05]  /*1d6b0*/  ISETP.GT.AND P3, PT, R0, 0x18, P0 ;  /* 0x000000180000780c */ /* 0x000fca0000764270 */
[----:B------:R0:W-:Y:S01]  /*1d6c0*/  @P2 STG.E.U16 desc[UR36][R4.64+0x22], R6 ;  /* 0x0000220604002986 */ /* 0x0001e2000c101524 */
[C---:B------:R-:W-:Y:S02]  /*1d6d0*/  ISETP.GT.AND P4, PT, R0.reuse, 0x19, P0 ;  /* 0x000000190000780c */ /* 0x040fe40000784270 */
[----:B------:R-:W-:Y:S01]  /*1d6e0*/  ISETP.GT.AND P2, PT, R0, 0x18, P1 ;  /* 0x000000180000780c */ /* 0x000fe20000f44270 */
[-C--:B------:R-:W-:Y:S01]  /*1d6f0*/  FMUL R7, R151, R2.reuse ;  /* 0x0000000297077220 */ /* 0x080fe20000400000 */
[-C--:B------:R-:W-:Y:S01]  /*1d700*/  FMUL R10, R150, R2.reuse ;  /* 0x00000002960a7220 */ /* 0x080fe20000400000 */
[----:B0-----:R-:W-:-:S03]  /*1d710*/  FMUL R6, R156, R2 ;  /* 0x000000029c067220 */ /* 0x001fc60000400000 */
[----:B------:R-:W-:Y:S02]  /*1d720*/  F2FP.F16.F32.PACK_AB R7, RZ, R7 ;  /* 0x00000007ff07723e */ /* 0x000fe400000000ff */
[----:B------:R-:W-:-:S04]  /*1d730*/  F2FP.F16.F32.PACK_AB R6, RZ, R6 ;  /* 0x00000006ff06723e */ /* 0x000fc800000000ff */
        /* <DEDUP_REMOVED lines=76> */
[C---:B------:R-:W-:Y:S02]  /*1dc00*/  ISETP.GT.AND P3, PT, R0.reuse, 0x40, P0 ;  /* 0x000000400000780c */ /* 0x040fe40000764270 */
[----:B------:R-:W-:-:S03]  /*1dc10*/  ISETP.GT.AND P4, PT, R0, 0x41, P0 ;  /* 0x000000410000780c */ /* 0x000fc60000784270 */
[----:B------:R0:W-:Y:S01]  /*1dc20*/  @P2 STG.E.U16 desc[UR36][R4.64+0x72], R6 ;  /* 0x0000720604002986 */ /* 0x0001e2000c101524 */
[----:B------:R-:W-:Y:S01]  /*1dc30*/  ISETP.GT.AND P2, PT, R0, 0x40, P1 ;  /* 0x000000400000780c */ /* 0x000fe20000f44270 */
[-C--:B------:R-:W-:Y:S01]  /*1dc40*/  FMUL R10, R132, R2.reuse ;  /* 0x00000002840a7220 */ /* 0x080fe20000400000 */
[----:B------:R-:W-:-:S04]  /*1dc50*/  FMUL R7, R131, R2 ;  /* 0x0000000283077220 */ /* 0x000fc80000400000 */
[----:B------:R-:W-:Y:S01]  /*1dc60*/  F2FP.F16.F32.PACK_AB R10, RZ, R10 ;  /* 0x0000000aff0a723e */ /* 0x000fe200000000ff */
[----:B0-----:R-:W-:Y:S01]  /*1dc70*/  FMUL R6, R130, R2 ;  /* 0x0000000282067220 */ /* 0x001fe20000400000 */
[----:B------:R-:W-:-:S04]  /*1dc80*/  F2FP.F16.F32.PACK_AB R7, RZ, R7 ;  /* 0x00000007ff07723e */ /* 0x000fc800000000ff */
[----:B------:R-:W-:Y:S01]  /*1dc90*/  F2FP.F16.F32.PACK_AB R6, RZ, R6 ;  /* 0x00000006ff06723e */ /* 0x000fe200000000ff */
[----:B------:R0:W-:Y:S04]  /*1dca0*/  @P3 STG.E.U16 desc[UR36][R8.64+0x80], R10 ;  /* 0x0000800a08003986 */ /* 0x0001e8000c101524 */
[----:B------:R1:W-:Y:S01]  /*1dcb0*/  @P4 STG.E.U16 desc[UR36][R8.64+0x82], R7 ;  /* 0x0000820708004986 */ /* 0x0003e2000c101524 */
[----:B------:R-:W-:-:S03]  /*1dcc0*/  ISETP.GT.AND P4, PT, R0, 0x48, P0 ;  /* 0x000000480000780c */ /* 0x000fc60000784270 */
[----:B------:R2:W-:Y:S01]  /*1dcd0*/  @P2 STG.E.U16 desc[UR36][R4.64+0x80], R6 ;  /* 0x0000800604002986 */ /* 0x0005e2000c101524 */
[C---:B------:R-:W-:Y:S01]  /*1dce0*/  ISETP.GT.AND P2, PT, R0.reuse, 0x41, P1 ;  /* 0x000000410000780c */ /* 0x040fe20000f44270 */
[-C--:B0-----:R-:W-:Y:S01]  /*1dcf0*/  FMUL R10, R129, R2.reuse ;  /* 0x00000002810a7220 */ /* 0x081fe20000400000 */
[----:B------:R-:W-:Y:S01]  /*1dd00*/  ISETP.GT.AND P3, PT, R0, 0x48, P1 ;  /* 0x000000480000780c */ /* 0x000fe20000f64270 */
[----:B-1----:R-:W-:-:S03]  /*1dd10*/  FMUL R7, R127, R2 ;  /* 0x000000027f077220 */ /* 0x002fc60000400000 */
[----:B------:R-:W-:Y:S01]  /*1dd20*/  F2FP.F16.F32.PACK_AB R10, RZ, R10 ;  /* 0x0000000aff0a723e */ /* 0x000fe200000000ff */
[-C--:B------:R-:W-:Y:S01]  /*1dd30*/  FMUL R11, R234, R2.reuse ;  /* 0x00000002ea0b7220 */ /* 0x080fe20000400000 */
[-C--:B--2---:R-:W-:Y:S02]  /*1dd40*/  FMUL R6, R235, R2.reuse ;  /* 0x00000002eb067220 */ /* 0x084fe40000400000 */
[----:B------:R-:W-:Y:S01]  /*1dd50*/  PRMT R232, R10, 0x7610, R232 ;  /* 0x000076100ae87816 */ /* 0x000fe200000000e8 */
[-C--:B------:R-:W-:Y:S01]  /*1dd60*/  FMUL R13, R233, R2.reuse ;  /* 0x00000002e90d7220 */ /* 0x080fe20000400000 */
[----:B------:R-:W-:Y:S01]  /*1dd70*/  F2FP.F16.F32.PACK_AB R7, RZ, R7 ;  /* 0x00000007ff07723e */ /* 0x000fe200000000ff */
[----:B------:R-:W-:Y:S01]  /*1dd80*/  FMUL R157, R157, R2 ;  /* 0x000000029d9d7220 */ /* 0x000fe20000400000 */
[----:B------:R-:W-:Y:S01]  /*1dd90*/  F2FP.F16.F32.PACK_AB R6, RZ, R6 ;  /* 0x00000006ff06723e */ /* 0x000fe200000000ff */
[----:B------:R-:W-:Y:S01]  /*1dda0*/  @P2 STG.E.U16 desc[UR36][R4.64+0x82], R232 ;  /* 0x000082e804002986 */ /* 0x000fe2000c101524 */
[----:B------:R-:W-:-:S02]  /*1ddb0*/  F2FP.F16.F32.PACK_AB R10, RZ, R11 ;  /* 0x0000000bff0a723e */ /* 0x000fc400000000ff */
[C---:B------:R-:W-:Y:S01]  /*1ddc0*/  ISETP.GT.AND P2, PT, R0.reuse, 0x49, P1 ;  /* 0x000000490000780c */ /* 0x040fe20000f44270 */
[----:B------:R0:W-:Y:S01]  /*1ddd0*/  @P4 STG.E.U16 desc[UR36][R8.64+0x90], R7 ;  /* 0x0000900708004986 */ /* 0x0001e2000c101524 */
[----:B------:R-:W-:-:S03]  /*1dde0*/  ISETP.GT.AND P4, PT, R0, 0x50, P0 ;  /* 0x000000500000780c */ /* 0x000fc60000784270 */
[----:B------:R-:W-:Y:S01]  /*1ddf0*/  @P5 STG.E.U16 desc[UR36][R8.64+0x92], R6 ;  /* 0x0000920608005986 */ /* 0x000fe2000c101524 */
[----:B------:R-:W-:-:S03]  /*1de00*/  ISETP.GT.AND P5, PT, R0, 0x51, P0 ;  /* 0x000000510000780c */ /* 0x000fc600007a4270 */
[----:B------:R1:W-:Y:S01]  /*1de10*/  @P3 STG.E.U16 desc[UR36][R4.64+0x90], R10 ;  /* 0x0000900a04003986 */ /* 0x0003e2000c101524 */
[----:B------:R-:W-:Y:S02]  /*1de20*/  ISETP.GT.AND P3, PT, R0, 0x50, P1 ;  /* 0x000000500000780c */ /* 0x000fe40000f64270 */
[----:B0-----:R-:W-:Y:S01]  /*1de30*/  F2FP.F16.F32.PACK_AB R7, RZ, R14 ;  /* 0x0000000eff07723e */ /* 0x001fe200000000ff */
[-C--:B------:R-:W-:Y:S01]  /*1de40*/  FMUL R155, R155, R2.reuse ;  /* 0x000000029b9b7220 */ /* 0x080fe20000400000 */
[-C--:B------:R-:W-:Y:S01]  /*1de50*/  FMUL R154, R154, R2.reuse ;  /* 0x000000029a9a7220 */ /* 0x080fe20000400000 */
[-C--:B------:R-:W-:Y:S01]  /*1de60*/  FMUL R162, R162, R2.reuse ;  /* 0x00000002a2a27220 */ /* 0x080fe20000400000 */
[-C--:B------:R-:W-:Y:S01]  /*1de70*/  FMUL R161, R161, R2.reuse ;  /* 0x00000002a1a17220 */ /* 0x080fe20000400000 */
[-C--:B------:R-:W-:Y:S01]  /*1de80*/  FMUL R160, R160, R2.reuse ;  /* 0x00000002a0a07220 */ /* 0x080fe20000400000 */
[-C--:B------:R-:W-:Y:S01]  /*1de90*/  FMUL R159, R159, R2.reuse ;  /* 0x000000029f9f7220 */ /* 0x080fe20000400000 */
[-C--:B------:R-:W-:Y:S01]  /*1dea0*/  FMUL R166, R166, R2.reuse ;  /* 0x00000002a6a67220 */ /* 0x080fe20000400000 */
[----:B-1----:R-:W-:Y:S01]  /*1deb0*/  F2FP.F16.F32.PACK_AB R10, RZ, R15 ;  /* 0x0000000fff0a723e */ /* 0x002fe200000000ff */
[-C--:B------:R-:W-:Y:S01]  /*1dec0*/  FMUL R165, R165, R2.reuse ;  /* 0x00000002a5a57220 */ /* 0x080fe20000400000 */
[-C--:B------:R-:W-:Y:S01]  /*1ded0*/  FMUL R164, R164, R2.reuse ;  /* 0x00000002a4a47220 */ /* 0x080fe20000400000 */
[-C--:B------:R-:W-:Y:S01]  /*1dee0*/  FMUL R163, R163, R2.reuse ;  /* 0x00000002a3a37220 */ /* 0x080fe20000400000 */
[----:B------:R-:W-:Y:S01]  /*1def0*/  PRMT R11, R10, 0x7610, R11 ;  /* 0x000076100a0b7816 */ /* 0x000fe2000000000b */
[-C--:B------:R-:W-:Y:S01]  /*1df00*/  FMUL R170, R170, R2.reuse ;  /* 0x00000002aaaa7220 */ /* 0x080fe20000400000 */
[----:B------:R-:W-:Y:S01]  /*1df10*/  F2FP.F16.F32.PACK_AB R6, RZ, R13 ;  /* 0x0000000dff06723e */ /* 0x000fe200000000ff */
[----:B------:R-:W-:Y:S01]  /*1df20*/  FMUL R169, R169, R2 ;  /* 0x00000002a9a97220 */ /* 0x000fe20000400000 */
[----:B------:R-:W-:Y:S01]  /*1df30*/  F2FP.F16.F32.PACK_AB R10, RZ, R12 ;  /* 0x0000000cff0a723e */ /* 0x000fe200000000ff */
[----:B------:R-:W-:Y:S01]  /*1df40*/  @P2 STG.E.U16 desc[UR36][R4.64+0x92], R11 ;  /* 0x0000920b04002986 */ /* 0x000fe2000c101524 */
[----:B------:R-:W-:-:S03]  /*1df50*/  ISETP.GT.AND P2, PT, R0, 0x51, P1 ;  /* 0x000000510000780c */ /* 0x000fc60000f44270 */
        /* <DEDUP_REMOVED lines=62> */
[----:B------:R-:W-:Y:S01]  /*1e340*/  FMUL R195, R195, R2 ;  /* 0x00000002c3c37220 */ /* 0x000fe20000400000 */
[----:B------:R-:W2:Y:S01]  /*1e350*/  LDL.LU R234, [R1+0x37c] ;  /* 0x00037c0001ea7983 */ /* 0x000ea20000300800 */
[----:B-1----:R-:W-:-:S02]  /*1e360*/  F2FP.F16.F32.PACK_AB R10, RZ, R158 ;  /* 0x0000009eff0a723e */ /* 0x002fc400000000ff */
[----:B------:R-:W-:Y:S01]  /*1e370*/  F2FP.F16.F32.PACK_AB R6, RZ, R155 ;  /* 0x0000009bff06723e */ /* 0x000fe200000000ff */
[----:B------:R-:W3:Y:S01]  /*1e380*/  LDL.LU R233, [R1+0x380] ;  /* 0x0003800001e97983 */ /* 0x000ee20000300800 */
[----:B------:R-:W-:Y:S02]  /*1e390*/  PRMT R11, R10, 0x7610, R11 ;  /* 0x000076100a0b7816 */ /* 0x000fe4000000000b */
[----:B------:R-:W-:Y:S01]  /*1e3a0*/  F2FP.F16.F32.PACK_AB R10, RZ, R154 ;  /* 0x0000009aff0a723e */ /* 0x000fe200000000ff */
[----:B------:R-:W4:Y:S04]  /*1e3b0*/  LDL.LU R129, [R1+0x38c] ;  /* 0x00038c0001817983 */ /* 0x000f280000300800 */
[----:B------:R-:W-:Y:S01]  /*1e3c0*/  @P2 STG.E.U16 desc[UR36][R4.64+0xc2], R11 ;  /* 0x0000c20b04002986 */ /* 0x000fe2000c101524 */
[----:B------:R-:W-:-:S03]  /*1e3d0*/  ISETP.GT.AND P2, PT, R0, 0x69, P1 ;  /* 0x000000690000780c */ /* 0x000fc60000f44270 */
[----:B------:R0:W-:Y:S01]  /*1e3e0*/  @P4 STG.E.U16 desc[UR36][R8.64+0xd0], R7 ;  /* 0x0000d00708004986 */ /* 0x0001e2000c101524 */
[----:B------:R-:W-:-:S03]  /*1e3f0*/  ISETP.GT.AND P4, PT, R0, 0x70, P0 ;  /* 0x000000700000780c */ /* 0x000fc60000784270 */
[----:B------:R1:W-:Y:S01]  /*1e400*/  @P5 STG.E.U16 desc[UR36][R8.64+0xd2], R6 ;  /* 0x0000d20608005986 */ /* 0x0003e2000c101524 */
[----:B------:R-:W-:-:S03]  /*1e410*/  ISETP.GT.AND P5, PT, R0, 0x71, P0 ;  /* 0x000000710000780c */ /* 0x000fc600007a4270 */
[----:B------:R1:W-:Y:S01]  /*1e420*/  @P3 STG.E.U16 desc[UR36][R4.64+0xd0], R10 ;  /* 0x0000d00a04003986 */ /* 0x0003e2000c101524 */
[----:B------:R-:W-:Y:S02]  /*1e430*/  ISETP.GT.AND P3, PT, R0, 0x70, P1 ;  /* 0x000000700000780c */ /* 0x000fe40000f64270 */
[----:B0-----:R-:W-:Y:S01]  /*1e440*/  F2FP.F16.F32.PACK_AB R7, RZ, R161 ;  /* 0x000000a1ff07723e */ /* 0x001fe200000000ff */
[----:B------:R-:W-:Y:S01]  /*1e450*/  FMUL R202, R202, R2 ;  /* 0x00000002caca7220 */ /* 0x000fe20000400000 */
[----:B------:R-:W4:Y:S01]  /*1e460*/  LDL.LU R127, [R1+0x390] ;  /* 0x00039000017f7983 */ /* 0x000f220000300800 */
[----:B-1----:R-:W-:-:S03]  /*1e470*/  F2FP.F16.F32.PACK_AB R6, RZ, R160 ;  /* 0x000000a0ff06723e */ /* 0x002fc600000000ff */
[----:B------:R-:W4:Y:S01]  /*1e480*/  LDL.LU R235, [R1+0x398] ;  /* 0x0003980001eb7983 */ /* 0x000f220000300800 */
[----:B------:R-:W-:-:S03]  /*1e490*/  F2FP.F16.F32.PACK_AB R10, RZ, R162 ;  /* 0x000000a2ff0a723e */ /* 0x000fc600000000ff */
[----:B------:R-:W4:Y:S01]  /*1e4a0*/  LDL.LU R130, [R1+0x39c] ;  /* 0x00039c0001827983 */ /* 0x000f220000300800 */
        /* <DEDUP_REMOVED lines=12> */
[----:B------:R-:W4:Y:S01]  /*1e570*/  LDL.LU R132, [R1+0x3a4] ;  /* 0x0003a40001847983 */ /* 0x000f220000300800 */
[----:B-1----:R-:W-:Y:S01]  /*1e580*/  F2FP.F16.F32.PACK_AB R6, RZ, R164 ;  /* 0x000000a4ff06723e */ /* 0x002fe200000000ff */
[----:B------:R-:W-:Y:S02]  /*1e590*/  FMUL R201, R201, R2 ;  /* 0x00000002c9c97220 */ /* 0x000fe40000400000 */
[----:B------:R-:W4:Y:S01]  /*1e5a0*/  LDL.LU R133, [R1+0x3a8] ;  /* 0x0003a80001857983 */ /* 0x000f220000300800 */
[----:B------:R-:W-:Y:S01]  /*1e5b0*/  F2FP.F16.F32.PACK_AB R10, RZ, R166 ;  /* 0x000000a6ff0a723e */ /* 0x000fe200000000ff */
[----:B------:R-:W-:-:S02]  /*1e5c0*/  FMUL R200, R200, R2 ;  /* 0x00000002c8c87220 */ /* 0x000fc40000400000 */
        /* <DEDUP_REMOVED lines=32> */
[----:B-1----:R-:W-:-:S03]  /*1e7d0*/  F2FP.F16.F32.PACK_AB R6, RZ, R172 ;  /* 0x000000acff06723e */ /* 0x002fc600000000ff */
[----:B------:R-:W4:Y:S01]  /*1e7e0*/  LDL.LU R141, [R1+0x3c8] ;  /* 0x0003c800018d7983 */ /* 0x000f220000300800 */
[----:B------:R-:W-:Y:S01]  /*1e7f0*/  F2FP.F16.F32.PACK_AB R10, RZ, R174 ;  /* 0x000000aeff0a723e */ /* 0x000fe200000000ff */
[----:B------:R-:W-:Y:S02]  /*1e800*/  FMUL R206, R206, R2 ;  /* 0x00000002cece7220 */ /* 0x000fe40000400000 */
        /* <DEDUP_REMOVED lines=16> */
[----:B------:R-:W-:-:S03]  /*1e910*/  F2FP.F16.F32.PACK_AB R10, RZ, R178 ;  /* 0x000000b2ff0a723e */ /* 0x000fc600000000ff */
[----:B------:R-:W4:Y:S01]  /*1e920*/  LDL.LU R146, [R1+0x3dc] ;  /* 0x0003dc0001927983 */ /* 0x000f220000300800 */
[----:B------:R-:W-:Y:S01]  /*1e930*/  PRMT R11, R10, 0x7610, R11 ;  /* 0x000076100a0b7816 */ /* 0x000fe2000000000b */
[----:B------:R-:W-:Y:S01]  /*1e940*/  FMUL R205, R205, R2 ;  /* 0x00000002cdcd7220 */ /* 0x000fe20000400000 */
        /* <DEDUP_REMOVED lines=35> */
[----:B------:R-:W-:-:S03]  /*1eb80*/  PRMT R11, R10, 0x7610, R11 ;  /* 0x000076100a0b7816 */ /* 0x000fc6000000000b */
[----:B------:R-:W4:Y:S01]  /*1eb90*/  LDL.LU R232, [R1+0x384] ;  /* 0x0003840001e87983 */ /* 0x000f220000300800 */
[----:B------:R-:W-:-:S03]  /*1eba0*/  F2FP.F16.F32.PACK_AB R10, RZ, R183 ;  /* 0x000000b7ff0a723e */ /* 0x000fc600000000ff */
        /* <DEDUP_REMOVED lines=10> */
[----:B------:R-:W2:Y:S01]  /*1ec50*/  LDL.LU R15, [R1+0x220] ;  /* 0x00022000010f7983 */ /* 0x000ea20000300800 */
[----:B-1----:R-:W-:-:S03]  /*1ec60*/  F2FP.F16.F32.PACK_AB R6, RZ, R188 ;  /* 0x000000bcff06723e */ /* 0x002fc600000000ff */
[----:B------:R-:W3:Y:S01]  /*1ec70*/  LDL.LU R14, [R1+0x224] ;  /* 0x00022400010e7983 */ /* 0x000ee20000300800 */
        /* <DEDUP_REMOVED lines=101> */
[----:B------:R-:W-:Y:S01]  /*1f2d0*/  @P5 STG.E.U16 desc[UR36][R8.64+0x1a2], R6 ;  /* 0x0001a20608005986 */ /* 0x000fe2000c101524 */
[----:B------:R-:W-:-:S03]  /*1f2e0*/  ISETP.GT.AND P5, PT, R0, 0xd9, P0 ;  /* 0x000000d90000780c */ /* 0x000fc600007a4270 */
[----:B------:R1:W-:Y:S01]  /*1f2f0*/  @P3 STG.E.U16 desc[UR36][R4.64+0x1a0], R10 ;  /* 0x0001a00a04003986 */ /* 0x0003e2000c101524 */
[----:B------:R-:W-:-:S03]  /*1f300*/  ISETP.GT.AND P3, PT, R0, 0xd8, P1 ;  /* 0x000000d80000780c */ /* 0x000fc60000f64270 */
[----:B------:R-:W4:Y:S01]  /*1f310*/  LDL.LU R168, [R1+0x284] ;  /* 0x0002840001a87983 */ /* 0x000f220000300800 */
[----:B0-----:R-:W-:-:S03]  /*1f320*/  F2FP.F16.F32.PACK_AB R7, RZ, R213 ;  /* 0x000000d5ff07723e */ /* 0x001fc600000000ff */
[----:B------:R-:W4:Y:S01]  /*1f330*/  LDL.LU R167, [R1+0x288] ;  /* 0x0002880001a77983 */ /* 0x000f220000300800 */
[----:B-1----:R-:W-:-:S03]  /*1f340*/  F2FP.F16.F32.PACK_AB R10, RZ, R214 ;  /* 0x000000d6ff0a723e */ /* 0x002fc600000000ff */
[----:B------:R-:W4:Y:S01]  /*1f350*/  LDL.LU R174, [R1+0x28c] ;  /* 0x00028c0001ae7983 */ /* 0x000f220000300800 */
[----:B------:R-:W-:-:S03]  /*1f360*/  PRMT R11, R10, 0x7610, R11 ;  /* 0x000076100a0b7816 */ /* 0x000fc6000000000b */
[----:B------:R-:W4:Y:S01]  /*1f370*/  LDL.LU R173, [R1+0x290] ;  /* 0x0002900001ad7983 */ /* 0x000f220000300800 */
[----:B------:R-:W-:Y:S01]  /*1f380*/  F2FP.F16.F32.PACK_AB R6, RZ, R212 ;  /* 0x000000d4ff06723e */ /* 0x000fe200000000ff */
[----:B------:R-:W-:Y:S01]  /*1f390*/  FMUL R218, R218, R2 ;  /* 0x00000002dada7220 */ /* 0x000fe20000400000 */
[----:B------:R-:W-:Y:S01]  /*1f3a0*/  F2FP.F16.F32.PACK_AB R10, RZ, R211 ;  /* 0x000000d3ff0a723e */ /* 0x000fe200000000ff */
[----:B------:R-:W4:Y:S04]  /*1f3b0*/  LDL.LU R172, [R1+0x294] ;  /* 0x0002940001ac7983 */ /* 0x000f280000300800 */
[----:B------:R-:W-:Y:S01]  /*1f3c0*/  @P2 STG.E.U16 desc[UR36][R4.64+0x1a2], R11 ;  /* 0x0001a20b04002986 */ /* 0x000fe2000c101524 */
[----:B------:R-:W-:-:S03]  /*1f3d0*/  ISETP.GT.AND P2, PT, R0, 0xd9, P1 ;  /* 0x000000d90000780c */ /* 0x000fc60000f44270 */
[----:B------:R-:W4:Y:S04]  /*1f3e0*/  LDL.LU R171, [R1+0x298] ;  /* 0x0002980001ab7983 */ /* 0x000f280000300800 */
[----:B------:R-:W-:Y:S01]  /*1f3f0*/  @P4 STG.E.U16 desc[UR36][R8.64+0x1b0], R7 ;  /* 0x0001b00708004986 */ /* 0x000fe2000c101524 */
[----:B------:R-:W-:-:S03]  /*1f400*/  ISETP.GT.AND P4, PT, R0, 0xe0, P0 ;  /* 0x000000e00000780c */ /* 0x000fc60000784270 */
[----:B------:R-:W4:Y:S01]  /*1f410*/  LDL.LU R178, [R1+0x29c] ;  /* 0x00029c0001b27983 */ /* 0x000f220000300800 */
[----:B------:R-:W-:-:S03]  /*1f420*/  FMUL R217, R217, R2 ;  /* 0x00000002d9d97220 */ /* 0x000fc60000400000 */
[----:B------:R-:W4:Y:S04]  /*1f430*/  LDL.LU R177, [R1+0x2a0] ;  /* 0x0002a00001b17983 */ /* 0x000f280000300800 */
[----:B------:R-:W-:Y:S01]  /*1f440*/  @P5 STG.E.U16 desc[UR36][R8.64+0x1b2], R6 ;  /* 0x0001b20608005986 */ /* 0x000fe2000c101524 */
[----:B------:R-:W-:-:S03]  /*1f450*/  ISETP.GT.AND P5, PT, R0, 0xe1, P0 ;  /* 0x000000e10000780c */ /* 0x000fc600007a4270 */
[----:B------:R-:W4:Y:S01]  /*1f460*/  LDL.LU R176, [R1+0x2a4] ;  /* 0x0002a40001b07983 */ /* 0x000f220000300800 */
[----:B------:R-:W-:-:S03]  /*1f470*/  FMUL R216, R216, R2 ;  /* 0x00000002d8d87220 */ /* 0x000fc60000400000 */
[----:B------:R0:W-:Y:S01]  /*1f480*/  @P3 STG.E.U16 desc[UR36][R4.64+0x1b0], R10 ;  /* 0x0001b00a04003986 */ /* 0x0001e2000c101524 */
[----:B------:R-:W-:-:S03]  /*1f490*/  ISETP.GT.AND P3, PT, R0, 0xe0, P1 ;  /* 0x000000e00000780c */ /* 0x000fc60000f64270 */
[----:B------:R-:W4:Y:S01]  /*1f4a0*/  LDL.LU R175, [R1+0x2a8] ;  /* 0x0002a80001af7983 */ /* 0x000f220000300800 */
[----:B------:R-:W-:-:S03]  /*1f4b0*/  FMUL R215, R215, R2 ;  /* 0x00000002d7d77220 */ /* 0x000fc60000400000 */
[----:B------:R-:W4:Y:S01]  /*1f4c0*/  LDL.LU R182, [R1+0x2ac] ;  /* 0x0002ac0001b67983 */ /* 0x000f220000300800 */
[----:B0-----:R-:W-:-:S03]  /*1f4d0*/  F2FP.F16.F32.PACK_AB R10, RZ, R218 ;  /* 0x000000daff0a723e */ /* 0x001fc600000000ff */
[----:B------:R-:W4:Y:S01]  /*1f4e0*/  LDL.LU R181, [R1+0x2b0] ;  /* 0x0002b00001b57983 */ /* 0x000f220000300800 */
[----:B------:R-:W-:Y:S02]  /*1f4f0*/  F2FP.F16.F32.PACK_AB R7, RZ, R217 ;  /* 0x000000d9ff07723e */ /* 0x000fe400000000ff */
[----:B------:R-:W-:Y:S01]  /*1f500*/  PRMT R11, R10, 0x7610, R11 ;  /* 0x000076100a0b7816 */ /* 0x000fe2000000000b */
[----:B------:R-:W4:Y:S01]  /*1f510*/  LDL.LU R180, [R1+0x2b4] ;  /* 0x0002b40001b47983 */ /* 0x000f220000300800 */
[----:B------:R-:W-:-:S03]  /*1f520*/  F2FP.F16.F32.PACK_AB R6, RZ, R216 ;  /* 0x000000d8ff06723e */ /* 0x000fc600000000ff */
[----:B------:R-:W4:Y:S01]  /*1f530*/  LDL.LU R179, [R1+0x2b8] ;  /* 0x0002b80001b37983 */ /* 0x000f220000300800 */
[----:B------:R-:W-:-:S03]  /*1f540*/  F2FP.F16.F32.PACK_AB R10, RZ, R215 ;  /* 0x000000d7ff0a723e */ /* 0x000fc600000000ff */
[----:B------:R-:W4:Y:S01]  /*1f550*/  LDL.LU R186, [R1+0x2bc] ;  /* 0x0002bc0001ba7983 */ /* 0x000f220000300800 */
[----:B------:R-:W-:-:S03]  /*1f560*/  FMUL R222, R222, R2 ;  /* 0x00000002dede7220 */ /* 0x000fc60000400000 */
[----:B------:R-:W4:Y:S04]  /*1f570*/  LDL.LU R185, [R1+0x2c0] ;  /* 0x0002c00001b97983 */ /* 0x000f280000300800 */
[----:B------:R-:W4:Y:S04]  /*1f580*/  LDL.LU R184, [R1+0x2c4] ;  /* 0x0002c40001b87983 */ /* 0x000f280000300800 */
[----:B------:R-:W4:Y:S04]  /*1f590*/  LDL.LU R183, [R1+0x2c8] ;  /* 0x0002c80001b77983 */ /* 0x000f280000300800 */
        /* <DEDUP_REMOVED lines=42> */
[----:B------:R-:W4:Y:S04]  /*1f840*/  LDL.LU R204, [R1+0x314] ;  /* 0x0003140001cc7983 */ /* 0x000f280000300800 */
[----:B------:R0:W-:Y:S04]  /*1f850*/  @P3 STG.E.U16 desc[UR36][R4.64+0x1d0], R10 ;  /* 0x0001d00a04003986 */ /* 0x0001e8000c101524 */
[----:B------:R-:W4:Y:S04]  /*1f860*/  LDL.LU R203, [R1+0x318] ;  /* 0x0003180001cb7983 */ /* 0x000f280000300800 */
[----:B------:R-:W4:Y:S01]  /*1f870*/  LDL.LU R210, [R1+0x31c] ;  /* 0x00031c0001d27983 */ /* 0x000f220000300800 */
[----:B0-----:R-:W-:-:S03]  /*1f880*/  F2FP.F16.F32.PACK_AB R10, RZ, R226 ;  /* 0x000000e2ff0a723e */ /* 0x001fc600000000ff */
[----:B------:R-:W4:Y:S01]  /*1f890*/  LDL.LU R209, [R1+0x320] ;  /* 0x0003200001d17983 */ /* 0x000f220000300800 */
[-C--:B------:R-:W-:Y:S01]  /*1f8a0*/  FMUL R224, R224, R2.reuse ;  /* 0x00000002e0e07220 */ /* 0x080fe20000400000 */
[----:B------:R-:W-:Y:S02]  /*1f8b0*/  ISETP.GT.AND P3, PT, R0, 0xf0, P1 ;  /* 0x000000f00000780c */ /* 0x000fe40000f64270 */
[----:B------:R-:W4:Y:S01]  /*1f8c0*/  LDL.LU R208, [R1+0x324] ;  /* 0x0003240001d07983 */ /* 0x000f220000300800 */
[----:B------:R-:W-:Y:S02]  /*1f8d0*/  PRMT R11, R10, 0x7610, R11 ;  /* 0x000076100a0b7816 */ /* 0x000fe4000000000b */
[----:B------:R-:W-:Y:S01]  /*1f8e0*/  F2FP.F16.F32.PACK_AB R7, RZ, R225 ;  /* 0x000000e1ff07723e */ /* 0x000fe200000000ff */
[----:B------:R-:W4:Y:S01]  /*1f8f0*/  LDL.LU R207, [R1+0x328] ;  /* 0x0003280001cf7983 */ /* 0x000f220000300800 */
[----:B------:R-:W-:-:S03]  /*1f900*/  FMUL R223, R223, R2 ;  /* 0x00000002dfdf7220 */ /* 0x000fc60000400000 */
[----:B------:R-:W4:Y:S04]  /*1f910*/  LDL.LU R214, [R1+0x32c] ;  /* 0x00032c0001d67983 */ /* 0x000f280000300800 */
[----:B------:R-:W4:Y:S01]  /*1f920*/  LDL.LU R213, [R1+0x330] ;  /* 0x0003300001d57983 */ /* 0x000f220000300800 */
[----:B------:R-:W-:-:S03]  /*1f930*/  FMUL R229, R229, R2 ;  /* 0x00000002e5e57220 */ /* 0x000fc60000400000 */
[----:B------:R-:W4:Y:S01]  /*1f940*/  LDL.LU R212, [R1+0x334] ;  /* 0x0003340001d47983 */ /* 0x000f220000300800 */
[----:B------:R-:W-:-:S03]  /*1f950*/  F2FP.F16.F32.PACK_AB R6, RZ, R224 ;  /* 0x000000e0ff06723e */ /* 0x000fc600000000ff */
[----:B------:R-:W4:Y:S01]  /*1f960*/  LDL.LU R211, [R1+0x338] ;  /* 0x0003380001d37983 */ /* 0x000f220000300800 */
[----:B------:R-:W-:-:S03]  /*1f970*/  FMUL R228, R228, R2 ;  /* 0x00000002e4e47220 */ /* 0x000fc60000400000 */
[----:B------:R-:W4:Y:S04]  /*1f980*/  LDL.LU R218, [R1+0x33c] ;  /* 0x00033c0001da7983 */ /* 0x000f280000300800 */
[----:B------:R-:W-:Y:S01]  /*1f990*/  @P2 STG.E.U16 desc[UR36][R4.64+0x1d2], R11 ;  /* 0x0001d20b04002986 */ /* 0x000fe2000c101524 */
[----:B------:R-:W-:-:S03]  /*1f9a0*/  ISETP.GT.AND P2, PT, R0, 0xf1, P1 ;  /* 0x000000f10000780c */ /* 0x000fc60000f44270 */
[----:B------:R-:W4:Y:S01]  /*1f9b0*/  LDL.LU R217, [R1+0x340] ;  /* 0x0003400001d97983 */ /* 0x000f220000300800 */
[----:B------:R-:W-:-:S03]  /*1f9c0*/  F2FP.F16.F32.PACK_AB R10, RZ, R223 ;  /* 0x000000dfff0a723e */ /* 0x000fc600000000ff */
[----:B------:R0:W-:Y:S01]  /*1f9d0*/  @P4 STG.E.U16 desc[UR36][R8.64+0x1e0], R7 ;  /* 0x0001e00708004986 */ /* 0x0001e2000c101524 */
[C---:B------:R-:W-:Y:S02]  /*1f9e0*/  ISETP.GT.AND P4, PT, R0.reuse, 0xf8, P0 ;  /* 0x000000f80000780c */ /* 0x040fe40000784270 */
[----:B------:R-:W-:Y:S01]  /*1f9f0*/  ISETP.GT.AND P0, PT, R0, 0xf9, P0 ;  /* 0x000000f90000780c */ /* 0x000fe20000704270 */
[----:B------:R-:W4:Y:S01]  /*1fa00*/  LDL.LU R216, [R1+0x344] ;  /* 0x0003440001d87983 */ /* 0x000f220000300800 */
[----:B------:R-:W-:-:S03]  /*1fa10*/  FMUL R230, R230, R2 ;  /* 0x00000002e6e67220 */ /* 0x000fc60000400000 */
[----:B------:R-:W4:Y:S01]  /*1fa20*/  LDL.LU R215, [R1+0x348] ;  /* 0x0003480001d77983 */ /* 0x000f220000300800 */
[----:B------:R-:W-:-:S03]  /*1fa30*/  FMUL R231, R231, R2 ;  /* 0x00000002e7e77220 */ /* 0x000fc60000400000 */
[----:B------:R-:W4:Y:S01]  /*1fa40*/  LDL.LU R222, [R1+0x34c] ;  /* 0x00034c0001de7983 */ /* 0x000f220000300800 */
[----:B0-----:R-:W-:-:S03]  /*1fa50*/  F2FP.F16.F32.PACK_AB R7, RZ, R229 ;  /* 0x000000e5ff07723e */ /* 0x001fc600000000ff */
[----:B------:R-:W4:Y:S01]  /*1fa60*/  LDL.LU R221, [R1+0x350] ;  /* 0x0003500001dd7983 */ /* 0x000f220000300800 */
[----:B------:R-:W-:-:S03]  /*1fa70*/  FMUL R227, R227, R2 ;  /* 0x00000002e3e37220 */ /* 0x000fc60000400000 */
[----:B------:R-:W4:Y:S04]  /*1fa80*/  LDL.LU R220, [R1+0x354] ;  /* 0x0003540001dc7983 */ /* 0x000f280000300800 */
[----:B------:R0:W-:Y:S01]  /*1fa90*/  @P5 STG.E.U16 desc[UR36][R8.64+0x1e2], R6 ;  /* 0x0001e20608005986 */ /* 0x0001e2000c101524 */
[----:B------:R-:W-:-:S03]  /*1faa0*/  PRMT R12, R7, 0x7610, R12 ;  /* 0x00007610070c7816 */ /* 0x000fc6000000000c */
[----:B------:R-:W4:Y:S04]  /*1fab0*/  LDL.LU R219, [R1+0x358] ;  /* 0x0003580001db7983 */ /* 0x000f280000300800 */
[----:B------:R-:W4:Y:S01]  /*1fac0*/  LDL.LU R226, [R1+0x35c] ;  /* 0x00035c0001e27983 */ /* 0x000f220000300800 */
[----:B0-----:R-:W-:-:S03]  /*1fad0*/  F2FP.F16.F32.PACK_AB R6, RZ, R228 ;  /* 0x000000e4ff06723e */ /* 0x001fc600000000ff */
[----:B------:R-:W4:Y:S04]  /*1fae0*/  LDL.LU R225, [R1+0x360] ;  /* 0x0003600001e17983 */ /* 0x000f280000300800 */
[----:B------:R0:W-:Y:S01]  /*1faf0*/  @P3 STG.E.U16 desc[UR36][R4.64+0x1e0], R10 ;  /* 0x0001e00a04003986 */ /* 0x0001e2000c101524 */
[----:B------:R-:W-:-:S03]  /*1fb00*/  PRMT R7, R6, 0x7610, R7 ;  /* 0x0000761006077816 */ /* 0x000fc60000000007 */
[----:B------:R-:W4:Y:S01]  /*1fb10*/  LDL.LU R224, [R1+0x364] ;  /* 0x0003640001e07983 */ /* 0x000f220000300800 */
[----:B------:R-:W-:-:S03]  /*1fb20*/  F2FP.F16.F32.PACK_AB R6, RZ, R231 ;  /* 0x000000e7ff06723e */ /* 0x000fc600000000ff */
[----:B------:R-:W4:Y:S01]  /*1fb30*/  LDL.LU R223, [R1+0x368] ;  /* 0x0003680001df7983 */ /* 0x000f220000300800 */
[----:B0-----:R-:W-:-:S03]  /*1fb40*/  F2FP.F16.F32.PACK_AB R10, RZ, R230 ;  /* 0x000000e6ff0a723e */ /* 0x001fc600000000ff */
[----:B------:R-:W4:Y:S01]  /*1fb50*/  LDL.LU R230, [R1+0x36c] ;  /* 0x00036c0001e67983 */ /* 0x000f220000300800 */
[----:B------:R-:W-:-:S03]  /*1fb60*/  F2FP.F16.F32.PACK_AB R11, RZ, R227 ;  /* 0x000000e3ff0b723e */ /* 0x000fc600000000ff */
[----:B------:R-:W4:Y:S01]  /*1fb70*/  LDL.LU R229, [R1+0x370] ;  /* 0x0003700001e57983 */ /* 0x000f220000300800 */
[----:B------:R-:W-:-:S03]  /*1fb80*/  ISETP.GT.AND P3, PT, R0, 0xf8, P1 ;  /* 0x000000f80000780c */ /* 0x000fc60000f64270 */
[----:B------:R-:W4:Y:S01]  /*1fb90*/  LDL.LU R228, [R1+0x374] ;  /* 0x0003740001e47983 */ /* 0x000f220000300800 */
[----:B------:R-:W-:-:S03]  /*1fba0*/  ISETP.GT.AND P1, PT, R0, 0xf9, P1 ;  /* 0x000000f90000780c */ /* 0x000fc60000f24270 */
[----:B------:R-:W4:Y:S04]  /*1fbb0*/  LDL.LU R227, [R1+0x378] ;  /* 0x0003780001e37983 */ /* 0x000f280000300800 */
[----:B------:R-:W-:Y:S04]  /*1fbc0*/  @P2 STG.E.U16 desc[UR36][R4.64+0x1e2], R10 ;  /* 0x0001e20a04002986 */ /* 0x000fe8000c101524 */
[----:B------:R-:W4:Y:S04]  /*1fbd0*/  LDL.LU R231, [R1+0x388] ;  /* 0x0003880001e77983 */ /* 0x000f280000300800 */
[----:B------:R0:W-:Y:S04]  /*1fbe0*/  @P4 STG.E.U16 desc[UR36][R8.64+0x1f0], R12 ;  /* 0x0001f00c08004986 */ /* 0x0001e8000c101524 */
[----:B------:R1:W-:Y:S04]  /*1fbf0*/  @P0 STG.E.U16 desc[UR36][R8.64+0x1f2], R7 ;  /* 0x0001f20708000986 */ /* 0x0003e8000c101524 */
[----:B0-----:R-:W2:Y:S01]  /*1fc00*/  LDL.LU R12, [R1+0x20c] ;  /* 0x00020c00010c7983 */ /* 0x001ea20000300800 */
[----:B-1----:R-:W-:-:S03]  /*1fc10*/  PRMT R7, R6, 0x7610, R7 ;  /* 0x0000761006077816 */ /* 0x002fc60000000007 */
[----:B------:R-:W3:Y:S04]  /*1fc20*/  LDL.LU R6, [R1+0x200] ;  /* 0x0002000001067983 */ /* 0x000ee80000300800 */
[----:B------:R0:W-:Y:S04]  /*1fc30*/  @P3 STG.E.U16 desc[UR36][R4.64+0x1f0], R11 ;  /* 0x0001f00b04003986 */ /* 0x0001e8000c101524 */
[----:B------:R1:W-:Y:S04]  /*1fc40*/  @P1 STG.E.U16 desc[UR36][R4.64+0x1f2], R7 ;  /* 0x0001f20704001986 */ /* 0x0003e8000c101524 */
[----:B0-----:R-:W4:Y:S04]  /*1fc50*/  LDL.LU R11, [R1+0x208] ;  /* 0x00020800010b7983 */ /* 0x001f280000300800 */
[----:B-1----:R-:W2:Y:S01]  /*1fc60*/  LDL.LU R5, [R1+0x204] ;  /* 0x0002040001057983 */ /* 0x002ea20000300800 */
[----:B------:R-:W-:Y:S01]  /*1fc70*/  ISETP.GT.AND P0, PT, R3, 0x80, PT ;  /* 0x000000800300780c */ /* 0x000fe20003f04270 */
[----:B------:R-:W-:-:S03]  /*1fc80*/  USHF.L.U32 UR11, UR6, 0x8, URZ ;  /* 0x00000008060b7899 */ /* 0x000fc6000800063f */
[C---:B------:R-:W-:Y:S01]  /*1fc90*/  ISETP.GT.AND P4, PT, R0.reuse, RZ, P0 ;  /* 0x000000ff0000720c */ /* 0x040fe20000784270 */
[----:B------:R-:W-:Y:S01]  /*1fca0*/  USHF.L.U64.HI UR10, UR6, 0x8, UR7 ;  /* 0x00000008060a7899 */ /* 0x000fe20008010207 */
[----:B------:R-:W-:Y:S02]  /*1fcb0*/  ISETP.GT.AND P1, PT, R3, 0x88, PT ;  /* 0x000000880300780c */ /* 0x000fe40003f24270 */
[----:B------:R-:W-:Y:S01]  /*1fcc0*/  ISETP.GT.AND P2, PT, R0, 0x1, P0 ;  /* 0x000000010000780c */ /* 0x000fe20000744270 */
[----:B---3--:R-:W-:-:S05]  /*1fcd0*/  FMUL R6, R6, R2 ;  /* 0x0000000206067220 */ /* 0x008fca0000400000 */
[----:B------:R-:W-:Y:S02]  /*1fce0*/  F2FP.F16.F32.PACK_AB R4, RZ, R6 ;  /* 0x00000006ff04723e */ /* 0x000fe400000000ff */
[----:B------:R-:W-:Y:S02]  /*1fcf0*/  IADD3 R6, P3, R8, UR11, RZ ;  /* 0x0000000b08067c10 */ /* 0x000fe4000ff7e0ff */
[----:B------:R-:W-:Y:S02]  /*1fd00*/  PRMT R10, R4, 0x7610, R10 ;  /* 0x00007610040a7816 */ /* 0x000fe4000000000a */
[----:B------:R-:W-:Y:S02]  /*1fd10*/  IADD3.X R7, R9, UR10, RZ, P3, !PT ;  /* 0x0000000a09077c10 */ /* 0x000fe40009ffe4ff */
[----:B------:R-:W-:Y:S01]  /*1fd20*/  ISETP.GT.AND P3, PT, R0, RZ, P1 ;  /* 0x000000ff0000720c */ /* 0x000fe20000f64270 */
[-C--:B----4-:R-:W-:Y:S02]  /*1fd30*/  FMUL R4, R11, R2.reuse ;  /* 0x000000020b047220 */ /* 0x090fe40000400000 */
[----:B------:R0:W-:Y:S01]  /*1fd40*/  @P4 STG.E.U16 desc[UR36][R6.64], R10 ;  /* 0x0000000a06004986 */ /* 0x0001e2000c101524 */
[----:B--2---:R-:W-:-:S02]  /*1fd50*/  FMUL R5, R5, R2 ;  /* 0x0000000205057220 */ /* 0x004fc40000400000 */
[----:B------:R-:W-:Y:S01]  /*1fd60*/  F2FP.F16.F32.PACK_AB R4, RZ, R4 ;  /* 0x00000004ff04723e */ /* 0x000fe200000000ff */
[----:B------:R-:W-:Y:S02]  /*1fd70*/  FMUL R12, R12, R2 ;  /* 0x000000020c0c7220 */ /* 0x000fe40000400000 */
[----:B------:R-:W-:Y:S02]  /*1fd80*/  F2FP.F16.F32.PACK_AB R5, RZ, R5 ;  /* 0x00000005ff05723e */ /* 0x000fe400000000ff */
[----:B0-----:R-:W-:Y:S02]  /*1fd90*/  IADD3 R10, P5, R6, UR5, RZ ;  /* 0x00000005060a7c10 */ /* 0x001fe4000ffbe0ff */
[----:B------:R-:W-:Y:S02]  /*1fda0*/  PRMT R13, R4, 0x7610, R13 ;  /* 0x00007610040d7816 */ /* 0x000fe4000000000d */
[----:B------:R-:W-:Y:S02]  /*1fdb0*/  IADD3.X R11, R7, UR4, RZ, P5, !PT ;  /* 0x00000004070b7c10 */ /* 0x000fe4000affe4ff */
[----:B------:R-:W-:Y:S01]  /*1fdc0*/  F2FP.F16.F32.PACK_AB R12, RZ, R12 ;  /* 0x0000000cff0c723e */ /* 0x000fe200000000ff */
[----:B------:R-:W-:Y:S04]  /*1fdd0*/  @P2 STG.E.U16 desc[UR36][R6.64+0x2], R5 ;  /* 0x0000020506002986 */ /* 0x000fe8000c101524 */
[----:B------:R0:W-:Y:S04]  /*1fde0*/  @P3 STG.E.U16 desc[UR36][R10.64], R13 ;  /* 0x0000000d0a003986 */ /* 0x0001e8000c101524 */
[----:B0-----:R-:W2:Y:S01]  /*1fdf0*/  LDL.LU R11, [R1+0x210] ;  /* 0x00021000010b7983 */ /* 0x001ea20000300800 */
[----:B------:R-:W-:-:S03]  /*1fe00*/  PRMT R13, R12, 0x7610, R13 ;  /* 0x000076100c0d7816 */ /* 0x000fc6000000000d */
[----:B------:R-:W3:Y:S04]  /*1fe10*/  LDL.LU R10, [R1+0x218] ;  /* 0x00021800010a7983 */ /* 0x000ee80000300800 */
[----:B------:R-:W4:Y:S01]  /*1fe20*/  LDL.LU R12, [R1+0x214] ;  /* 0x00021400010c7983 */ /* 0x000f220000300800 */
[----:B------:R-:W-:Y:S02]  /*1fe30*/  ISETP.GT.AND P4, PT, R0, 0x1, P1 ;  /* 0x000000010000780c */ /* 0x000fe40000f84270 */
[----:B------:R-:W-:-:S04]  /*1fe40*/  IADD3 R4, P2, R6, UR5, RZ ;  /* 0x0000000506047c10 */ /* 0x000fc8000ff5e0ff */
[----:B------:R-:W-:-:S07]  /*1fe50*/  IADD3.X R5, R7, UR4, RZ, P2, !PT ;  /* 0x0000000407057c10 */ /* 0x000fce00097fe4ff */
[----:B------:R0:W-:Y:S04]  /*1fe60*/  @P4 STG.E.U16 desc[UR36][R4.64+0x2], R13 ;  /* 0x0000020d04004986 */ /* 0x0001e8000c101524 */
[----:B0-----:R-:W3:Y:S04]  /*1fe70*/  LDL.LU R13, [R1+0x228] ;  /* 0x00022800010d7983 */ /* 0x001ee80000300800 */
[----:B------:R-:W3:Y:S01]  /*1fe80*/  LDL.LU R4, [R1+0x394] ;  /* 0x0003940001047983 */ /* 0x000ee20000300800 */
[----:B----4-:R-:W-:-:S05]  /*1fe90*/  FMUL R12, R12, R2 ;  /* 0x000000020c0c7220 */ /* 0x010fca0000400000 */
[----:B------:R-:W-:Y:S02]  /*1fea0*/  F2FP.F16.F32.PACK_AB R5, RZ, R12 ;  /* 0x0000000cff05723e */ /* 0x000fe400000000ff */
[----:B------:R-:W4:Y:S01]  /*1feb0*/  LDL.LU R12, [R1+0x21c] ;  /* 0x00021c00010c7983 */ /* 0x000f220000300800 */
[----:B--2---:R-:W-:Y:S01]  /*1fec0*/  FMUL R11, R11, R2 ;  /* 0x000000020b0b7220 */ /* 0x004fe20000400000 */
[C---:B------:R-:W-:Y:S02]  /*1fed0*/  ISETP.GT.AND P3, PT, R0.reuse, 0x8, P0 ;  /* 0x000000080000780c */ /* 0x040fe40000764270 */
[C---:B------:R-:W-:Y:S02]  /*1fee0*/  ISETP.GT.AND P4, PT, R0.reuse, 0x9, P0 ;  /* 0x000000090000780c */ /* 0x040fe40000784270 */
[----:B------:R-:W-:Y:S02]  /*1fef0*/  F2FP.F16.F32.PACK_AB R11, RZ, R11 ;  /* 0x0000000bff0b723e */ /* 0x000fe400000000ff */
[----:B------:R-:W-:-:S02]  /*1ff00*/  ISETP.GT.AND P2, PT, R0, 0x8, P1 ;  /* 0x000000080000780c */ /* 0x000fc40000f44270 */
[----:B------:R-:W-:Y:S01]  /*1ff10*/  PRMT R128, R11, 0x7610, R128 ;  /* 0x000076100b807816 */ /* 0x000fe20000000080 */
[-C--:B---3--:R-:W-:Y:S01]  /*1ff20*/  FMUL R10, R10, R2.reuse ;  /* 0x000000020a0a7220 */ /* 0x088fe20000400000 */
[----:B------:R-:W-:Y:S01]  /*1ff30*/  PRMT R11, R5, 0x7610, R11 ;  /* 0x00007610050b7816 */ /* 0x000fe2000000000b */
[----:B------:R-:W-:Y:S02]  /*1ff40*/  IMAD.U32 R5, RZ, RZ, UR4 ;  /* 0x00000004ff057e24 */ /* 0x000fe4000f8e00ff */
[----:B------:R-:W-:Y:S01]  /*1ff50*/  FMUL R236, R4, R2 ;  /* 0x0000000204ec7220 */ /* 0x000fe20000400000 */
[----:B------:R-:W-:Y:S01]  /*1ff60*/  IMAD.U32 R4, RZ, RZ, UR5 ;  /* 0x00000005ff047e24 */ /* 0x000fe2000f8e00ff */
[----:B------:R-:W-:-:S04]  /*1ff70*/  F2FP.F16.F32.PACK_AB R10, RZ, R10 ;  /* 0x0000000aff0a723e */ /* 0x000fc800000000ff */
[----:B------:R-:W-:-:S04]  /*1ff80*/  IADD3 R4, P5, P6, R4, UR11, R8 ;  /* 0x0000000b04047c10 */ /* 0x000fc8000febe008 */
[----:B------:R-:W-:Y:S01]  /*1ff90*/  IADD3.X R5, R5, UR10, R9, P5, P6 ;  /* 0x0000000a05057c10 */ /* 0x000fe2000afec409 */
[----:B------:R-:W-:Y:S01]  /*1ffa0*/  @P3 STG.E.U16 desc[UR36][R6.64+0x10], R128 ;  /* 0x0000108006003986 */ /* 0x000fe2000c101524 */
[----:B------:R-:W-:-:S03]  /*1ffb0*/  ISETP.GT.AND P3, PT, R0, 0x9, P1 ;  /* 0x000000090000780c */ /* 0x000fc60000f64270 */
[----:B------:R0:W-:Y:S01]  /*1ffc0*/  @P4 STG.E.U16 desc[UR36][R6.64+0x12], R11 ;  /* 0x0000120b06004986 */ /* 0x0001e2000c101524 */
[----:B------:R-:W-:-:S03]  /*1ffd0*/  FMUL R14, R14, R2 ;  /* 0x000000020e0e7220 */ /* 0x000fc60000400000 */
[----:B------:R1:W-:Y:S01]  /*1ffe0*/  @P2 STG.E.U16 desc[UR36][R4.64+0x10], R10 ;  /* 0x0000100a04002986 */ /* 0x0003e2000c101524 */
[C---:B------:R-:W-:Y:S01]  /*1fff0*/  ISETP.GT.AND P2, PT, R0.reuse, 0x10, P0 ;  /* 0x000000100000780c */ /* 0x040fe20000744270 */
[-C--:B------:R-:W-:Y:S01]  /*20000*/  FMUL R15, R15, R2.reuse ;  /* 0x000000020f0f7220 */ /* 0x080fe20000400000 */
[C---:B------:R-:W-:Y:S02]  /*20010*/  ISETP.GT.AND P4, PT, R0.reuse, 0x11, P0 ;  /* 0x000000110000780c */ /* 0x040fe40000784270 */
[----:B------:R-:W-:Y:S01]  /*20020*/  ISETP.GT.AND P5, PT, R0, 0x10, P1 ;  /* 0x000000100000780c */ /* 0x000fe20000fa4270 */
[----:B------:R-:W-:Y:S01]  /*20030*/  FMUL R13, R13, R2 ;  /* 0x000000020d0d7220 */ /* 0x000fe20000400000 */
[----:B0-----:R-:W-:Y:S02]  /*20040*/  F2FP.F16.F32.PACK_AB R11, RZ, R15 ;  /* 0x0000000fff0b723e */ /* 0x001fe400000000ff */
[----:B-1----:R-:W-:Y:S01]  /*20050*/  F2FP.F16.F32.PACK_AB R10, RZ, R14 ;  /* 0x0000000eff0a723e */ /* 0x002fe200000000ff */
        /* <DEDUP_REMOVED lines=53> */
[----:B------:R-:W-:-:S04]  /*203b0*/  F2FP.F16.F32.PACK_AB R12, RZ, R12 ;  /* 0x0000000cff0c723e */ /* 0x000fc800000000ff */
[----:B------:R-:W-:Y:S02]  /*203c0*/  PRMT R14, R12, 0x7610, R14 ;  /* 0x000076100c0e7816 */ /* 0x000fe4000000000e */
[----:B------:R-:W-:-:S03]  /*203d0*/  F2FP.F16.F32.PACK_AB R12, RZ, R13 ;  /* 0x0000000dff0c723e */ /* 0x000fc600000000ff */
[----:B------:R-:W-:Y:S04]  /*203e0*/  @P3 STG.E.U16 desc[UR36][R4.64+0x12], R14 ;  /* 0x0000120e04003986 */ /* 0x000fe8000c101524 */
[----:B------:R0:W-:Y:S01]  /*203f0*/  @P2 STG.E.U16 desc[UR36][R6.64+0x20], R11 ;  /* 0x0000200b06002986 */ /* 0x0001e2000c101524 */
[C---:B------:R-:W-:Y:S02]  /*20400*/  ISETP.GT.AND P2, PT, R0.reuse, 0x11, P1 ;  /* 0x000000110000780c */ /* 0x040fe40000f44270 */
[C---:B------:R-:W-:Y:S01]  /*20410*/  ISETP.GT.AND P3, PT, R0.reuse, 0x18, P0 ;  /* 0x000000180000780c */ /* 0x040fe20000764270 */
[----:B------:R-:W-:Y:S01]  /*20420*/  @P4 STG.E.U16 desc[UR36][R6.64+0x22], R10 ;  /* 0x0000220a06004986 */ /* 0x000fe2000c101524 */
[----:B------:R-:W-:-:S03]  /*20430*/  ISETP.GT.AND P4, PT, R0, 0x19, P0 ;  /* 0x000000190000780c */ /* 0x000fc60000784270 */
[----:B------:R1:W-:Y:S01]  /*20440*/  @P5 STG.E.U16 desc[UR36][R4.64+0x20], R12 ;  /* 0x0000200c04005986 */ /* 0x0003e2000c101524 */
[----:B------:R-:W-:Y:S02]  /*20450*/  ISETP.GT.AND P5, PT, R0, 0x18, P1 ;  /* 0x000000180000780c */ /* 0x000fe40000fa4270 */
[----:B0-----:R-:W-:Y:S02]  /*20460*/  F2FP.F16.F32.PACK_AB R11, RZ, R20 ;  /* 0x00000014ff0b723e */ /* 0x001fe400000000ff */
[----:B-1----:R-:W-:-:S04]  /*20470*/  F2FP.F16.F32.PACK_AB R12, RZ, R21 ;  /* 0x00000015ff0c723e */ /* 0x002fc800000000ff */
[----:B------:R-:W-:Y:S02]  /*20480*/  PRMT R13, R12, 0x7610, R13 ;  /* 0x000076100c0d7816 */ /* 0x000fe4000000000d */
[----:B------:R-:W-:Y:S02]  /*20490*/  F2FP.F16.F32.PACK_AB R10, RZ, R19 ;  /* 0x00000013ff0a723e */ /* 0x000fe400000000ff */
        /* <DEDUP_REMOVED lines=151> */
[----:B------:R-:W-:Y:S01]  /*20e10*/  ISETP.GT.AND P5, PT, R0, 0x78, P1 ;  /* 0x000000780000780c */ /* 0x000fe20000fa4270 */
[----:B------:R-:W-:Y:S01]  /*20e20*/  FMUL R202, R202, R2 ;  /* 0x00000002caca7220 */ /* 0x000fe20000400000 */
[----:B0-----:R-:W-:Y:S02]  /*20e30*/  F2FP.F16.F32.PACK_AB R11, RZ, R197 ;  /* 0x000000c5ff0b723e */ /* 0x001fe400000000ff */
[----:B-1----:R-:W-:-:S04]  /*20e40*/  F2FP.F16.F32.PACK_AB R12, RZ, R198 ;  /* 0x000000c6ff0c723e */ /* 0x002fc800000000ff */
[----:B------:R-:W-:Y:S02]  /*20e50*/  PRMT R13, R12, 0x7610, R13 ;  /* 0x000076100c0d7816 */ /* 0x000fe4000000000d */
[----:B------:R-:W-:Y:S02]  /*20e60*/  F2FP.F16.F32.PACK_AB R10, RZ, R196 ;  /* 0x000000c4ff0a723e */ /* 0x000fe400000000ff */
[----:B------:R-:W-:Y:S01]  /*20e70*/  F2FP.F16.F32.PACK_AB R12, RZ, R195 ;  /* 0x000000c3ff0c723e */ /* 0x000fe200000000ff */
[----:B------:R-:W-:Y:S01]  /*20e80*/  @P2 STG.E.U16 desc[UR36][R4.64+0xe2], R13 ;  /* 0x0000e20d04002986 */ /* 0x000fe2000c101524 */
[----:B------:R-:W-:-:S03]  /*20e90*/  ISETP.GT.AND P2, PT, R0, 0x79, P1 ;  /* 0x000000790000780c */ /* 0x000fc60000f44270 */
[----:B------:R-:W-:Y:S01]  /*20ea0*/  @P3 STG.E.U16 desc[UR36][R6.64+0xf0], R11 ;  /* 0x0000f00b06003986 */ /* 0x000fe2000c101524 */
[----:B------:R-:W-:-:S03]  /*20eb0*/  ISETP.GT.AND P3, PT, R0, 0x80, P0 ;  /* 0x000000800000780c */ /* 0x000fc60000764270 */
[----:B------:R-:W-:Y:S01]  /*20ec0*/  @P4 STG.E.U16 desc[UR36][R6.64+0xf2], R10 ;  /* 0x0000f20a06004986 */ /* 0x000fe2000c101524 */
[----:B------:R-:W-:-:S03]  /*20ed0*/  ISETP.GT.AND P4, PT, R0, 0x81, P0 ;  /* 0x000000810000780c */ /* 0x000fc60000784270 */
[----:B------:R0:W-:Y:S01]  /*20ee0*/  @P5 STG.E.U16 desc[UR36][R4.64+0xf0], R12 ;  /* 0x0000f00c04005986 */ /* 0x0001e2000c101524 */
[----:B------:R-:W-:Y:S01]  /*20ef0*/  ISETP.GT.AND P5, PT, R0, 0x80, P1 ;  /* 0x000000800000780c */ /* 0x000fe20000fa4270 */
[-C--:B------:R-:W-:Y:S01]  /*20f00*/  FMUL R201, R201, R2.reuse ;  /* 0x00000002c9c97220 */ /* 0x080fe20000400000 */
[-C--:B------:R-:W-:Y:S01]  /*20f10*/  FMUL R200, R200, R2.reuse ;  /* 0x00000002c8c87220 */ /* 0x080fe20000400000 */
[----:B------:R-:W-:Y:S01]  /*20f20*/  FMUL R199, R199, R2 ;  /* 0x00000002c7c77220 */ /* 0x000fe20000400000 */
[----:B0-----:R-:W-:-:S04]  /*20f30*/  F2FP.F16.F32.PACK_AB R12, RZ, R202 ;  /* 0x000000caff0c723e */ /* 0x001fc800000000ff */
[----:B------:R-:W-:Y:S02]  /*20f40*/  PRMT R13, R12, 0x7610, R13 ;  /* 0x000076100c0d7816 */ /* 0x000fe4000000000d */
[----:B------:R-:W-:Y:S02]  /*20f50*/  F2FP.F16.F32.PACK_AB R11, RZ, R201 ;  /* 0x000000c9ff0b723e */ /* 0x000fe400000000ff */
[----:B------:R-:W-:Y:S01]  /*20f60*/  F2FP.F16.F32.PACK_AB R10, RZ, R200 ;  /* 0x000000c8ff0a723e */ /* 0x000fe200000000ff */
[----:B------:R-:W-:Y:S01]  /*20f70*/  FMUL R206, R206, R2 ;  /* 0x00000002cece7220 */ /* 0x000fe20000400000 */
        /* <DEDUP_REMOVED lines=147> */
[-C--:B------:R-:W-:Y:S01]  /*218b0*/  FMUL R130, R130, R2.reuse ;  /* 0x0000000282827220 */ /* 0x080fe20000400000 */
[-C--:B------:R-:W-:Y:S01]  /*218c0*/  FMUL R131, R131, R2.reuse ;  /* 0x0000000283837220 */ /* 0x080fe20000400000 */
[-C--:B------:R-:W-:Y:S01]  /*218d0*/  FMUL R132, R132, R2.reuse ;  /* 0x0000000284847220 */ /* 0x080fe20000400000 */
[----:B0-----:R-:W-:Y:S01]  /*218e0*/  F2FP.F16.F32.PACK_AB R12, RZ, R129 ;  /* 0x00000081ff0c723e */ /* 0x001fe200000000ff */
[----:B------:R-:W-:Y:S01]  /*218f0*/  FMUL R133, R133, R2 ;  /* 0x0000000285857220 */ /* 0x000fe20000400000 */
[----:B------:R-:W-:Y:S01]  /*21900*/  F2FP.F16.F32.PACK_AB R10, RZ, R236 ;  /* 0x000000ecff0a723e */ /* 0x000fe200000000ff */
        /* <DEDUP_REMOVED lines=21> */
[----:B------:R-:W-:Y:S01]  /*21a60*/  FMUL R143, R143, R2 ;  /* 0x000000028f8f7220 */ /* 0x000fe20000400000 */
[----:B-1----:R-:W-:Y:S01]  /*21a70*/  F2FP.F16.F32.PACK_AB R12, RZ, R130 ;  /* 0x00000082ff0c723e */ /* 0x002fe200000000ff */
[-C--:B------:R-:W-:Y:S01]  /*21a80*/  FMUL R144, R144, R2.reuse ;  /* 0x0000000290907220 */ /* 0x080fe20000400000 */
[-C--:B------:R-:W-:Y:S01]  /*21a90*/  FMUL R145, R145, R2.reuse ;  /* 0x0000000291917220 */ /* 0x080fe20000400000 */
[----:B------:R-:W-:Y:S01]  /*21aa0*/  FMUL R146, R146, R2 ;  /* 0x0000000292927220 */ /* 0x000fe20000400000 */
[----:B------:R-:W-:Y:S01]  /*21ab0*/  PRMT R13, R12, 0x7610, R13 ;  /* 0x000076100c0d7816 */ /* 0x000fe2000000000d */
[----:B------:R-:W2:Y:S01]  /*21ac0*/  LDL.LU R127, [R1+0x674] ;  /* 0x00067400017f7983 */ /* 0x000ea20000300800 */
[----:B------:R-:W-:-:S02]  /*21ad0*/  F2FP.F16.F32.PACK_AB R10, RZ, R132 ;  /* 0x00000084ff0a723e */ /* 0x000fc400000000ff */
[----:B------:R-:W-:Y:S01]  /*21ae0*/  F2FP.F16.F32.PACK_AB R12, RZ, R133 ;  /* 0x00000085ff0c723e */ /* 0x000fe200000000ff */
        /* <DEDUP_REMOVED lines=12> */
[----:B---3--:R-:W-:-:S03]  /*21bb0*/  F2FP.F16.F32.PACK_AB R12, RZ, R134 ;  /* 0x00000086ff0c723e */ /* 0x008fc600000000ff */
[----:B------:R-:W3:Y:S01]  /*21bc0*/  LDL.LU R130, [R1+0x668] ;  /* 0x0006680001827983 */ /* 0x000ee20000300800 */
[----:B------:R-:W-:-:S03]  /*21bd0*/  PRMT R13, R12, 0x7610, R13 ;  /* 0x000076100c0d7816 */ /* 0x000fc6000000000d */
[----:B------:R-:W3:Y:S01]  /*21be0*/  LDL.LU R131, [R1+0x664] ;  /* 0x0006640001837983 */ /* 0x000ee20000300800 */
        /* <DEDUP_REMOVED lines=10> */
[----:B------:R-:W3:Y:S01]  /*21c90*/  LDL.LU R132, [R1+0x660] ;  /* 0x0006600001847983 */ /* 0x000ee20000300800 */
[----:B-1----:R-:W-:-:S03]  /*21ca0*/  F2FP.F16.F32.PACK_AB R10, RZ, R140 ;  /* 0x0000008cff0a723e */ /* 0x002fc600000000ff */
[----:B------:R-:W3:Y:S01]  /*21cb0*/  LDL.LU R133, [R1+0x65c] ;  /* 0x00065c0001857983 */ /* 0x000ee20000300800 */
[----:B------:R-:W-:-:S03]  /*21cc0*/  F2FP.F16.F32.PACK_AB R12, RZ, R138 ;  /* 0x0000008aff0c723e */ /* 0x000fc600000000ff */
        /* <DEDUP_REMOVED lines=14> */
[----:B------:R-:W3:Y:S01]  /*21db0*/  LDL.LU R136, [R1+0x650] ;  /* 0x0006500001887983 */ /* 0x000ee20000300800 */
[----:B-1----:R-:W-:Y:S01]  /*21dc0*/  F2FP.F16.F32.PACK_AB R10, RZ, R144 ;  /* 0x00000090ff0a723e */ /* 0x002fe200000000ff */
[----:B------:R-:W-:Y:S02]  /*21dd0*/  FMUL R148, R148, R2 ;  /* 0x0000000294947220 */ /* 0x000fe40000400000 */
[----:B------:R-:W3:Y:S01]  /*21de0*/  LDL.LU R137, [R1+0x64c] ;  /* 0x00064c0001897983 */ /* 0x000ee20000300800 */
[----:B------:R-:W-:Y:S01]  /*21df0*/  F2FP.F16.F32.PACK_AB R12, RZ, R142 ;  /* 0x0000008eff0c723e */ /* 0x000fe200000000ff */
[----:B------:R-:W-:-:S02]  /*21e00*/  FMUL R149, R149, R2 ;  /* 0x0000000295957220 */ /* 0x000fc40000400000 */
[----:B------:R-:W3:Y:S01]  /*21e10*/  LDL.LU R138, [R1+0x648] ;  /* 0x00064800018a7983 */ /* 0x000ee20000300800 */
[----:B------:R-:W-:Y:S02]  /*21e20*/  PRMT R13, R12, 0x7610, R13 ;  /* 0x000076100c0d7816 */ /* 0x000fe4000000000d */
[----:B------:R-:W-:Y:S01]  /*21e30*/  F2FP.F16.F32.PACK_AB R12, RZ, R145 ;  /* 0x00000091ff0c723e */ /* 0x000fe200000000ff */
[----:B------:R-:W3:Y:S04]  /*21e40*/  LDL.LU R139, [R1+0x644] ;  /* 0x00064400018b7983 */ /* 0x000ee80000300800 */
[----:B------:R-:W-:Y:S01]  /*21e50*/  @P2 STG.E.U16 desc[UR36][R4.64+0x1c2], R13 ;  /* 0x0001c20d04002986 */ /* 0x000fe2000c101524 */
[----:B------:R-:W-:-:S03]  /*21e60*/  ISETP.GT.AND P2, PT, R0, 0xe9, P1 ;  /* 0x000000e90000780c */ /* 0x000fc60000f44270 */
[----:B------:R0:W-:Y:S04]  /*21e70*/  @P3 STG.E.U16 desc[UR36][R6.64+0x1d0], R11 ;  /* 0x0001d00b06003986 */ /* 0x0001e8000c101524 */
[----:B------:R-:W-:Y:S01]  /*21e80*/  @P4 STG.E.U16 desc[UR36][R6.64+0x1d2], R10 ;  /* 0x0001d20a06004986 */ /* 0x000fe2000c101524 */
[----:B------:R-:W-:-:S03]  /*21e90*/  ISETP.GT.AND P3, PT, R0, 0xf0, P0 ;  /* 0x000000f00000780c */ /* 0x000fc60000764270 */
[----:B------:R1:W-:Y:S01]  /*21ea0*/  @P5 STG.E.U16 desc[UR36][R4.64+0x1d0], R12 ;  /* 0x0001d00c04005986 */ /* 0x0003e2000c101524 */
[C---:B------:R-:W-:Y:S02]  /*21eb0*/  ISETP.GT.AND P4, PT, R0.reuse, 0xf1, P0 ;  /* 0x000000f10000780c */ /* 0x040fe40000784270 */
[----:B------:R-:W-:Y:S01]  /*21ec0*/  ISETP.GT.AND P5, PT, R0, 0xf0, P1 ;  /* 0x000000f00000780c */ /* 0x000fe20000fa4270 */
[----:B------:R-:W3:Y:S01]  /*21ed0*/  LDL.LU R140, [R1+0x640] ;  /* 0x00064000018c7983 */ /* 0x000ee20000300800 */
[----:B0-----:R-:W-:Y:S01]  /*21ee0*/  F2FP.F16.F32.PACK_AB R11, RZ, R147 ;  /* 0x00000093ff0b723e */ /* 0x001fe200000000ff */
[----:B------:R-:W-:Y:S02]  /*21ef0*/  FMUL R151, R151, R2 ;  /* 0x0000000297977220 */ /* 0x000fe40000400000 */
[----:B------:R-:W3:Y:S01]  /*21f00*/  LDL.LU R141, [R1+0x63c] ;  /* 0x00063c00018d7983 */ /* 0x000ee20000300800 */
[----:B-1----:R-:W-:-:S03]  /*21f10*/  F2FP.F16.F32.PACK_AB R12, RZ, R146 ;  /* 0x00000092ff0c723e */ /* 0x002fc600000000ff */
[----:B------:R-:W3:Y:S01]  /*21f20*/  LDL.LU R142, [R1+0x638] ;  /* 0x00063800018e7983 */ /* 0x000ee20000300800 */
[----:B------:R-:W-:Y:S01]  /*21f30*/  PRMT R13, R12, 0x7610, R13 ;  /* 0x000076100c0d7816 */ /* 0x000fe2000000000d */
[----:B------:R-:W-:Y:S01]  /*21f40*/  FMUL R156, R156, R2 ;  /* 0x000000029c9c7220 */ /* 0x000fe20000400000 */
[----:B------:R-:W-:Y:S01]  /*21f50*/  F2FP.F16.F32.PACK_AB R10, RZ, R148 ;  /* 0x00000094ff0a723e */ /* 0x000fe200000000ff */
[----:B------:R-:W3:Y:S01]  /*21f60*/  LDL.LU R143, [R1+0x634] ;  /* 0x00063400018f7983 */ /* 0x000ee20000300800 */
[----:B------:R-:W-:-:S03]  /*21f70*/  F2FP.F16.F32.PACK_AB R12, RZ, R149 ;  /* 0x00000095ff0c723e */ /* 0x000fc600000000ff */
[----:B------:R-:W-:Y:S01]  /*21f80*/  @P2 STG.E.U16 desc[UR36][R4.64+0x1d2], R13 ;  /* 0x0001d20d04002986 */ /* 0x000fe2000c101524 */
[----:B------:R-:W-:Y:S01]  /*21f90*/  ISETP.GT.AND P2, PT, R0, 0xf1, P1 ;  /* 0x000000f10000780c */ /* 0x000fe20000f44270 */
[-C--:B------:R-:W-:Y:S02]  /*21fa0*/  FMUL R150, R150, R2.reuse ;  /* 0x0000000296967220 */ /* 0x080fe40000400000 */
[----:B------:R-:W3:Y:S01]  /*21fb0*/  LDL.LU R144, [R1+0x630] ;  /* 0x0006300001907983 */ /* 0x000ee20000300800 */
[----:B------:R-:W-:-:S03]  /*21fc0*/  FMUL R17, R17, R2 ;  /* 0x0000000211117220 */ /* 0x000fc60000400000 */
[----:B------:R-:W3:Y:S01]  /*21fd0*/  LDL.LU R145, [R1+0x62c] ;  /* 0x00062c0001917983 */ /* 0x000ee20000300800 */
[----:B------:R-:W-:-:S03]  /*21fe0*/  FMUL R16, R16, R2 ;  /* 0x0000000210107220 */ /* 0x000fc60000400000 */
[----:B------:R-:W3:Y:S04]  /*21ff0*/  LDL.LU R146, [R1+0x628] ;  /* 0x0006280001927983 */ /* 0x000ee80000300800 */
[----:B------:R0:W-:Y:S04]  /*22000*/  @P3 STG.E.U16 desc[UR36][R6.64+0x1e0], R11 ;  /* 0x0001e00b06003986 */ /* 0x0001e8000c101524 */
[----:B------:R-:W3:Y:S04]  /*22010*/  LDL.LU R147, [R1+0x624] ;  /* 0x0006240001937983 */ /* 0x000ee80000300800 */
[----:B------:R1:W-:Y:S01]  /*22020*/  @P4 STG.E.U16 desc[UR36][R6.64+0x1e2], R10 ;  /* 0x0001e20a06004986 */ /* 0x0003e2000c101524 */
[----:B0-----:R-:W-:-:S03]  /*22030*/  F2FP.F16.F32.PACK_AB R11, RZ, R151 ;  /* 0x00000097ff0b723e */ /* 0x001fc600000000ff */
[----:B------:R-:W3:Y:S04]  /*22040*/  LDL.LU R148, [R1+0x620] ;  /* 0x0006200001947983 */ /* 0x000ee80000300800 */
[----:B------:R0:W-:Y:S01]  /*22050*/  @P5 STG.E.U16 desc[UR36][R4.64+0x1e0], R12 ;  /* 0x0001e00c04005986 */ /* 0x0001e2000c101524 */
[----:B-1----:R-:W-:-:S03]  /*22060*/  F2FP.F16.F32.PACK_AB R10, RZ, R156 ;  /* 0x0000009cff0a723e */ /* 0x002fc600000000ff */
[----:B------:R-:W3:Y:S01]  /*22070*/  LDL.LU R149, [R1+0x61c] ;  /* 0x00061c0001957983 */ /* 0x000ee20000300800 */
[----:B------:R-:W-:Y:S02]  /*22080*/  PRMT R14, R11, 0x7610, R14 ;  /* 0x000076100b0e7816 */ /* 0x000fe4000000000e */
[----:B------:R-:W-:Y:S02]  /*22090*/  F2FP.F16.F32.PACK_AB R13, RZ, R17 ;  /* 0x00000011ff0d723e */ /* 0x000fe400000000ff */
[----:B------:R-:W-:Y:S02]  /*220a0*/  PRMT R11, R10, 0x7610, R11 ;  /* 0x000076100a0b7816 */ /* 0x000fe4000000000b */
[----:B0-----:R-:W-:Y:S02]  /*220b0*/  F2FP.F16.F32.PACK_AB R12, RZ, R150 ;  /* 0x00000096ff0c723e */ /* 0x001fe400000000ff */
[----:B------:R-:W3:Y:S01]  /*220c0*/  LDL.LU R150, [R1+0x618] ;  /* 0x0006180001967983 */ /* 0x000ee20000300800 */
[----:B------:R-:W-:-:S03]  /*220d0*/  F2FP.F16.F32.PACK_AB R10, RZ, R16 ;  /* 0x00000010ff0a723e */ /* 0x000fc600000000ff */
[----:B------:R-:W3:Y:S04]  /*220e0*/  LDL.LU R151, [R1+0x614] ;  /* 0x0006140001977983 */ /* 0x000ee80000300800 */
[----:B------:R0:W5:Y:S04]  /*220f0*/  LDL.LU R156, [R1+0x610] ;  /* 0x00061000019c7983 */ /* 0x0001680000300800 */
[----:B------:R0:W5:Y:S04]  /*22100*/  LDL.LU R17, [R1+0x60c] ;  /* 0x00060c0001117983 */ /* 0x0001680000300800 */
[----:B------:R1:W-:Y:S04]  /*22110*/  @P2 STG.E.U16 desc[UR36][R4.64+0x1e2], R12 ;  /* 0x0001e20c04002986 */ /* 0x0003e8000c101524 */
[----:B------:R0:W5:Y:S04]  /*22120*/  LDL.LU R16, [R1+0x608] ;  /* 0x0006080001107983 */ /* 0x0001680000300800 */
[----:B-1----:R-:W2:Y:S04]  /*22130*/  LDL.LU R12, [R1+0x8] ;  /* 0x00000800010c7983 */ /* 0x002ea80000300800 */
[----:B------:R-:W4:Y:S04]  /*22140*/  LDL.LU R235, [R1+0xb0] ;  /* 0x0000b00001eb7983 */ /* 0x000f280000300800 */
[----:B------:R-:W3:Y:S04]  /*22150*/  LDL.LU R231, [R1+0xb4] ;  /* 0x0000b40001e77983 */ /* 0x000ee80000300800 */
        /* <DEDUP_REMOVED lines=64> */
[----:B------:R-:W3:Y:S01]  /*22560*/  LDL.LU R168, [R1+0x1b8] ;  /* 0x0001b80001a87983 */ /* 0x000ee20000300800 */
[----:B------:R-:W-:-:S03]  /*22570*/  ISETP.GT.AND P3, PT, R0, 0xf8, P0 ;  /* 0x000000f80000780c */ /* 0x000fc60000764270 */
[----:B------:R-:W3:Y:S01]  /*22580*/  LDL.LU R169, [R1+0x1bc] ;  /* 0x0001bc0001a97983 */ /* 0x000ee20000300800 */
[----:B------:R-:W-:-:S03]  /*22590*/  ISETP.GT.AND P0, PT, R0, 0xf9, P0 ;  /* 0x000000f90000780c */ /* 0x000fc60000704270 */
        /* <DEDUP_REMOVED lines=16> */
[----:B------:R1:W-:Y:S04]  /*226a0*/  @P3 STG.E.U16 desc[UR36][R6.64+0x1f0], R14 ;  /* 0x0001f00e06003986 */ /* 0x0003e8000c101524 */
[----:B------:R0:W-:Y:S04]  /*226b0*/  @P0 STG.E.U16 desc[UR36][R6.64+0x1f2], R11 ;  /* 0x0001f20b06000986 */ /* 0x0001e8000c101524 */
[----:B-1----:R-:W4:Y:S04]  /*226c0*/  LDL.LU R14, [R1+0xc] ;  /* 0x00000c00010e7983 */ /* 0x002f280000300800 */
[----:B0-----:R-:W3:Y:S04]  /*226d0*/  LDL.LU R11, [R1] ;  /* 0x00000000010b7983 */ /* 0x001ee80000300800 */
[----:B------:R-:W4:Y:S01]  /*226e0*/  LDL.LU R7, [R1+0x4] ;  /* 0x0000040001077983 */ /* 0x000f220000300800 */
[----:B------:R-:W-:-:S02]  /*226f0*/  ISETP.GT.AND P4, PT, R0, 0xf8, P1 ;  /* 0x000000f80000780c */ /* 0x000fc40000f84270 */
[----:B------:R-:W-:Y:S01]  /*22700*/  ISETP.GT.AND P1, PT, R0, 0xf9, P1 ;  /* 0x000000f90000780c */ /* 0x000fe20000f24270 */
[----:B------:R-:W-:Y:S01]  /*22710*/  USHF.L.U32 UR11, UR6, 0x9, URZ ;  /* 0x00000009060b7899 */ /* 0x000fe2000800063f */
[----:B------:R-:W-:Y:S01]  /*22720*/  PRMT R6, R10, 0x7610, R6 ;  /* 0x000076100a067816 */ /* 0x000fe20000000006 */
[----:B------:R-:W-:Y:S01]  /*22730*/  USHF.L.U64.HI UR10, UR6, 0x9, UR7 ;  /* 0x00000009060a7899 */ /* 0x000fe20008010207 */
[----:B------:R-:W-:-:S04]  /*22740*/  ISETP.GT.AND P3, PT, R3, 0x100, PT ;  /* 0x000001000300780c */ /* 0x000fc80003f64270 */
[----:B------:R-:W-:-:S03]  /*22750*/  ISETP.GT.AND P0, PT, R0, RZ, P3 ;  /* 0x000000ff0000720c */ /* 0x000fc60001f04270 */
[----:B------:R-:W-:Y:S04]  /*22760*/  @P4 STG.E.U16 desc[UR36][R4.64+0x1f0], R13 ;  /* 0x0001f00d04004986 */ /* 0x000fe8000c101524 */
[----:B------:R0:W-:Y:S01]  /*22770*/  @P1 STG.E.U16 desc[UR36][R4.64+0x1f2], R6 ;  /* 0x0001f20604001986 */ /* 0x0001e2000c101524 */
[----:B--2---:R-:W-:Y:S01]  /*22780*/  FMUL R12, R12, R2 ;  /* 0x000000020c0c7220 */ /* 0x004fe20000400000 */
[----:B------:R-:W-:Y:S02]  /*22790*/  ISETP.GT.AND P2, PT, R3, 0x108, PT ;  /* 0x000001080300780c */ /* 0x000fe40003f44270 */
[----:B------:R-:W-:Y:S01]  /*227a0*/  ISETP.GT.AND P1, PT, R0, 0x1, P3 ;  /* 0x000000010000780c */ /* 0x000fe20001f24270 */
[----:B0-----:R-:W-:Y:S01]  /*227b0*/  IMAD.U32 R4, RZ, RZ, UR11 ;  /* 0x0000000bff047e24 */ /* 0x001fe2000f8e00ff */
[----:B------:R-:W-:Y:S01]  /*227c0*/  IADD3 R6, P4, R8, UR11, RZ ;  /* 0x0000000b08067c10 */ /* 0x000fe2000ff9e0ff */
[----:B------:R-:W-:-:S03]  /*227d0*/  IMAD.U32 R5, RZ, RZ, UR10 ;  /* 0x0000000aff057e24 */ /* 0x000fc6000f8e00ff */
[----:B------:R-:W-:Y:S02]  /*227e0*/  IADD3 R4, P5, P6, R8, UR5, R4 ;  /* 0x0000000508047c10 */ /* 0x000fe4000febe004 */
[----:B------:R-:W-:Y:S02]  /*227f0*/  F2FP.F16.F32.PACK_AB R12, RZ, R12 ;  /* 0x0000000cff0c723e */ /* 0x000fe400000000ff */
[----:B------:R-:W-:Y:S02]  /*22800*/  IADD3.X R5, R9, UR4, R5, P5, P6 ;  /* 0x0000000409057c10 */ /* 0x000fe4000afec405 */
[----:B------:R-:W-:Y:S01]  /*22810*/  ISETP.GT.AND P5, PT, R0, RZ, P2 ;  /* 0x000000ff0000720c */ /* 0x000fe200017a4270 */
[-C--:B---3--:R-:W-:Y:S01]  /*22820*/  FMUL R10, R11, R2.reuse ;  /* 0x000000020b0a7220 */ /* 0x088fe20000400000 */
[----:B----4-:R-:W-:-:S04]  /*22830*/  FMUL R11, R7, R2 ;  /* 0x00000002070b7220 */ /* 0x010fc80000400000 */
[----:B------:R-:W-:Y:S02]  /*22840*/  F2FP.F16.F32.PACK_AB R10, RZ, R10 ;  /* 0x0000000aff0a723e */ /* 0x000fe400000000ff */
[----:B------:R-:W-:Y:S02]  /*22850*/  IADD3.X R7, R9, UR10, RZ, P4, !PT ;  /* 0x0000000a09077c10 */ /* 0x000fe4000a7fe4ff */
[----:B------:R-:W-:Y:S02]  /*22860*/  PRMT R13, R10, 0x7610, R13 ;  /* 0x000076100a0d7816 */ /* 0x000fe4000000000d */
[----:B------:R-:W-:Y:S02]  /*22870*/  F2FP.F16.F32.PACK_AB R11, RZ, R11 ;  /* 0x0000000bff0b723e */ /* 0x000fe400000000ff */
[----:B------:R-:W-:Y:S01]  /*22880*/  IADD3 R10, P4, R6, UR5, RZ ;  /* 0x00000005060a7c10 */ /* 0x000fe2000ff9e0ff */
[----:B------:R0:W-:Y:S01]  /*22890*/  @P0 STG.E.U16 desc[UR36][R6.64], R13 ;  /* 0x0000000d06000986 */ /* 0x0001e2000c101524 */
[----:B------:R-:W-:-:S02]  /*228a0*/  PRMT R15, R11, 0x7610, R15 ;  /* 0x000076100b0f7816 */ /* 0x000fc4000000000f */
[----:B------:R-:W-:-:S03]  /*228b0*/  IADD3.X R11, R7, UR4, RZ, P4, !PT ;  /* 0x00000004070b7c10 */ /* 0x000fc6000a7fe4ff */
[----:B------:R1:W-:Y:S01]  /*228c0*/  @P1 STG.E.U16 desc[UR36][R6.64+0x2], R15 ;  /* 0x0000020f06001986 */ /* 0x0003e2000c101524 */
[----:B0-----:R-:W-:-:S03]  /*228d0*/  PRMT R13, R12, 0x7610, R13 ;  /* 0x000076100c0d7816 */ /* 0x001fc6000000000d */
[----:B------:R-:W2:Y:S04]  /*228e0*/  LDL.LU R12, [R1+0x10] ;  /* 0x00001000010c7983 */ /* 0x000ea80000300800 */
[----:B-1----:R-:W3:Y:S04]  /*228f0*/  LDL.LU R15, [R1+0x18] ;  /* 0x00001800010f7983 */ /* 0x002ee80000300800 */
[----:B------:R0:W-:Y:S04]  /*22900*/  @P5 STG.E.U16 desc[UR36][R10.64], R13 ;  /* 0x0000000d0a005986 */ /* 0x0001e8000c101524 */
[----:B0-----:R-:W4:Y:S01]  /*22910*/  LDL.LU R11, [R1+0x14] ;  /* 0x00001400010b7983 */ /* 0x001f220000300800 */
[----:B------:R-:W-:Y:S01]  /*22920*/  FMUL R14, R14, R2 ;  /* 0x000000020e0e7220 */ /* 0x000fe20000400000 */
[----:B------:R-:W-:-:S02]  /*22930*/  ISETP.GT.AND P0, PT, R0, 0x1, P2 ;  /* 0x000000010000780c */ /* 0x000fc40001704270 */
[----:B------:R-:W-:Y:S02]  /*22940*/  IADD3 R10, P6, R6, UR5, RZ ;  /* 0x00000005060a7c10 */ /* 0x000fe4000ffde0ff */
[----:B------:R-:W-:Y:S02]  /*22950*/  F2FP.F16.F32.PACK_AB R14, RZ, R14 ;  /* 0x0000000eff0e723e */ /* 0x000fe400000000ff */
[----:B------:R-:W-:Y:S02]  /*22960*/  ISETP.GT.AND P4, PT, R0, 0x9, P3 ;  /* 0x000000090000780c */ /* 0x000fe40001f84270 */
[----:B------:R-:W-:Y:S02]  /*22970*/  PRMT R18, R14, 0x7610, R18 ;  /* 0x000076100e127816 */ /* 0x000fe40000000012 */
[C---:B------:R-:W-:Y:S02]  /*22980*/  ISETP.GT.AND P1, PT, R0.reuse, 0x8, P3 ;  /* 0x000000080000780c */ /* 0x040fe40001f24270 */
[----:B------:R-:W-:Y:S01]  /*22990*/  ISETP.GT.AND P5, PT, R0, 0x8, P2 ;  /* 0x000000080000780c */ /* 0x000fe200017a4270 */
[-C--:B--2---:R-:W-:Y:S01]  /*229a0*/  FMUL R12, R12, R2.reuse ;  /* 0x000000020c0c7220 */ /* 0x084fe20000400000 */
[----:B---3--:R-:W-:-:S04]  /*229b0*/  FMUL R15, R15, R2 ;  /* 0x000000020f0f7220 */ /* 0x008fc80000400000 */
[----:B------:R-:W-:-:S04]  /*229c0*/  F2FP.F16.F32.PACK_AB R12, RZ, R12 ;  /* 0x0000000cff0c723e */ /* 0x000fc800000000ff */
[----:B------:R-:W-:Y:S02]  /*229d0*/  PRMT R14, R12, 0x7610, R14 ;  /* 0x000076100c0e7816 */ /* 0x000fe4000000000e */
[----:B------:R-:W-:Y:S02]  /*229e0*/  F2FP.F16.F32.PACK_AB R12, RZ, R15 ;  /* 0x0000000fff0c723e */ /* 0x000fe400000000ff */
[----:B------:R-:W2:Y:S01]  /*229f0*/  LDL.LU R15, [R1+0xa0] ;  /* 0x0000a000010f7983 */ /* 0x000ea20000300800 */
[----:B----4-:R-:W-:Y:S01]  /*22a00*/  FMUL R13, R11, R2 ;  /* 0x000000020b0d7220 */ /* 0x010fe20000400000 */
[----:B------:R-:W-:-:S05]  /*22a10*/  IADD3.X R11, R7, UR4, RZ, P6, !PT ;  /* 0x00000004070b7c10 */ /* 0x000fca000b7fe4ff */
[----:B------:R0:W-:Y:S01]  /*22a20*/  @P0 STG.E.U16 desc[UR36][R10.64+0x2], R18 ;  /* 0x000002120a000986 */ /* 0x0001e2000c101524 */
[----:B------:R-:W-:-:S05]  /*22a30*/  F2FP.F16.F32.PACK_AB R13, RZ, R13 ;  /* 0x0000000dff0d723e */ /* 0x000fca00000000ff */
[----:B------:R1:W-:Y:S04]  /*22a40*/  @P4 STG.E.U16 desc[UR36][R6.64+0x12], R13 ;  /* 0x0000120d06004986 */ /* 0x0003e8000c101524 */
[----:B0-----:R-:W3:Y:S01]  /*22a50*/  LDL.LU R11, [R1+0x20] ;  /* 0x00002000010b7983 */ /* 0x001ee20000300800 */
[----:B------:R-:W-:-:S03]  /*22a60*/  PRMT R10, R12, 0x7610, R10 ;  /* 0x000076100c0a7816 */ /* 0x000fc6000000000a */
[----:B------:R-:W4:Y:S04]  /*22a70*/  LDL.LU R12, [R1+0x1c] ;  /* 0x00001c00010c7983 */ /* 0x000f280000300800 */
[----:B-1----:R-:W2:Y:S04]  /*22a80*/  LDL.LU R13, [R1+0x28] ;  /* 0x00002800010d7983 */ /* 0x002ea80000300800 */
[----:B------:R-:W-:Y:S04]  /*22a90*/  @P1 STG.E.U16 desc[UR36][R6.64+0x10], R14 ;  /* 0x0000100e06001986 */ /* 0x000fe8000c101524 */
[----:B------:R0:W-:Y:S04]  /*22aa0*/  @P5 STG.E.U16 desc[UR36][R4.64+0x10], R10 ;  /* 0x0000100a04005986 */ /* 0x0001e8000c101524 */
[----:B0-----:R-:W2:Y:S01]  /*22ab0*/  LDL.LU R10, [R1+0x24] ;  /* 0x00002400010a7983 */ /* 0x001ea20000300800 */
[----:B------:R-:W-:-:S02]  /*22ac0*/  ISETP.GT.AND P0, PT, R0, 0x9, P2 ;  /* 0x000000090000780c */ /* 0x000fc40001704270 */
[C---:B------:R-:W-:Y:S02]  /*22ad0*/  ISETP.GT.AND P1, PT, R0.reuse, 0x10, P3 ;  /* 0x000000100000780c */ /* 0x040fe40001f24270 */
[C---:B------:R-:W-:Y:S02]  /*22ae0*/  ISETP.GT.AND P4, PT, R0.reuse, 0x11, P3 ;  /* 0x000000110000780c */ /* 0x040fe40001f84270 */
[----:B------:R-:W-:Y:S01]  /*22af0*/  ISETP.GT.AND P5, PT, R0, 0x10, P2 ;  /* 0x000000100000780c */ /* 0x000fe200017a4270 */
[-C--:B---3--:R-:W-:Y:S01]  /*22b00*/  FMUL R11, R11, R2.reuse ;  /* 0x000000020b0b7220 */ /* 0x088fe20000400000 */
[----:B----4-:R-:W-:-:S04]  /*22b10*/  FMUL R12, R12, R2 ;  /* 0x000000020c0c7220 */ /* 0x010fc80000400000 */
[----:B------:R-:W-:Y:S01]  /*22b20*/  F2FP.F16.F32.PACK_AB R11, RZ, R11 ;  /* 0x0000000bff0b723e */ /* 0x000fe200000000ff */
[----:B--2---:R-:W-:Y:S01]  /*22b30*/  FMUL R13, R13, R2 ;  /* 0x000000020d0d7220 */ /* 0x004fe20000400000 */
[----:B------:R-:W-:-:S04]  /*22b40*/  F2FP.F16.F32.PACK_AB R12, RZ, R12 ;  /* 0x0000000cff0c723e */ /* 0x000fc800000000ff */
[----:B------:R-:W-:Y:S02]  /*22b50*/  PRMT R14, R12, 0x7610, R14 ;  /* 0x000076100c0e7816 */ /* 0x000fe4000000000e */
[----:B------:R-:W-:Y:S02]  /*22b60*/  PRMT R12, R11, 0x7610, R12 ;  /* 0x000076100b0c7816 */ /* 0x000fe4000000000c */
[----:B------:R-:W-:Y:S01]  /*22b70*/  F2FP.F16.F32.PACK_AB R11, RZ, R13 ;  /* 0x0000000dff0b723e */ /* 0x000fe200000000ff */
[----:B------:R-:W-:Y:S03]  /*22b80*/  @P0 STG.E.U16 desc[UR36][R4.64+0x12], R14 ;  /* 0x0000120e04000986 */ /* 0x000fe6000c101524 */
[----:B------:R-:W-:Y:S01]  /*22b90*/  PRMT R13, R11, 0x7610, R13 ;  /* 0x000076100b0d7816 */ /* 0x000fe2000000000d */
[----:B------:R0:W-:Y:S01]  /*22ba0*/  @P1 STG.E.U16 desc[UR36][R6.64+0x20], R12 ;  /* 0x0000200c06001986 */ /* 0x0001e2000c101524 */
[----:B------:R-:W-:-:S05]  /*22bb0*/  FMUL R10, R10, R2 ;  /* 0x000000020a0a7220 */ /* 0x000fca0000400000 */
[----:B------:R-:W-:Y:S01]  /*22bc0*/  F2FP.F16.F32.PACK_AB R10, RZ, R10 ;  /* 0x0000000aff0a723e */ /* 0x000fe200000000ff */
[----:B0-----:R-:W2:Y:S04]  /*22bd0*/  LDL.LU R12, [R1+0x2c] ;  /* 0x00002c00010c7983 */ /* 0x001ea80000300800 */
[----:B------:R-:W3:Y:S04]  /*22be0*/  LDL.LU R11, [R1+0x30] ;  /* 0x00003000010b7983 */ /* 0x000ee80000300800 */
[----:B------:R0:W-:Y:S04]  /*22bf0*/  @P4 STG.E.U16 desc[UR36][R6.64+0x22], R10 ;  /* 0x0000220a06004986 */ /* 0x0001e8000c101524 */
[----:B------:R1:W-:Y:S04]  /*22c00*/  @P5 STG.E.U16 desc[UR36][R4.64+0x20], R13 ;  /* 0x0000200d04005986 */ /* 0x0003e8000c101524 */
[----:B0-----:R-:W4:Y:S04]  /*22c10*/  LDL.LU R10, [R1+0x34] ;  /* 0x00003400010a7983 */ /* 0x001f280000300800 */
[----:B-1----:R-:W4:Y:S01]  /*22c20*/  LDL.LU R13, [R1+0x38] ;  /* 0x00003800010d7983 */ /* 0x002f220000300800 */
[----:B------:R-:W-:-:S02]  /*22c30*/  ISETP.GT.AND P0, PT, R0, 0x11, P2 ;  /* 0x000000110000780c */ /* 0x000fc40001704270 */
[C---:B------:R-:W-:Y:S02]  /*22c40*/  ISETP.GT.AND P1, PT, R0.reuse, 0x18, P3 ;  /* 0x000000180000780c */ /* 0x040fe40001f24270 */
[C---:B------:R-:W-:Y:S02]  /*22c50*/  ISETP.GT.AND P4, PT, R0.reuse, 0x19, P3 ;  /* 0x000000190000780c */ /* 0x040fe40001f84270 */
[----:B------:R-:W-:Y:S01]  /*22c60*/  ISETP.GT.AND P5, PT, R0, 0x18, P2 ;  /* 0x000000180000780c */ /* 0x000fe200017a4270 */
[-C--:B--2---:R-:W-:Y:S01]  /*22c70*/  FMUL R12, R12, R2.reuse ;  /* 0x000000020c0c7220 */ /* 0x084fe20000400000 */
[----:B---3--:R-:W-:-:S04]  /*22c80*/  FMUL R11, R11, R2 ;  /* 0x000000020b0b7220 */ /* 0x008fc80000400000 */
[----:B------:R-:W-:Y:S02]  /*22c90*/  F2FP.F16.F32.PACK_AB R12, RZ, R12 ;  /* 0x0000000cff0c723e */ /* 0x000fe400000000ff */
[----:B------:R-:W-:Y:S02]  /*22ca0*/  F2FP.F16.F32.PACK_AB R11, RZ, R11 ;  /* 0x0000000bff0b723e */ /* 0x000fe400000000ff */
[----:B------:R-:W-:Y:S02]  /*22cb0*/  PRMT R14, R12, 0x7610, R14 ;  /* 0x000076100c0e7816 */ /* 0x000fe4000000000e */
[----:B------:R-:W-:-:S03]  /*22cc0*/  PRMT R12, R11, 0x7610, R12 ;  /* 0x000076100b0c7816 */ /* 0x000fc6000000000c */
[----:B------:R-:W-:Y:S01]  /*22cd0*/  @P0 STG.E.U16 desc[UR36][R4.64+0x22], R14 ;  /* 0x0000220e04000986 */ /* 0x000fe2000c101524 */
[-C--:B----4-:R-:W-:Y:S01]  /*22ce0*/  FMUL R10, R10, R2.reuse ;  /* 0x000000020a0a7220 */ /* 0x090fe20000400000 */
[----:B------:R-:W-:-:S04]  /*22cf0*/  FMUL R13, R13, R2 ;  /* 0x000000020d0d7220 */ /* 0x000fc80000400000 */
[----:B------:R-:W-:Y:S02]  /*22d00*/  F2FP.F16.F32.PACK_AB R10, RZ, R10 ;  /* 0x0000000aff0a723e */ /* 0x000fe400000000ff */
[----:B------:R-:W-:Y:S01]  /*22d10*/  F2FP.F16.F32.PACK_AB R11, RZ, R13 ;  /* 0x0000000dff0b723e */ /* 0x000fe200000000ff */
[----:B------:R0:W-:Y:S03]  /*22d20*/  @P1 STG.E.U16 desc[UR36][R6.64+0x30], R12 ;  /* 0x0000300c06001986 */ /* 0x0001e6000c101524 */
[----:B------:R-:W-:Y:S01]  /*22d30*/  PRMT R13, R11, 0x7610, R13 ;  /* 0x000076100b0d7816 */ /* 0x000fe2000000000d */
[----:B------:R1:W-:Y:S04]  /*22d40*/  @P4 STG.E.U16 desc[UR36][R6.64+0x32], R10 ;  /* 0x0000320a06004986 */ /* 0x0003e8000c101524 */
[----:B0-----:R-:W2:Y:S04]  /*22d50*/  LDL.LU R12, [R1+0x3c] ;  /* 0x00003c00010c7983 */ /* 0x001ea80000300800 */
[----:B------:R-:W3:Y:S04]  /*22d60*/  LDL.LU R11, [R1+0x40] ;  /* 0x00004000010b7983 */ /* 0x000ee80000300800 */
[----:B-1----:R-:W4:Y:S04]  /*22d70*/  LDL.LU R10, [R1+0x44] ;  /* 0x00004400010a7983 */ /* 0x002f280000300800 */
[----:B------:R0:W-:Y:S04]  /*22d80*/  @P5 STG.E.U16 desc[UR36][R4.64+0x30], R13 ;  /* 0x0000300d04005986 */ /* 0x0001e8000c101524 */
[----:B0-----:R-:W4:Y:S01]  /*22d90*/  LDL.LU R13, [R1+0x48] ;  /* 0x00004800010d7983 */ /* 0x001f220000300800 */
[----:B------:R-:W-:-:S02]  /*22da0*/  ISETP.GT.AND P0, PT, R0, 0x19, P2 ;  /* 0x000000190000780c */ /* 0x000fc40001704270 */
[C---:B------:R-:W-:Y:S02]  /*22db0*/  ISETP.GT.AND P1, PT, R0.reuse, 0x20, P3 ;  /* 0x000000200000780c */ /* 0x040fe40001f24270 */
[C---:B------:R-:W-:Y:S02]  /*22dc0*/  ISETP.GT.AND P4, PT, R0.reuse, 0x21, P3 ;  /* 0x000000210000780c */ /* 0x040fe40001f84270 */
[----:B------:R-:W-:Y:S01]  /*22dd0*/  ISETP.GT.AND P5, PT, R0, 0x20, P2 ;  /* 0x000000200000780c */ /* 0x000fe200017a4270 */
[-C--:B--2---:R-:W-:Y:S01]  /*22de0*/  FMUL R12, R12, R2.reuse ;  /* 0x000000020c0c7220 */ /* 0x084fe20000400000 */
[----:B---3--:R-:W-:-:S04]  /*22df0*/  FMUL R11, R11, R2 ;  /* 0x000000020b0b7220 */ /* 0x008fc80000400000 */
[----:B------:R-:W-:Y:S02]  /*22e00*/  F2FP.F16.F32.PACK_AB R12, RZ, R12 ;  /* 0x0000000cff0c723e */ /* 0x000fe400000000ff */
[----:B------:R-:W-:Y:S01]  /*22e10*/  F2FP.F16.F32.PACK_AB R11, RZ, R11 ;  /* 0x0000000bff0b723e */ /* 0x000fe200000000ff */
[----:B----4-:R-:W-:Y:S01]  /*22e20*/  FMUL R10, R10, R2 ;  /* 0x000000020a0a7220 */ /* 0x010fe20000400000 */
[----:B------:R-:W-:Y:S02]  /*22e30*/  PRMT R14, R12, 0x7610, R14 ;  /* 0x000076100c0e7816 */ /* 0x000fe4000000000e */
[----:B------:R-:W-:Y:S02]  /*22e40*/  PRMT R12, R11, 0x7610, R12 ;  /* 0x000076100b0c7816 */ /* 0x000fe4000000000c */
[----:B------:R-:W-:Y:S01]  /*22e50*/  F2FP.F16.F32.PACK_AB R10, RZ, R10 ;  /* 0x0000000aff0a723e */ /* 0x000fe200000000ff */
[----:B------:R-:W-:Y:S01]  /*22e60*/  @P0 STG.E.U16 desc[UR36][R4.64+0x32], R14 ;  /* 0x0000320e04000986 */ /* 0x000fe2000c101524 */
[----:B------:R-:W-:-:S03]  /*22e70*/  FMUL R13, R13, R2 ;  /* 0x000000020d0d7220 */ /* 0x000fc60000400000 */
[----:B------:R0:W-:Y:S02]  /*22e80*/  @P1 STG.E.U16 desc[UR36][R6.64+0x40], R12 ;  /* 0x0000400c06001986 */ /* 0x0001e4000c101524 */
[----:B------:R-:W-:-:S04]  /*22e90*/  F2FP.F16.F32.PACK_AB R11, RZ, R13 ;  /* 0x0000000dff0b723e */ /* 0x000fc800000000ff */
[----:B------:R-:W-:Y:S01]  /*22ea0*/  PRMT R13, R11, 0x7610, R13 ;  /* 0x000076100b0d7816 */ /* 0x000fe2000000000d */
        /* <DEDUP_REMOVED lines=54> */
[----:B------:R-:W-:Y:S01]  /*23210*/  ISETP.GT.AND P4, PT, R0, 0x39, P3 ;  /* 0x000000390000780c */ /* 0x000fe20001f84270 */
[-C--:B--2---:R-:W-:Y:S01]  /*23220*/  FMUL R12, R12, R2.reuse ;  /* 0x000000020c0c7220 */ /* 0x084fe20000400000 */
[----:B---3--:R-:W-:-:S04]  /*23230*/  FMUL R11, R11, R2 ;  /* 0x000000020b0b7220 */ /* 0x008fc80000400000 */
[----:B------:R-:W-:Y:S02]  /*23240*/  F2FP.F16.F32.PACK_AB R12, RZ, R12 ;  /* 0x0000000cff0c723e */ /* 0x000fe400000000ff */
[----:B------:R-:W-:Y:S02]  /*23250*/  F2FP.F16.F32.PACK_AB R11, RZ, R11 ;  /* 0x0000000bff0b723e */ /* 0x000fe400000000ff */
[----:B------:R-:W-:Y:S02]  /*23260*/  PRMT R14, R12, 0x7610, R14 ;  /* 0x000076100c0e7816 */ /* 0x000fe4000000000e */
[----:B------:R-:W-:Y:S01]  /*23270*/  PRMT R12, R11, 0x7610, R12 ;  /* 0x000076100b0c7816 */ /* 0x000fe2000000000c */
[-C--:B----4-:R-:W-:Y:S01]  /*23280*/  FMUL R10, R10, R2.reuse ;  /* 0x000000020a0a7220 */ /* 0x090fe20000400000 */
[----:B------:R-:W-:-:S04]  /*23290*/  FMUL R13, R13, R2 ;  /* 0x000000020d0d7220 */ /* 0x000fc80000400000 */
[----:B------:R-:W-:Y:S01]  /*232a0*/  F2FP.F16.F32.PACK_AB R10, RZ, R10 ;  /* 0x0000000aff0a723e */ /* 0x000fe200000000ff */
[----:B------:R0:W-:Y:S01]  /*232b0*/  @P0 STG.E.U16 desc[UR36][R4.64+0x62], R14 ;  /* 0x0000620e04000986 */ /* 0x0001e2000c101524 */
[----:B------:R-:W-:-:S03]  /*232c0*/  F2FP.F16.F32.PACK_AB R11, RZ, R13 ;  /* 0x0000000dff0b723e */ /* 0x000fc600000000ff */
[----:B------:R1:W-:Y:S04]  /*232d0*/  @P1 STG.E.U16 desc[UR36][R6.64+0x70], R12 ;  /* 0x0000700c06001986 */ /* 0x0003e8000c101524 */
[----:B------:R-:W2:Y:S04]  /*232e0*/  LDL.LU R13, [R1+0x88] ;  /* 0x00008800010d7983 */ /* 0x000ea80000300800 */
[----:B0-----:R-:W3:Y:S01]  /*232f0*/  LDL.LU R14, [R1+0x9c] ;  /* 0x00009c00010e7983 */ /* 0x001ee20000300800 */
[----:B-1----:R-:W-:-:S03]  /*23300*/  PRMT R12, R11, 0x7610, R12 ;  /* 0x000076100b0c7816 */ /* 0x002fc6000000000c */
[----:B------:R0:W-:Y:S04]  /*23310*/  @P4 STG.E.U16 desc[UR36][R6.64+0x72], R10 ;  /* 0x0000720a06004986 */ /* 0x0001e8000c101524 */
[----:B------:R-:W4:Y:S04]  /*23320*/  LDL.LU R11, [R1+0x7c] ;  /* 0x00007c00010b7983 */ /* 0x000f280000300800 */
[----:B0-----:R-:W2:Y:S01]  /*23330*/  LDL.LU R10, [R1+0x80] ;  /* 0x00008000010a7983 */ /* 0x001ea20000300800 */
[C---:B------:R-:W-:Y:S02]  /*23340*/  ISETP.GT.AND P5, PT, R0.reuse, 0x38, P2 ;  /* 0x000000380000780c */ /* 0x040fe400017a4270 */
[----:B------:R-:W-:-:S02]  /*23350*/  ISETP.GT.AND P0, PT, R0, 0x39, P2 ;  /* 0x000000390000780c */ /* 0x000fc40001704270 */
[----:B------:R-:W-:-:S09]  /*23360*/  ISETP.GT.AND P1, PT, R0, 0x40, P3 ;  /* 0x000000400000780c */ /* 0x000fd20001f24270 */
[----:B------:R0:W-:Y:S04]  /*23370*/  @P5 STG.E.U16 desc[UR36][R4.64+0x70], R12 ;  /* 0x0000700c04005986 */ /* 0x0001e8000c101524 */
[----:B0-----:R-:W3:Y:S01]  /*23380*/  LDL.LU R12, [R1+0x84] ;  /* 0x00008400010c7983 */ /* 0x001ee20000300800 */
[-C--:B----4-:R-:W-:Y:S01]  /*23390*/  FMUL R11, R11, R2.reuse ;  /* 0x000000020b0b7220 */ /* 0x090fe20000400000 */
[----:B--2---:R-:W-:-:S04]  /*233a0*/  FMUL R10, R10, R2 ;  /* 0x000000020a0a7220 */ /* 0x004fc80000400000 */
[----:B------:R-:W-:Y:S02]  /*233b0*/  F2FP.F16.F32.PACK_AB R11, RZ, R11 ;  /* 0x0000000bff0b723e */ /* 0x000fe400000000ff */
[----:B------:R-:W-:-:S03]  /*233c0*/  F2FP.F16.F32.PACK_AB R10, RZ, R10 ;  /* 0x0000000aff0a723e */ /* 0x000fc600000000ff */
[----:B------:R0:W-:Y:S04]  /*233d0*/  @P0 STG.E.U16 desc[UR36][R4.64+0x72], R11 ;  /* 0x0000720b04000986 */ /* 0x0001e8000c101524 */
[----:B------:R1:W-:Y:S04]  /*233e0*/  @P1 STG.E.U16 desc[UR36][R6.64+0x80], R10 ;  /* 0x0000800a06001986 */ /* 0x0003e8000c101524 */
[----:B0-----:R-:W2:Y:S04]  /*233f0*/  LDL.LU R11, [R1+0x90] ;  /* 0x00009000010b7983 */ /* 0x001ea80000300800 */
[----:B-1----:R-:W4:Y:S01]  /*23400*/  LDL.LU R10, [R1+0x8c] ;  /* 0x00008c00010a7983 */ /* 0x002f220000300800 */
[----:B------:R-:W-:-:S02]  /*23410*/  ISETP.GT.AND P4, PT, R0, 0x41, P3 ;  /* 0x000000410000780c */ /* 0x000fc40001f84270 */
[----:B------:R-:W-:Y:S01]  /*23420*/  ISETP.GT.AND P5, PT, R0, 0x40, P2 ;  /* 0x000000400000780c */ /* 0x000fe200017a4270 */
[-C--:B---3--:R-:W-:Y:S01]  /*23430*/  FMUL R12, R12, R2.reuse ;  /* 0x000000020c0c7220 */ /* 0x088fe20000400000 */
[----:B------:R-:W-:Y:S01]  /*23440*/  ISETP.GT.AND P0, PT, R0, 0x41, P2 ;  /* 0x000000410000780c */ /* 0x000fe20001704270 */
[----:B------:R-:W-:-:S03]  /*23450*/  FMUL R13, R13, R2 ;  /* 0x000000020d0d7220 */ /* 0x000fc60000400000 */
[----:B------:R-:W-:Y:S02]  /*23460*/  F2FP.F16.F32.PACK_AB R12, RZ, R12 ;  /* 0x0000000cff0c723e */ /* 0x000fe400000000ff */
[----:B------:R-:W-:-:S03]  /*23470*/  F2FP.F16.F32.PACK_AB R13, RZ, R13 ;  /* 0x0000000dff0d723e */ /* 0x000fc600000000ff */
[----:B------:R0:W-:Y:S04]  /*23480*/  @P4 STG.E.U16 desc[UR36][R6.64+0x82], R12 ;  /* 0x0000820c06004986 */ /* 0x0001e8000c101524 */
[----:B------:R1:W-:Y:S04]  /*23490*/  @P5 STG.E.U16 desc[UR36][R4.64+0x80], R13 ;  /* 0x0000800d04005986 */ /* 0x0003e8000c101524 */
[----:B0-----:R-:W3:Y:S04]  /*234a0*/  LDL.LU R12, [R1+0x94] ;  /* 0x00009400010c7983 */ /* 0x001ee80000300800 */
[----:B-1----:R-:W3:Y:S01]  /*234b0*/  LDL.LU R13, [R1+0x98] ;  /* 0x00009800010d7983 */ /* 0x002ee20000300800 */
[----:B----4-:R-:W-:-:S05]  /*234c0*/  FMUL R10, R10, R2 ;  /* 0x000000020a0a7220 */ /* 0x010fca0000400000 */
[----:B------:R-:W-:-:S05]  /*234d0*/  F2FP.F16.F32.PACK_AB R10, RZ, R10 ;  /* 0x0000000aff0a723e */ /* 0x000fca00000000ff */
[----:B------:R0:W-:Y:S04]  /*234e0*/  @P0 STG.E.U16 desc[UR36][R4.64+0x82], R10 ;  /* 0x0000820a04000986 */ /* 0x0001e8000c101524 */
[----:B0-----:R-:W4:Y:S01]  /*234f0*/  LDL.LU R10, [R1+0xa4] ;  /* 0x0000a400010a7983 */ /* 0x001f220000300800 */
[----:B------:R-:W-:Y:S01]  /*23500*/  ISETP.GT.AND P1, PT, R0, 0x48, P3 ;  /* 0x000000480000780c */ /* 0x000fe20001f24270 */
[----:B--2---:R-:W-:-:S05]  /*23510*/  FMUL R11, R11, R2 ;  /* 0x000000020b0b7220 */ /* 0x004fca0000400000 */
[----:B------:R-:W-:-:S07]  /*23520*/  F2FP.F16.F32.PACK_AB R11, RZ, R11 ;  /* 0x0000000bff0b723e */ /* 0x000fce00000000ff */
[----:B------:R0:W-:Y:S04]  /*23530*/  @P1 STG.E.U16 desc[UR36][R6.64+0x90], R11 ;  /* 0x0000900b06001986 */ /* 0x0001e8000c101524 */
[----:B0-----:R-:W2:Y:S01]  /*23540*/  LDL.LU R11, [R1+0xa8] ;  /* 0x0000a800010b7983 */ /* 0x001ea20000300800 */
[----:B----4-:R-:W-:-:S05]  /*23550*/  FMUL R10, R10, R2 ;  /* 0x000000020a0a7220 */ /* 0x010fca0000400000 */
[----:B------:R-:W-:-:S04]  /*23560*/  F2FP.F16.F32.PACK_AB R10, RZ, R10 ;  /* 0x0000000aff0a723e */ /* 0x000fc800000000ff */
[----:B------:R-:W-:Y:S02]  /*23570*/  PRMT R18, R10, 0x7610, R18 ;  /* 0x000076100a127816 */ /* 0x000fe40000000012 */
[----:B------:R-:W4:Y:S01]  /*23580*/  LDL.LU R10, [R1+0xac] ;  /* 0x0000ac00010a7983 */ /* 0x000f220000300800 */
[----:B------:R-:W-:Y:S01]  /*23590*/  ISETP.GT.AND P4, PT, R0, 0x49, P3 ;  /* 0x000000490000780c */ /* 0x000fe20001f84270 */
[-C--:B---3--:R-:W-:Y:S01]  /*235a0*/  FMUL R12, R12, R2.reuse ;  /* 0x000000020c0c7220 */ /* 0x088fe20000400000 */
[C---:B------:R-:W-:Y:S01]  /*235b0*/  ISETP.GT.AND P5, PT, R0.reuse, 0x48, P2 ;  /* 0x000000480000780c */ /* 0x040fe200017a4270 */
[-C--:B------:R-:W-:Y:S01]  /*235c0*/  FMUL R13, R13, R2.reuse ;  /* 0x000000020d0d7220 */ /* 0x080fe20000400000 */
[C---:B------:R-:W-:Y:S02]  /*235d0*/  ISETP.GT.AND P0, PT, R0.reuse, 0x49, P2 ;  /* 0x000000490000780c */ /* 0x040fe40001704270 */
[----:B------:R-:W-:Y:S01]  /*235e0*/  ISETP.GT.AND P1, PT, R0, 0x50, P3 ;  /* 0x000000500000780c */ /* 0x000fe20001f24270 */
[----:B------:R-:W-:Y:S01]  /*235f0*/  FMUL R14, R14, R2 ;  /* 0x000000020e0e7220 */ /* 0x000fe20000400000 */
[----:B------:R-:W-:Y:S01]  /*23600*/  F2FP.F16.F32.PACK_AB R12, RZ, R12 ;  /* 0x0000000cff0c723e */ /* 0x000fe200000000ff */
[-C--:B--2---:R-:W-:Y:S01]  /*23610*/  FMUL R11, R11, R2.reuse ;  /* 0x000000020b0b7220 */ /* 0x084fe20000400000 */
[----:B------:R-:W-:Y:S01]  /*23620*/  FMUL R15, R15, R2 ;  /* 0x000000020f0f7220 */ /* 0x000fe20000400000 */
[----:B------:R-:W-:-:S03]  /*23630*/  F2FP.F16.F32.PACK_AB R13, RZ, R13 ;  /* 0x0000000dff0d723e */ /* 0x000fc600000000ff */
[----:B------:R-:W-:Y:S01]  /*23640*/  F2FP.F16.F32.PACK_AB R11, RZ, R11 ;  /* 0x0000000bff0b723e */ /* 0x000fe200000000ff */
[----:B------:R-:W-:Y:S01]  /*23650*/  @P4 STG.E.U16 desc[UR36][R6.64+0x92], R12 ;  /* 0x0000920c06004986 */ /* 0x000fe2000c101524 */
[----:B------:R-:W-:Y:S02]  /*23660*/  F2FP.F16.F32.PACK_AB R14, RZ, R14 ;  /* 0x0000000eff0e723e */ /* 0x000fe400000000ff */
[----:B------:R-:W-:Y:S01]  /*23670*/  PRMT R19, R11, 0x7610, R19 ;  /* 0x000076100b137816 */ /* 0x000fe20000000013 */
[----:B------:R-:W-:Y:S01]  /*23680*/  FMUL R11, R235, R2 ;  /* 0x00000002eb0b7220 */ /* 0x000fe20000400000 */
[C---:B------:R-:W-:Y:S01]  /*23690*/  ISETP.GT.AND P4, PT, R0.reuse, 0x51, P3 ;  /* 0x000000510000780c */ /* 0x040fe20001f84270 */
[----:B------:R0:W-:Y:S01]  /*236a0*/  @P5 STG.E.U16 desc[UR36][R4.64+0x90], R13 ;  /* 0x0000900d04005986 */ /* 0x0001e2000c101524 */
[----:B------:R-:W-:Y:S02]  /*236b0*/  F2FP.F16.F32.PACK_AB R15, RZ, R15 ;  /* 0x0000000fff0f723e */ /* 0x000fe400000000ff */
[C---:B------:R-:W-:Y:S01]  /*236c0*/  ISETP.GT.AND P5, PT, R0.reuse, 0x50, P2 ;  /* 0x000000500000780c */ /* 0x040fe200017a4270 */
[----:B------:R-:W-:Y:S01]  /*236d0*/  @P0 STG.E.U16 desc[UR36][R4.64+0x92], R14 ;  /* 0x0000920e04000986 */ /* 0x000fe2000c101524 */
[----:B------:R-:W-:-:S03]  /*236e0*/  ISETP.GT.AND P0, PT, R0, 0x51, P2 ;  /* 0x000000510000780c */ /* 0x000fc60001704270 */
[----:B------:R-:W-:Y:S01]  /*236f0*/  @P1 STG.E.U16 desc[UR36][R6.64+0xa0], R15 ;  /* 0x0000a00f06001986 */ /* 0x000fe2000c101524 */
[----:B------:R-:W-:Y:S02]  /*23700*/  ISETP.GT.AND P1, PT, R0, 0x58, P3 ;  /* 0x000000580000780c */ /* 0x000fe40001f24270 */
[----:B0-----:R-:W-:Y:S01]  /*23710*/  F2FP.F16.F32.PACK_AB R13, RZ, R11 ;  /* 0x0000000bff0d723e */ /* 0x001fe200000000ff */
[----:B------:R-:W-:Y:S01]  /*23720*/  FMUL R11, R232, R2 ;  /* 0x00000002e80b7220 */ /* 0x000fe20000400000 */
[----:B------:R0:W-:Y:S04]  /*23730*/  @P4 STG.E.U16 desc[UR36][R6.64+0xa2], R18 ;  /* 0x0000a21206004986 */ /* 0x0001e8000c101524 */
[----:B------:R-:W-:Y:S01]  /*23740*/  F2FP.F16.F32.PACK_AB R11, RZ, R11 ;  /* 0x0000000bff0b723e */ /* 0x000fe200000000ff */
[----:B------:R-:W-:Y:S01]  /*23750*/  @P5 STG.E.U16 desc[UR36][R4.64+0xa0], R19 ;  /* 0x0000a01304005986 */ /* 0x000fe2000c101524 */
[----:B------:R-:W-:-:S02]  /*23760*/  ISETP.GT.AND P4, PT, R0, 0x59, P3 ;  /* 0x000000590000780c */ /* 0x000fc40001f84270 */
[----:B------:R-:W-:Y:S02]  /*23770*/  ISETP.GT.AND P5, PT, R0, 0x58, P2 ;  /* 0x000000580000780c */ /* 0x000fe400017a4270 */
[----:B0-----:R-:W-:Y:S01]  /*23780*/  PRMT R18, R11, 0x7610, R18 ;  /* 0x000076100b127816 */ /* 0x001fe20000000012 */
[-C--:B------:R-:W-:Y:S01]  /*23790*/  FMUL R11, R234, R2.reuse ;  /* 0x00000002ea0b7220 */ /* 0x080fe20000400000 */
[----:B----4-:R-:W-:-:S05]  /*237a0*/  FMUL R10, R10, R2 ;  /* 0x000000020a0a7220 */ /* 0x010fca0000400000 */
[----:B------:R-:W-:Y:S01]  /*237b0*/  F2FP.F16.F32.PACK_AB R12, RZ, R10 ;  /* 0x0000000aff0c723e */ /* 0x000fe200000000ff */
[----:B------:R-:W-:-:S05]  /*237c0*/  FMUL R10, R231, R2 ;  /* 0x00000002e70a7220 */ /* 0x000fca0000400000 */
[----:B------:R-:W-:Y:S02]  /*237d0*/  F2FP.F16.F32.PACK_AB R10, RZ, R10 ;  /* 0x0000000aff0a723e */ /* 0x000fe400000000ff */
[----:B------:R-:W-:Y:S02]  /*237e0*/  PRMT R14, R12, 0x7610, R14 ;  /* 0x000076100c0e7816 */ /* 0x000fe4000000000e */
[----:B------:R-:W-:Y:S01]  /*237f0*/  PRMT R15, R10, 0x7610, R15 ;  /* 0x000076100a0f7816 */ /* 0x000fe2000000000f */
[----:B------:R-:W-:Y:S02]  /*23800*/  FMUL R10, R233, R2 ;  /* 0x00000002e90a7220 */ /* 0x000fe40000400000 */
[----:B------:R-:W-:Y:S03]  /*23810*/  @P0 STG.E.U16 desc[UR36][R4.64+0xa2], R14 ;  /* 0x0000a20e04000986 */ /* 0x000fe6000c101524 */
[----:B------:R-:W-:Y:S01]  /*23820*/  F2FP.F16.F32.PACK_AB R12, RZ, R10 ;  /* 0x0000000aff0c723e */ /* 0x000fe200000000ff */
[----:B------:R0:W-:Y:S01]  /*23830*/  @P1 STG.E.U16 desc[UR36][R6.64+0xb0], R13 ;  /* 0x0000b00d06001986 */ /* 0x0001e2000c101524 */
[----:B------:R-:W-:Y:S01]  /*23840*/  FMUL R10, R227, R2 ;  /* 0x00000002e30a7220 */ /* 0x000fe20000400000 */
[----:B------:R-:W-:-:S02]  /*23850*/  ISETP.GT.AND P0, PT, R0, 0x59, P2 ;  /* 0x000000590000780c */ /* 0x000fc40001704270 */
[----:B------:R-:W-:Y:S02]  /*23860*/  ISETP.GT.AND P1, PT, R0, 0x60, P3 ;  /* 0x000000600000780c */ /* 0x000fe40001f24270 */
[----:B------:R-:W-:Y:S02]  /*23870*/  F2FP.F16.F32.PACK_AB R10, RZ, R10 ;  /* 0x0000000aff0a723e */ /* 0x000fe400000000ff */
[----:B0-----:R-:W-:Y:S01]  /*23880*/  F2FP.F16.F32.PACK_AB R13, RZ, R11 ;  /* 0x0000000bff0d723e */ /* 0x001fe200000000ff */
[----:B------:R-:W-:Y:S01]  /*23890*/  FMUL R11, R228, R2 ;  /* 0x00000002e40b7220 */ /* 0x000fe20000400000 */
[----:B------:R0:W-:Y:S01]  /*238a0*/  @P4 STG.E.U16 desc[UR36][R6.64+0xb2], R15 ;  /* 0x0000b20f06004986 */ /* 0x0001e2000c101524 */
[----:B------:R-:W-:-:S03]  /*238b0*/  PRMT R14, R12, 0x7610, R14 ;  /* 0x000076100c0e7816 */ /* 0x000fc6000000000e */
[----:B------:R-:W-:Y:S01]  /*238c0*/  F2FP.F16.F32.PACK_AB R11, RZ, R11 ;  /* 0x0000000bff0b723e */ /* 0x000fe200000000ff */
[----:B------:R1:W-:Y:S01]  /*238d0*/  @P5 STG.E.U16 desc[UR36][R4.64+0xb0], R18 ;  /* 0x0000b01204005986 */ /* 0x0003e2000c101524 */
[C---:B------:R-:W-:Y:S02]  /*238e0*/  ISETP.GT.AND P4, PT, R0.reuse, 0x61, P3 ;  /* 0x000000610000780c */ /* 0x040fe40001f84270 */
[----:B------:R-:W-:Y:S02]  /*238f0*/  ISETP.GT.AND P5, PT, R0, 0x60, P2 ;  /* 0x000000600000780c */ /* 0x000fe400017a4270 */
[----:B0-----:R-:W-:Y:S01]  /*23900*/  PRMT R15, R10, 0x7610, R15 ;  /* 0x000076100a0f7816 */ /* 0x001fe2000000000f */
[-C--:B------:R-:W-:Y:S01]  /*23910*/  FMUL R10, R229, R2.reuse ;  /* 0x00000002e50a7220 */ /* 0x080fe20000400000 */
[----:B-1----:R-:W-:Y:S01]  /*23920*/  PRMT R18, R11, 0x7610, R18 ;  /* 0x000076100b127816 */ /* 0x002fe20000000012 */
[----:B------:R-:W-:Y:S01]  /*23930*/  FMUL R11, R230, R2 ;  /* 0x00000002e60b7220 */ /* 0x000fe20000400000 */
[----:B------:R-:W-:Y:S02]  /*23940*/  @P0 STG.E.U16 desc[UR36][R4.64+0xb2], R14 ;  /* 0x0000b20e04000986 */ /* 0x000fe4000c101524 */
[----:B------:R-:W-:Y:S01]  /*23950*/  F2FP.F16.F32.PACK_AB R12, RZ, R10 ;  /* 0x0000000aff0c723e */ /* 0x000fe200000000ff */
[----:B------:R-:W-:Y:S01]  /*23960*/  FMUL R10, R223, R2 ;  /* 0x00000002df0a7220 */ /* 0x000fe20000400000 */
[----:B------:R0:W-:Y:S01]  /*23970*/  @P1 STG.E.U16 desc[UR36][R6.64+0xc0], R13 ;  /* 0x0000c00d06001986 */ /* 0x0001e2000c101524 */
        /* <DEDUP_REMOVED lines=189> */
[C---:B------:R-:W-:Y:S01]  /*24550*/  ISETP.GT.AND P0, PT, R0.reuse, 0xb1, P2 ;  /* 0x000000b10000780c */ /* 0x040fe20001704270 */
[----:B------:R0:W-:Y:S01]  /*24560*/  @P1 STG.E.U16 desc[UR36][R6.64+0x160], R13 ;  /* 0x0001600d06001986 */ /* 0x0001e2000c101524 */
[----:B------:R-:W-:-:S02]  /*24570*/  ISETP.GT.AND P1, PT, R0, 0xb8, P3 ;  /* 0x000000b80000780c */ /* 0x000fc40001f24270 */
[----:B------:R-:W-:Y:S01]  /*24580*/  F2FP.F16.F32.PACK_AB R10, RZ, R10 ;  /* 0x0000000aff0a723e */ /* 0x000fe200000000ff */
[----:B------:R1:W-:Y:S01]  /*24590*/  @P4 STG.E.U16 desc[UR36][R6.64+0x162], R15 ;  /* 0x0001620f06004986 */ /* 0x0003e2000c101524 */
[----:B0-----:R-:W-:Y:S01]  /*245a0*/  F2FP.F16.F32.PACK_AB R13, RZ, R11 ;  /* 0x0000000bff0d723e */ /* 0x001fe200000000ff */
[-C--:B------:R-:W-:Y:S01]  /*245b0*/  FMUL R11, R184, R2.reuse ;  /* 0x00000002b80b7220 */ /* 0x080fe20000400000 */
[----:B------:R-:W-:Y:S01]  /*245c0*/  PRMT R14, R12, 0x7610, R14 ;  /* 0x000076100c0e7816 */ /* 0x000fe2000000000e */
[----:B------:R0:W-:Y:S01]  /*245d0*/  @P5 STG.E.U16 desc[UR36][R4.64+0x160], R18 ;  /* 0x0001601204005986 */ /* 0x0001e2000c101524 */
[----:B-1----:R-:W-:Y:S02]  /*245e0*/  PRMT R15, R10, 0x7610, R15 ;  /* 0x000076100a0f7816 */ /* 0x002fe4000000000f */
[----:B------:R-:W-:Y:S01]  /*245f0*/  F2FP.F16.F32.PACK_AB R11, RZ, R11 ;  /* 0x0000000bff0b723e */ /* 0x000fe200000000ff */
[----:B------:R-:W-:Y:S01]  /*24600*/  FMUL R10, R185, R2 ;  /* 0x00000002b90a7220 */ /* 0x000fe20000400000 */
[C---:B------:R-:W-:Y:S01]  /*24610*/  ISETP.GT.AND P4, PT, R0.reuse, 0xb9, P3 ;  /* 0x000000b90000780c */ /* 0x040fe20001f84270 */
[----:B------:R-:W-:Y:S01]  /*24620*/  @P0 STG.E.U16 desc[UR36][R4.64+0x162], R14 ;  /* 0x0001620e04000986 */ /* 0x000fe2000c101524 */
[----:B------:R-:W-:-:S02]  /*24630*/  ISETP.GT.AND P5, PT, R0, 0xb8, P2 ;  /* 0x000000b80000780c */ /* 0x000fc400017a4270 */
[----:B0-----:R-:W-:Y:S01]  /*24640*/  PRMT R18, R11, 0x7610, R18 ;  /* 0x000076100b127816 */ /* 0x001fe20000000012 */
[----:B------:R-:W-:Y:S01]  /*24650*/  FMUL R11, R186, R2 ;  /* 0x00000002ba0b7220 */ /* 0x000fe20000400000 */
[----:B------:R0:W-:Y:S01]  /*24660*/  @P1 STG.E.U16 desc[UR36][R6.64+0x170], R13 ;  /* 0x0001700d06001986 */ /* 0x0001e2000c101524 */
[C---:B------:R-:W-:Y:S02]  /*24670*/  ISETP.GT.AND P0, PT, R0.reuse, 0xb9, P2 ;  /* 0x000000b90000780c */ /* 0x040fe40001704270 */
[----:B------:R-:W-:Y:S01]  /*24680*/  F2FP.F16.F32.PACK_AB R12, RZ, R10 ;  /* 0x0000000aff0c723e */ /* 0x000fe200000000ff */
[-C--:B------:R-:W-:Y:S01]  /*24690*/  FMUL R10, R179, R2.reuse ;  /* 0x00000002b30a7220 */ /* 0x080fe20000400000 */
[----:B------:R-:W-:Y:S02]  /*246a0*/  ISETP.GT.AND P1, PT, R0, 0xc0, P3 ;  /* 0x000000c00000780c */ /* 0x000fe40001f24270 */
[----:B------:R1:W-:Y:S01]  /*246b0*/  @P4 STG.E.U16 desc[UR36][R6.64+0x172], R15 ;  /* 0x0001720f06004986 */ /* 0x0003e2000c101524 */
[----:B0-----:R-:W-:Y:S01]  /*246c0*/  F2FP.F16.F32.PACK_AB R13, RZ, R11 ;  /* 0x0000000bff0d723e */ /* 0x001fe200000000ff */
[----:B------:R-:W-:Y:S01]  /*246d0*/  FMUL R11, R180, R2 ;  /* 0x00000002b40b7220 */ /* 0x000fe20000400000 */
[----:B------:R-:W-:-:S02]  /*246e0*/  F2FP.F16.F32.PACK_AB R10, RZ, R10 ;  /* 0x0000000aff0a723e */ /* 0x000fc400000000ff */
[----:B------:R-:W-:Y:S02]  /*246f0*/  PRMT R14, R12, 0x7610, R14 ;  /* 0x000076100c0e7816 */ /* 0x000fe4000000000e */
[----:B------:R-:W-:Y:S02]  /*24700*/  F2FP.F16.F32.PACK_AB R11, RZ, R11 ;  /* 0x0000000bff0b723e */ /* 0x000fe400000000ff */
[----:B------:R-:W-:Y:S01]  /*24710*/  ISETP.GT.AND P4, PT, R0, 0xc1, P3 ;  /* 0x000000c10000780c */ /* 0x000fe20001f84270 */
[----:B------:R0:W-:Y:S01]  /*24720*/  @P5 STG.E.U16 desc[UR36][R4.64+0x170], R18 ;  /* 0x0001701204005986 */ /* 0x0001e2000c101524 */
[----:B-1----:R-:W-:Y:S01]  /*24730*/  PRMT R15, R10, 0x7610, R15 ;  /* 0x000076100a0f7816 */ /* 0x002fe2000000000f */
[----:B------:R-:W-:Y:S01]  /*24740*/  FMUL R10, R181, R2 ;  /* 0x00000002b50a7220 */ /* 0x000fe20000400000 */
[C---:B------:R-:W-:Y:S01]  /*24750*/  ISETP.GT.AND P5, PT, R0.reuse, 0xc0, P2 ;  /* 0x000000c00000780c */ /* 0x040fe200017a4270 */
[----:B------:R-:W-:Y:S01]  /*24760*/  @P0 STG.E.U16 desc[UR36][R4.64+0x172], R14 ;  /* 0x0001720e04000986 */ /* 0x000fe2000c101524 */
[----:B------:R-:W-:-:S03]  /*24770*/  ISETP.GT.AND P0, PT, R0, 0xc1, P2 ;  /* 0x000000c10000780c */ /* 0x000fc60001704270 */
[----:B------:R1:W-:Y:S01]  /*24780*/  @P1 STG.E.U16 desc[UR36][R6.64+0x180], R13 ;  /* 0x0001800d06001986 */ /* 0x0003e2000c101524 */
[----:B------:R-:W-:Y:S02]  /*24790*/  ISETP.GT.AND P1, PT, R0, 0xc8, P3 ;  /* 0x000000c80000780c */ /* 0x000fe40001f24270 */
[----:B0-----:R-:W-:Y:S01]  /*247a0*/  PRMT R18, R11, 0x7610, R18 ;  /* 0x000076100b127816 */ /* 0x001fe20000000012 */
[----:B------:R-:W-:Y:S01]  /*247b0*/  FMUL R11, R182, R2 ;  /* 0x00000002b60b7220 */ /* 0x000fe20000400000 */
[----:B------:R-:W-:Y:S01]  /*247c0*/  F2FP.F16.F32.PACK_AB R12, RZ, R10 ;  /* 0x0000000aff0c723e */ /* 0x000fe200000000ff */
[-C--:B------:R-:W-:Y:S01]  /*247d0*/  FMUL R10, R175, R2.reuse ;  /* 0x00000002af0a7220 */ /* 0x080fe20000400000 */
[----:B------:R0:W-:Y:S02]  /*247e0*/  @P4 STG.E.U16 desc[UR36][R6.64+0x182], R15 ;  /* 0x0001820f06004986 */ /* 0x0001e4000c101524 */
[----:B-1----:R-:W-:Y:S01]  /*247f0*/  F2FP.F16.F32.PACK_AB R13, RZ, R11 ;  /* 0x0000000bff0d723e */ /* 0x002fe200000000ff */
[----:B------:R-:W-:Y:S01]  /*24800*/  FMUL R11, R176, R2 ;  /* 0x00000002b00b7220 */ /* 0x000fe20000400000 */
[----:B------:R-:W-:-:S02]  /*24810*/  F2FP.F16.F32.PACK_AB R10, RZ, R10 ;  /* 0x0000000aff0a723e */ /* 0x000fc400000000ff */
[----:B------:R-:W-:Y:S02]  /*24820*/  PRMT R14, R12, 0x7610, R14 ;  /* 0x000076100c0e7816 */ /* 0x000fe4000000000e */
[----:B------:R-:W-:Y:S02]  /*24830*/  ISETP.GT.AND P4, PT, R0, 0xc9, P3 ;  /* 0x000000c90000780c */ /* 0x000fe40001f84270 */
[----:B------:R-:W-:Y:S01]  /*24840*/  F2FP.F16.F32.PACK_AB R11, RZ, R11 ;  /* 0x0000000bff0b723e */ /* 0x000fe200000000ff */
[----:B------:R1:W-:Y:S01]  /*24850*/  @P5 STG.E.U16 desc[UR36][R4.64+0x180], R18 ;  /* 0x0001801204005986 */ /* 0x0003e2000c101524 */
[----:B0-----:R-:W-:Y:S01]  /*24860*/  PRMT R15, R10, 0x7610, R15 ;  /* 0x000076100a0f7816 */ /* 0x001fe2000000000f */
[----:B------:R-:W-:Y:S01]  /*24870*/  FMUL R10, R177, R2 ;  /* 0x00000002b10a7220 */ /* 0x000fe20000400000 */
[C---:B------:R-:W-:Y:S01]  /*24880*/  ISETP.GT.AND P5, PT, R0.reuse, 0xc8, P2 ;  /* 0x000000c80000780c */ /* 0x040fe200017a4270 */
[----:B------:R-:W-:Y:S01]  /*24890*/  @P0 STG.E.U16 desc[UR36][R4.64+0x182], R14 ;  /* 0x0001820e04000986 */ /* 0x000fe2000c101524 */
[----:B------:R-:W-:-:S03]  /*248a0*/  ISETP.GT.AND P0, PT, R0, 0xc9, P2 ;  /* 0x000000c90000780c */ /* 0x000fc60001704270 */
[----:B------:R0:W-:Y:S01]  /*248b0*/  @P1 STG.E.U16 desc[UR36][R6.64+0x190], R13 ;  /* 0x0001900d06001986 */ /* 0x0001e2000c101524 */
[----:B------:R-:W-:Y:S02]  /*248c0*/  ISETP.GT.AND P1, PT, R0, 0xd0, P3 ;  /* 0x000000d00000780c */ /* 0x000fe40001f24270 */
[----:B-1----:R-:W-:Y:S01]  /*248d0*/  PRMT R18, R11, 0x7610, R18 ;  /* 0x000076100b127816 */ /* 0x002fe20000000012 */
[----:B------:R-:W-:Y:S01]  /*248e0*/  FMUL R11, R178, R2 ;  /* 0x00000002b20b7220 */ /* 0x000fe20000400000 */
[----:B------:R-:W-:Y:S01]  /*248f0*/  F2FP.F16.F32.PACK_AB R12, RZ, R10 ;  /* 0x0000000aff0c723e */ /* 0x000fe200000000ff */
[-C--:B------:R-:W-:Y:S01]  /*24900*/  FMUL R10, R171, R2.reuse ;  /* 0x00000002ab0a7220 */ /* 0x080fe20000400000 */
[----:B------:R1:W-:Y:S01]  /*24910*/  @P4 STG.E.U16 desc[UR36][R6.64+0x192], R15 ;  /* 0x0001920f06004986 */ /* 0x0003e2000c101524 */
[----:B------:R-:W-:Y:S02]  /*24920*/  ISETP.GT.AND P4, PT, R0, 0xd1, P3 ;  /* 0x000000d10000780c */ /* 0x000fe40001f84270 */
[----:B0-----:R-:W-:Y:S01]  /*24930*/  F2FP.F16.F32.PACK_AB R13, RZ, R11 ;  /* 0x0000000bff0d723e */ /* 0x001fe200000000ff */
[----:B------:R-:W-:Y:S01]  /*24940*/  FMUL R11, R172, R2 ;  /* 0x00000002ac0b7220 */ /* 0x000fe20000400000 */
[----:B------:R-:W-:Y:S01]  /*24950*/  PRMT R14, R12, 0x7610, R14 ;  /* 0x000076100c0e7816 */ /* 0x000fe2000000000e */
[----:B------:R0:W-:Y:S01]  /*24960*/  @P5 STG.E.U16 desc[UR36][R4.64+0x190], R18 ;  /* 0x0001901204005986 */ /* 0x0001e2000c101524 */
[----:B------:R-:W-:-:S02]  /*24970*/  F2FP.F16.F32.PACK_AB R10, RZ, R10 ;  /* 0x0000000aff0a723e */ /* 0x000fc400000000ff */
[----:B------:R-:W-:Y:S01]  /*24980*/  F2FP.F16.F32.PACK_AB R11, RZ, R11 ;  /* 0x0000000bff0b723e */ /* 0x000fe200000000ff */
[----:B------:R-:W-:Y:S01]  /*24990*/  @P0 STG.E.U16 desc[UR36][R4.64+0x192], R14 ;  /* 0x0001920e04000986 */ /* 0x000fe2000c101524 */
[----:B------:R-:W-:Y:S02]  /*249a0*/  ISETP.GT.AND P5, PT, R0, 0xd0, P2 ;  /* 0x000000d00000780c */ /* 0x000fe400017a4270 */
[----:B-1----:R-:W-:Y:S01]  /*249b0*/  PRMT R15, R10, 0x7610, R15 ;  /* 0x000076100a0f7816 */ /* 0x002fe2000000000f */
[----:B------:R1:W-:Y:S01]  /*249c0*/  @P1 STG.E.U16 desc[UR36][R6.64+0x1a0], R13 ;  /* 0x0001a00d06001986 */ /* 0x0003e2000c101524 */
[----:B------:R-:W-:Y:S01]  /*249d0*/  ISETP.GT.AND P1, PT, R0, 0xd1, P2 ;  /* 0x000000d10000780c */ /* 0x000fe20001724270 */
[-C--:B------:R-:W-:Y:S01]  /*249e0*/  FMUL R10, R173, R2.reuse ;  /* 0x00000002ad0a7220 */ /* 0x080fe20000400000 */
[----:B0-----:R-:W-:Y:S01]  /*249f0*/  PRMT R18, R11, 0x7610, R18 ;  /* 0x000076100b127816 */ /* 0x001fe20000000012 */
[-C--:B------:R-:W-:Y:S01]  /*24a00*/  FMUL R11, R174, R2.reuse ;  /* 0x00000002ae0b7220 */ /* 0x080fe20000400000 */
[----:B------:R0:W-:Y:S01]  /*24a10*/  @P4 STG.E.U16 desc[UR36][R6.64+0x1a2], R15 ;  /* 0x0001a20f06004986 */ /* 0x0001e2000c101524 */
[----:B------:R-:W-:Y:S01]  /*24a20*/  FMUL R12, R167, R2 ;  /* 0x00000002a70c7220 */ /* 0x000fe20000400000 */
[----:B------:R-:W-:-:S02]  /*24a30*/  ISETP.GT.AND P4, PT, R0, 0xd8, P3 ;  /* 0x000000d80000780c */ /* 0x000fc40001f84270 */
[----:B------:R-:W-:Y:S02]  /*24a40*/  F2FP.F16.F32.PACK_AB R11, RZ, R11 ;  /* 0x0000000bff0b723e */ /* 0x000fe400000000ff */
[----:B-1----:R-:W-:Y:S01]  /*24a50*/  F2FP.F16.F32.PACK_AB R13, RZ, R10 ;  /* 0x0000000aff0d723e */ /* 0x002fe200000000ff */
[----:B------:R-:W-:Y:S01]  /*24a60*/  FMUL R10, R168, R2 ;  /* 0x00000002a80a7220 */ /* 0x000fe20000400000 */
[----:B------:R1:W-:Y:S01]  /*24a70*/  @P5 STG.E.U16 desc[UR36][R4.64+0x1a0], R18 ;  /* 0x0001a01204005986 */ /* 0x0003e2000c101524 */
[----:B------:R-:W-:Y:S02]  /*24a80*/  PRMT R14, R11, 0x7610, R14 ;  /* 0x000076100b0e7816 */ /* 0x000fe4000000000e */
[----:B------:R-:W-:Y:S01]  /*24a90*/  ISETP.GT.AND P5, PT, R0, 0xd9, P3 ;  /* 0x000000d90000780c */ /* 0x000fe20001fa4270 */
[----:B------:R2:W-:Y:S01]  /*24aa0*/  @P1 STG.E.U16 desc[UR36][R4.64+0x1a2], R13 ;  /* 0x0001a20d04001986 */ /* 0x0005e2000c101524 */
[----:B------:R-:W-:Y:S01]  /*24ab0*/  F2FP.F16.F32.PACK_AB R11, RZ, R10 ;  /* 0x0000000aff0b723e */ /* 0x000fe200000000ff */
[----:B------:R-:W-:Y:S01]  /*24ac0*/  FMUL R10, R169, R2 ;  /* 0x00000002a90a7220 */ /* 0x000fe20000400000 */
[----:B------:R-:W-:-:S02]  /*24ad0*/  F2FP.F16.F32.PACK_AB R12, RZ, R12 ;  /* 0x0000000cff0c723e */ /* 0x000fc400000000ff */
[C---:B------:R-:W-:Y:S02]  /*24ae0*/  ISETP.GT.AND P0, PT, R0.reuse, 0xd8, P2 ;  /* 0x000000d80000780c */ /* 0x040fe40001704270 */
[C---:B------:R-:W-:Y:S02]  /*24af0*/  ISETP.GT.AND P1, PT, R0.reuse, 0xd9, P2 ;  /* 0x000000d90000780c */ /* 0x040fe40001724270 */
[----:B------:R-:W-:Y:S02]  /*24b00*/  ISETP.GT.AND P6, PT, R0, 0xe0, P3 ;  /* 0x000000e00000780c */ /* 0x000fe40001fc4270 */
[----:B0-----:R-:W-:Y:S02]  /*24b10*/  PRMT R15, R12, 0x7610, R15 ;  /* 0x000076100c0f7816 */ /* 0x001fe4000000000f */
[----:B-1----:R-:W-:Y:S01]  /*24b20*/  PRMT R18, R11, 0x7610, R18 ;  /* 0x000076100b127816 */ /* 0x002fe20000000012 */
[----:B------:R-:W-:Y:S01]  /*24b30*/  FMUL R11, R170, R2 ;  /* 0x00000002aa0b7220 */ /* 0x000fe20000400000 */
[----:B------:R-:W-:Y:S01]  /*24b40*/  F2FP.F16.F32.PACK_AB R12, RZ, R10 ;  /* 0x0000000aff0c723e */ /* 0x000fe200000000ff */
[----:B------:R0:W-:Y:S01]  /*24b50*/  @P4 STG.E.U16 desc[UR36][R6.64+0x1b0], R14 ;  /* 0x0001b00e06004986 */ /* 0x0001e2000c101524 */
[----:B------:R-:W-:-:S02]  /*24b60*/  FMUL R10, R163, R2 ;  /* 0x00000002a30a7220 */ /* 0x000fc40000400000 */
[----:B--2---:R-:W-:Y:S01]  /*24b70*/  F2FP.F16.F32.PACK_AB R13, RZ, R11 ;  /* 0x0000000bff0d723e */ /* 0x004fe200000000ff */
[----:B------:R1:W-:Y:S01]  /*24b80*/  @P5 STG.E.U16 desc[UR36][R6.64+0x1b2], R15 ;  /* 0x0001b20f06005986 */ /* 0x0003e2000c101524 */
[----:B------:R-:W-:Y:S01]  /*24b90*/  FMUL R11, R164, R2 ;  /* 0x00000002a40b7220 */ /* 0x000fe20000400000 */
[----:B------:R-:W-:Y:S02]  /*24ba0*/  ISETP.GT.AND P4, PT, R0, 0xe1, P3 ;  /* 0x000000e10000780c */ /* 0x000fe40001f84270 */
[----:B------:R-:W-:Y:S01]  /*24bb0*/  @P0 STG.E.U16 desc[UR36][R4.64+0x1b0], R18 ;  /* 0x0001b01204000986 */ /* 0x000fe2000c101524 */
[----:B0-----:R-:W-:Y:S02]  /*24bc0*/  PRMT R14, R12, 0x7610, R14 ;  /* 0x000076100c0e7816 */ /* 0x001fe4000000000e */
[----:B------:R-:W-:Y:S01]  /*24bd0*/  F2FP.F16.F32.PACK_AB R12, RZ, R10 ;  /* 0x0000000aff0c723e */ /* 0x000fe200000000ff */
[----:B------:R-:W-:Y:S01]  /*24be0*/  FMUL R10, R165, R2 ;  /* 0x00000002a50a7220 */ /* 0x000fe20000400000 */
[C---:B------:R-:W-:Y:S01]  /*24bf0*/  ISETP.GT.AND P5, PT, R0.reuse, 0xe0, P2 ;  /* 0x000000e00000780c */ /* 0x040fe200017a4270 */
[----:B------:R-:W-:Y:S04]  /*24c00*/  @P1 STG.E.U16 desc[UR36][R4.64+0x1b2], R14 ;  /* 0x0001b20e04001986 */ /* 0x000fe8000c101524 */
[----:B------:R-:W-:Y:S01]  /*24c10*/  @P6 STG.E.U16 desc[UR36][R6.64+0x1c0], R13 ;  /* 0x0001c00d06006986 */ /* 0x000fe2000c101524 */
[----:B------:R-:W-:-:S02]  /*24c20*/  ISETP.GT.AND P6, PT, R0, 0xe1, P2 ;  /* 0x000000e10000780c */ /* 0x000fc400017c4270 */
[----:B------:R-:W-:Y:S02]  /*24c30*/  F2FP.F16.F32.PACK_AB R11, RZ, R11 ;  /* 0x0000000bff0b723e */ /* 0x000fe400000000ff */
[----:B------:R-:W-:Y:S02]  /*24c40*/  F2FP.F16.F32.PACK_AB R10, RZ, R10 ;  /* 0x0000000aff0a723e */ /* 0x000fe400000000ff */
[----:B-1----:R-:W-:Y:S02]  /*24c50*/  PRMT R15, R11, 0x7610, R15 ;  /* 0x000076100b0f7816 */ /* 0x002fe4000000000f */
[----:B------:R-:W-:Y:S01]  /*24c60*/  PRMT R21, R10, 0x7610, R21 ;  /* 0x000076100a157816 */ /* 0x000fe20000000015 */
[----:B------:R-:W-:Y:S01]  /*24c70*/  @P4 STG.E.U16 desc[UR36][R6.64+0x1c2], R12 ;  /* 0x0001c20c06004986 */ /* 0x000fe2000c101524 */
[-C--:B------:R-:W-:Y:S01]  /*24c80*/  FMUL R10, R159, R2.reuse ;  /* 0x000000029f0a7220 */ /* 0x080fe20000400000 */
[----:B------:R-:W-:Y:S01]  /*24c90*/  FMUL R11, R160, R2 ;  /* 0x00000002a00b7220 */ /* 0x000fe20000400000 */
[C---:B------:R-:W-:Y:S01]  /*24ca0*/  ISETP.GT.AND P4, PT, R0.reuse, 0xe8, P3 ;  /* 0x000000e80000780c */ /* 0x040fe20001f84270 */
[----:B------:R-:W-:Y:S01]  /*24cb0*/  @P5 STG.E.U16 desc[UR36][R4.64+0x1c0], R15 ;  /* 0x0001c00f04005986 */ /* 0x000fe2000c101524 */
[----:B------:R-:W-:-:S03]  /*24cc0*/  ISETP.GT.AND P5, PT, R0, 0xe9, P3 ;  /* 0x000000e90000780c */ /* 0x000fc60001fa4270 */
[----:B------:R0:W-:Y:S01]  /*24cd0*/  @P6 STG.E.U16 desc[UR36][R4.64+0x1c2], R21 ;  /* 0x0001c21504006986 */ /* 0x0001e2000c101524 */
[----:B------:R-:W-:Y:S02]  /*24ce0*/  ISETP.GT.AND P6, PT, R0, 0xe8, P2 ;  /* 0x000000e80000780c */ /* 0x000fe400017c4270 */
[C---:B------:R-:W-:Y:S02]  /*24cf0*/  ISETP.GT.AND P1, PT, R3.reuse, 0x180, PT ;  /* 0x000001800300780c */ /* 0x040fe40003f24270 */
[----:B------:R-:W-:Y:S01]  /*24d00*/  ISETP.GT.AND P0, PT, R3, 0x188, PT ;  /* 0x000001880300780c */ /* 0x000fe20003f04270 */
[----:B------:R-:W-:Y:S01]  /*24d10*/  FMUL R3, R166, R2 ;  /* 0x00000002a6037220 */ /* 0x000fe20000400000 */
[----:B------:R-:W-:Y:S02]  /*24d20*/  F2FP.F16.F32.PACK_AB R10, RZ, R10 ;  /* 0x0000000aff0a723e */ /* 0x000fe400000000ff */
[----:B------:R-:W-:Y:S02]  /*24d30*/  F2FP.F16.F32.PACK_AB R11, RZ, R11 ;  /* 0x0000000bff0b723e */ /* 0x000fe400000000ff */
[----:B------:R-:W-:-:S02]  /*24d40*/  F2FP.F16.F32.PACK_AB R20, RZ, R3 ;  /* 0x00000003ff14723e */ /* 0x000fc400000000ff */
[----:B0-----:R-:W-:Y:S02]  /*24d50*/  PRMT R21, R10, 0x7610, R21 ;  /* 0x000076100a157816 */ /* 0x001fe40000000015 */
[----:B------:R-:W-:Y:S01]  /*24d60*/  PRMT R22, R11, 0x7610, R22 ;  /* 0x000076100b167816 */ /* 0x000fe20000000016 */
[----:B------:R0:W-:Y:S01]  /*24d70*/  @P4 STG.E.U16 desc[UR36][R6.64+0x1d0], R20 ;  /* 0x0001d01406004986 */ /* 0x0001e2000c101524 */
[----:B------:R-:W-:-:S03]  /*24d80*/  FMUL R19, R162, R2 ;  /* 0x00000002a2137220 */ /* 0x000fc60000400000 */
[----:B------:R-:W-:Y:S01]  /*24d90*/  @P5 STG.E.U16 desc[UR36][R6.64+0x1d2], R21 ;  /* 0x0001d21506005986 */ /* 0x000fe2000c101524 */
[----:B------:R-:W-:-:S03]  /*24da0*/  ISETP.GT.AND P4, PT, R0, 0xf0, P3 ;  /* 0x000000f00000780c */ /* 0x000fc60001f84270 */
[----:B------:R-:W-:Y:S01]  /*24db0*/  @P6 STG.E.U16 desc[UR36][R4.64+0x1d0], R22 ;  /* 0x0001d01604006986 */ /* 0x000fe2000c101524 */
[C---:B------:R-:W-:Y:S01]  /*24dc0*/  ISETP.GT.AND P6, PT, R0.reuse, 0xe9, P2 ;  /* 0x000000e90000780c */ /* 0x040fe200017c4270 */
[-C--:B------:R-:W-:Y:S01]  /*24dd0*/  FMUL R18, R161, R2.reuse ;  /* 0x00000002a1127220 */ /* 0x080fe20000400000 */
[----:B------:R-:W-:Y:S02]  /*24de0*/  ISETP.GT.AND P5, PT, R0, 0xf1, P3 ;  /* 0x000000f10000780c */ /* 0x000fe40001fa4270 */
[----:B------:R-:W-:Y:S01]  /*24df0*/  F2FP.F16.F32.PACK_AB R19, RZ, R19 ;  /* 0x00000013ff13723e */ /* 0x000fe200000000ff */
[----:B------:R-:W-:Y:S01]  /*24e00*/  FMUL R14, R154, R2 ;  /* 0x000000029a0e7220 */ /* 0x000fe20000400000 */
[----:B------:R-:W-:Y:S02]  /*24e10*/  F2FP.F16.F32.PACK_AB R18, RZ, R18 ;  /* 0x00000012ff12723e */ /* 0x000fe400000000ff */
[----:B0-----:R-:W-:Y:S02]  /*24e20*/  PRMT R20, R19, 0x7610, R20 ;  /* 0x0000761013147816 */ /* 0x001fe40000000014 */
[----:B------:R-:W-:-:S03]  /*24e30*/  F2FP.F16.F32.PACK_AB R14, RZ, R14 ;  /* 0x0000000eff0e723e */ /* 0x000fc600000000ff */
[----:B------:R-:W-:Y:S01]  /*24e40*/  @P6 STG.E.U16 desc[UR36][R4.64+0x1d2], R18 ;  /* 0x0001d21204006986 */ /* 0x000fe2000c101524 */
[----:B------:R-:W-:-:S03]  /*24e50*/  ISETP.GT.AND P6, PT, R0, 0xf0, P2 ;  /* 0x000000f00000780c */ /* 0x000fc600017c4270 */
[----:B------:R-:W-:Y:S01]  /*24e60*/  @P4 STG.E.U16 desc[UR36][R6.64+0x1e0], R20 ;  /* 0x0001e01406004986 */ /* 0x000fe2000c101524 */
[C---:B------:R-:W-:Y:S01]  /*24e70*/  ISETP.GT.AND P4, PT, R0.reuse, 0xf1, P2 ;  /* 0x000000f10000780c */ /* 0x040fe20001784270 */
[-C--:B------:R-:W-:Y:S01]  /*24e80*/  FMUL R13, R155, R2.reuse ;  /* 0x000000029b0d7220 */ /* 0x080fe20000400000 */
[-C--:B------:R-:W-:Y:S01]  /*24e90*/  FMUL R15, R157, R2.reuse ;  /* 0x000000029d0f7220 */ /* 0x080fe20000400000 */
[----:B------:R-:W-:Y:S01]  /*24ea0*/  @P5 STG.E.U16 desc[UR36][R6.64+0x1e2], R14 ;  /* 0x0001e20e06005986 */ /* 0x000fe2000c101524 */
[----:B------:R-:W-:Y:S01]  /*24eb0*/  ISETP.GT.AND P5, PT, R0, 0xf8, P3 ;  /* 0x000000f80000780c */ /* 0x000fe20001fa4270 */
[-C--:B------:R-:W-:Y:S01]  /*24ec0*/  FMUL R12, R158, R2.reuse ;  /* 0x000000029e0c7220 */ /* 0x080fe20000400000 */
[----:B------:R-:W-:Y:S02]  /*24ed0*/  F2FP.F16.F32.PACK_AB R13, RZ, R13 ;  /* 0x0000000dff0d723e */ /* 0x000fe400000000ff */
[----:B------:R-:W-:Y:S02]  /*24ee0*/  F2FP.F16.F32.PACK_AB R15, RZ, R15 ;  /* 0x0000000fff0f723e */ /* 0x000fe400000000ff */
[----:B------:R-:W-:Y:S01]  /*24ef0*/  ISETP.GT.AND P3, PT, R0, 0xf9, P3 ;  /* 0x000000f90000780c */ /* 0x000fe20001f64270 */
[----:B------:R-:W-:Y:S01]  /*24f00*/  FMUL R3, R23, R2 ;  /* 0x0000000217037220 */ /* 0x000fe20000400000 */
[----:B------:R-:W-:Y:S01]  /*24f10*/  F2FP.F16.F32.PACK_AB R12, RZ, R12 ;  /* 0x0000000cff0c723e */ /* 0x000fe200000000ff */
[----:B------:R0:W-:Y:S01]  /*24f20*/  @P6 STG.E.U16 desc[UR36][R4.64+0x1e0], R13 ;  /* 0x0001e00d04006986 */ /* 0x0001e2000c101524 */
[-C--:B------:R-:W-:Y:S01]  /*24f30*/  FMUL R10, R152, R2.reuse ;  /* 0x00000002980a7220 */ /* 0x080fe20000400000 */
[----:B------:R-:W-:-:S02]  /*24f40*/  FMUL R11, R153, R2 ;  /* 0x00000002990b7220 */ /* 0x000fc40000400000 */
[----:B------:R-:W-:Y:S01]  /*24f50*/  @P4 STG.E.U16 desc[UR36][R4.64+0x1e2], R15 ;  /* 0x0001e20f04004986 */ /* 0x000fe2000c101524 */
[C---:B------:R-:W-:Y:S02]  /*24f60*/  ISETP.GT.AND P4, PT, R0.reuse, 0xf8, P2 ;  /* 0x000000f80000780c */ /* 0x040fe40001784270 */
[C---:B------:R-:W-:Y:S01]  /*24f70*/  ISETP.GT.AND P2, PT, R0.reuse, 0xf9, P2 ;  /* 0x000000f90000780c */ /* 0x040fe20001744270 */
[----:B------:R-:W-:Y:S01]  /*24f80*/  @P5 STG.E.U16 desc[UR36][R6.64+0x1f0], R12 ;  /* 0x0001f00c06005986 */ /* 0x000fe2000c101524 */
[----:B------:R-:W-:Y:S02]  /*24f90*/  F2FP.F16.F32.PACK_AB R3, RZ, R3 ;  /* 0x00000003ff03723e */ /* 0x000fe400000000ff */
[----:B------:R-:W-:Y:S02]  /*24fa0*/  ISETP.GT.AND P5, PT, R0, RZ, P1 ;  /* 0x000000ff0000720c */ /* 0x000fe40000fa4270 */
[----:B------:R-:W-:Y:S02]  /*24fb0*/  F2FP.F16.F32.PACK_AB R10, RZ, R10 ;  /* 0x0000000aff0a723e */ /* 0x000fe400000000ff */
[----:B------:R-:W-:Y:S01]  /*24fc0*/  F2FP.F16.F32.PACK_AB R11, RZ, R11 ;  /* 0x0000000bff0b723e */ /* 0x000fe200000000ff */
[----:B------:R-:W-:Y:S01]  /*24fd0*/  IMAD.U32 R19, RZ, RZ, UR6 ;  /* 0x00000006ff137e24 */ /* 0x000fe2000f8e00ff */
[----:B0-----:R-:W-:Y:S01]  /*24fe0*/  PRMT R13, R10, 0x7610, R13 ;  /* 0x000076100a0d7816 */ /* 0x001fe2000000000d */
[----:B------:R0:W-:Y:S01]  /*24ff0*/  @P3 STG.E.U16 desc[UR36][R6.64+0x1f2], R3 ;  /* 0x0001f20306003986 */ /* 0x0001e2000c101524 */
[----:B------:R-:W-:Y:S01]  /*25000*/  UIMAD UR10, UR7, 0x300, URZ ;  /* 0x00000300070a78a4 */ /* 0x000fe2000f8e023f */
[----:B------:R-:W-:Y:S01]  /*25010*/  FMUL R24, R24, R2 ;  /* 0x0000000218187220 */ /* 0x000fe20000400000 */
[----:B------:R-:W-:Y:S01]  /*25020*/  IMAD.WIDE.U32 R8, R19, 0x300, R8 ;  /* 0x0000030013087825 */ /* 0x000fe200078e0008 */
[----:B------:R-:W-:Y:S01]  /*25030*/  @P4 STG.E.U16 desc[UR36][R4.64+0x1f0], R13 ;  /* 0x0001f00d04004986 */ /* 0x000fe2000c101524 */
[----:B0-----:R-:W-:-:S02]  /*25040*/  PRMT R7, R11, 0x7610, R7 ;  /* 0x000076100b077816 */ /* 0x001fc40000000007 */
[----:B------:R-:W-:Y:S01]  /*25050*/  VIADD R11, R9, UR10 ;  /* 0x0000000a090b7c36 */ /* 0x000fe20008000000 */
[----:B------:R-:W-:Y:S01]  /*25060*/  F2FP.F16.F32.PACK_AB R24, RZ, R24 ;  /* 0x00000018ff18723e */ /* 0x000fe200000000ff */
[----:B------:R-:W-:Y:S01]  /*25070*/  @P5 IMAD.MOV.U32 R10, RZ, RZ, R8 ;  /* 0x000000ffff0a5224 */ /* 0x000fe200078e0008 */
[----:B------:R-:W-:Y:S01]  /*25080*/  @P2 STG.E.U16 desc[UR36][R4.64+0x1f2], R7 ;  /* 0x0001f20704002986 */ /* 0x000fe2000c101524 */
[C---:B------:R-:W-:Y:S02]  /*25090*/  ISETP.GT.AND P2, PT, R0.reuse, 0x1, P1 ;  /* 0x000000010000780c */ /* 0x040fe40000f44270 */
[C---:B------:R-:W-:Y:S01]  /*250a0*/  ISETP.GT.AND P4, PT, R0.reuse, RZ, P0 ;  /* 0x000000ff0000720c */ /* 0x040fe20000784270 */
[----:B------:R0:W-:Y:S01]  /*250b0*/  @P5 STG.E.U16 desc[UR36][R10.64], R24 ;  /* 0x000000180a005986 */ /* 0x0001e2000c101524 */
[----:B------:R-:W-:Y:S01]  /*250c0*/  ISETP.GT.AND P5, PT, R0, 0x1, P0 ;  /* 0x000000010000780c */ /* 0x000fe200007a4270 */
[-C--:B------:R-:W-:Y:S01]  /*250d0*/  FMUL R25, R25, R2.reuse ;  /* 0x0000000219197220 */ /* 0x080fe20000400000 */
[-C--:B------:R-:W-:Y:S01]  /*250e0*/  FMUL R26, R26, R2.reuse ;  /* 0x000000021a1a7220 */ /* 0x080fe20000400000 */
[----:B------:R-:W-:Y:S01]  /*250f0*/  FMUL R27, R27, R2 ;  /* 0x000000021b1b7220 */ /* 0x000fe20000400000 */
[----:B------:R-:W-:-:S02]  /*25100*/  IADD3 R6, P6, R8, UR5, RZ ;  /* 0x0000000508067c10 */ /* 0x000fc4000ffde0ff */
[----:B------:R-:W-:Y:S02]  /*25110*/  F2FP.F16.F32.PACK_AB R25, RZ, R25 ;  /* 0x00000019ff19723e */ /* 0x000fe400000000ff */
[----:B------:R-:W-:Y:S02]  /*25120*/  ISETP.GT.AND P3, PT, R0, 0x8, P1 ;  /* 0x000000080000780c */ /* 0x000fe40000f64270 */
[----:B------:R-:W-:Y:S01]  /*25130*/  F2FP.F16.F32.PACK_AB R26, RZ, R26 ;  /* 0x0000001aff1a723e */ /* 0x000fe200000000ff */
[----:B0-----:R-:W-:Y:S01]  /*25140*/  @P2 IMAD.MOV.U32 R10, RZ, RZ, R8 ;  /* 0x000000ffff0a2224 */ /* 0x001fe200078e0008 */
[----:B------:R-:W-:Y:S01]  /*25150*/  IADD3.X R7, R11, UR4, RZ, P6, !PT ;  /* 0x000000040b077c10 */ /* 0x000fe2000b7fe4ff */
[----:B------:R-:W-:Y:S01]  /*25160*/  FMUL R28, R28, R2 ;  /* 0x000000021c1c7220 */ /* 0x000fe20000400000 */
[----:B------:R-:W-:Y:S02]  /*25170*/  F2FP.F16.F32.PACK_AB R27, RZ, R27 ;  /* 0x0000001bff1b723e */ /* 0x000fe400000000ff */
[----:B------:R-:W-:Y:S01]  /*25180*/  @P2 STG.E.U16 desc[UR36][R10.64+0x2], R25 ;  /* 0x000002190a002986 */ /* 0x000fe2000c101524 */
[----:B------:R-:W-:Y:S01]  /*25190*/  VIADD R9, R9, UR10 ;  /* 0x0000000a09097c36 */ /* 0x000fe20008000000 */
[----:B------:R-:W-:-:S02]  /*251a0*/  F2FP.F16.F32.PACK_AB R28, RZ, R28 ;  /* 0x0000001cff1c723e */ /* 0x000fc400000000ff */
[----:B------:R-:W-:Y:S04]  /*251b0*/  @P4 STG.E.U16 desc[UR36][R6.64], R26 ;  /* 0x0000001a06004986 */ /* 0x000fe8000c101524 */
[----:B------:R0:W-:Y:S01]  /*251c0*/  @P5 STG.E.U16 desc[UR36][R6.64+0x2], R27 ;  /* 0x0000021b06005986 */ /* 0x0001e2000c101524 */
[----:B------:R-:W-:-:S03]  /*251d0*/  ISETP.GT.AND P5, PT, R0, 0x9, P1 ;  /* 0x000000090000780c */ /* 0x000fc60000fa4270 */
[----:B------:R-:W-:Y:S01]  /*251e0*/  @P3 STG.E.U16 desc[UR36][R8.64+0x10], R28 ;  /* 0x0000101c08003986 */ /* 0x000fe2000c101524 */
[----:B------:R-:W-:Y:S01]  /*251f0*/  ISETP.GT.AND P3, PT, R0, 0x8, P0 ;  /* 0x000000080000780c */ /* 0x000fe20000764270 */
[-C--:B------:R-:W-:Y:S01]  /*25200*/  FMUL R29, R29, R2.reuse ;  /* 0x000000021d1d7220 */ /* 0x080fe20000400000 */
[----:B------:R-:W-:Y:S01]  /*25210*/  FMUL R30, R30, R2 ;  /* 0x000000021e1e7220 */ /* 0x000fe20000400000 */
[----:B------:R-:W-:Y:S02]  /*25220*/  IADD3 R4, P6, R8, UR5, RZ ;  /* 0x0000000508047c10 */ /* 0x000fe4000ffde0ff */
[----:B------:R-:W-:Y:S02]  /*25230*/  ISETP.GT.AND P2, PT, R0, 0x10, P1 ;  /* 0x000000100000780c */ /* 0x000fe40000f44270 */
[----:B------:R-:W-:Y:S02]  /*25240*/  F2FP.F16.F32.PACK_AB R29, RZ, R29 ;  /* 0x0000001dff1d723e */ /* 0x000fe400000000ff */
[----:B0-----:R-:W-:Y:S01]  /*25250*/  @P5 IMAD.MOV.U32 R6, RZ, RZ, R8 ;  /* 0x000000ffff065224 */ /* 0x001fe200078e0008 */
[----:B------:R-:W-:Y:S01]  /*25260*/  F2FP.F16.F32.PACK_AB R30, RZ, R30 ;  /* 0x0000001eff1e723e */ /* 0x000fe200000000ff */
[----:B------:R-:W-:Y:S01]  /*25270*/  @P5 IMAD.MOV.U32 R7, RZ, RZ, R9 ;  /* 0x000000ffff075224 */ /* 0x000fe200078e0009 */
[----:B------:R-:W-:-:S02]  /*25280*/  IADD3.X R5, R9, UR4, RZ, P6, !PT ;  /* 0x0000000409057c10 */ /* 0x000fc4000b7fe4ff */
[----:B------:R-:W-:Y:S02]  /*25290*/  ISETP.GT.AND P4, PT, R0, 0x9, P0 ;  /* 0x000000090000780c */ /* 0x000fe40000784270 */
[----:B------:R0:W-:Y:S01]  /*252a0*/  @P5 STG.E.U16 desc[UR36][R6.64+0x12], R29 ;  /* 0x0000121d06005986 */ /* 0x0001e2000c101524 */
[----:B------:R-:W-:-:S03]  /*252b0*/  FMUL R31, R31, R2 ;  /* 0x000000021f1f7220 */ /* 0x000fc60000400000 */
[----:B------:R-:W-:Y:S01]  /*252c0*/  @P3 STG.E.U16 desc[UR36][R4.64+0x10], R30 ;  /* 0x0000101e04003986 */ /* 0x000fe2000c101524 */
[----:B------:R-:W-:Y:S01]  /*252d0*/  ISETP.GT.AND P3, PT, R0, 0x11, P1 ;  /* 0x000000110000780c */ /* 0x000fe20000f64270 */
[-C--:B------:R-:W-:Y:S01]  /*252e0*/  FMUL R32, R32, R2.reuse ;  /* 0x0000000220207220 */ /* 0x080fe20000400000 */
[----:B------:R-:W-:Y:S01]  /*252f0*/  F2FP.F16.F32.PACK_AB R31, RZ, R31 ;  /* 0x0000001fff1f723e */ /* 0x000fe200000000ff */
[----:B------:R-:W-:-:S03]  /*25300*/  FMUL R33, R33, R2 ;  /* 0x0000000221217220 */ /* 0x000fc60000400000 */
[----:B------:R-:W-:Y:S01]  /*25310*/  F2FP.F16.F32.PACK_AB R32, RZ, R32 ;  /* 0x00000020ff20723e */ /* 0x000fe200000000ff */
[----:B0-----:R-:W-:Y:S02]  /*25320*/  @P2 IMAD.MOV.U32 R6, RZ, RZ, R8 ;  /* 0x000000ffff062224 */ /* 0x001fe400078e0008 */
[----:B------:R-:W-:Y:S01]  /*25330*/  @P2 IMAD.MOV.U32 R7, RZ, RZ, R9 ;  /* 0x000000ffff072224 */ /* 0x000fe200078e0009 */
[----:B------:R-:W-:Y:S01]  /*25340*/  @P4 STG.E.U16 desc[UR36][R4.64+0x12], R31 ;  /* 0x0000121f04004986 */ /* 0x000fe2000c101524 */
[----:B------:R-:W-:-:S03]  /*25350*/  F2FP.F16.F32.PACK_AB R33, RZ, R33 ;  /* 0x00000021ff21723e */ /* 0x000fc600000000ff */
[----:B------:R0:W-:Y:S01]  /*25360*/  @P2 STG.E.U16 desc[UR36][R6.64+0x20], R32 ;  /* 0x0000202006002986 */ /* 0x0001e2000c101524 */
[C---:B------:R-:W-:Y:S02]  /*25370*/  ISETP.GT.AND P2, PT, R0.reuse, 0x18, P1 ;  /* 0x000000180000780c */ /* 0x040fe40000f44270 */
[C---:B------:R-:W-:Y:S02]  /*25380*/  ISETP.GT.AND P4, PT, R0.reuse, 0x10, P0 ;  /* 0x000000100000780c */ /* 0x040fe40000784270 */
[----:B------:R-:W-:Y:S01]  /*25390*/  ISETP.GT.AND P5, PT, R0, 0x11, P0 ;  /* 0x000000110000780c */ /* 0x000fe200007a4270 */
[-C--:B------:R-:W-:Y:S01]  /*253a0*/  FMUL R34, R34, R2.reuse ;  /* 0x0000000222227220 */ /* 0x080fe20000400000 */
[----:B0-----:R-:W-:Y:S02]  /*253b0*/  @P3 IMAD.MOV.U32 R6, RZ, RZ, R8 ;  /* 0x000000ffff063224 */ /* 0x001fe400078e0008 */
[----:B------:R-:W-:Y:S02]  /*253c0*/  @P3 IMAD.MOV.U32 R7, RZ, RZ, R9 ;  /* 0x000000ffff073224 */ /* 0x000fe400078e0009 */
[-C--:B------:R-:W-:Y:S01]  /*253d0*/  FMUL R35, R35, R2.reuse ;  /* 0x0000000223237220 */ /* 0x080fe20000400000 */
[----:B------:R-:W-:-:S02]  /*253e0*/  FMUL R36, R36, R2 ;  /* 0x0000000224247220 */ /* 0x000fc40000400000 */
[----:B------:R0:W-:Y:S01]  /*253f0*/  @P3 STG.E.U16 desc[UR36][R6.64+0x22], R33 ;  /* 0x0000222106003986 */ /* 0x0001e2000c101524 */
[----:B------:R-:W-:Y:S02]  /*25400*/  ISETP.GT.AND P3, PT, R0, 0x19, P1 ;  /* 0x000000190000780c */ /* 0x000fe40000f64270 */
[----:B------:R-:W-:Y:S02]  /*25410*/  F2FP.F16.F32.PACK_AB R34, RZ, R34 ;  /* 0x00000022ff22723e */ /* 0x000fe400000000ff */
[----:B------:R-:W-:Y:S01]  /*25420*/  F2FP.F16.F32.PACK_AB R35, RZ, R35 ;  /* 0x00000023ff23723e */ /* 0x000fe200000000ff */
[----:B------:R-:W-:Y:S01]  /*25430*/  FMUL R37, R37, R2 ;  /* 0x0000000225257220 */ /* 0x000fe20000400000 */
[----:B------:R-:W-:Y:S01]  /*25440*/  F2FP.F16.F32.PACK_AB R36, RZ, R36 ;  /* 0x00000024ff24723e */ /* 0x000fe200000000ff */
[----:B------:R-:W-:Y:S01]  /*25450*/  @P4 STG.E.U16 desc[UR36][R4.64+0x20], R34 ;  /* 0x0000202204004986 */ /* 0x000fe2000c101524 */
        /* <DEDUP_REMOVED lines=494> */
[C---:B------:R-:W-:Y:S02]  /*27340*/  ISETP.GT.AND P3, PT, R0.reuse, 0xe1, P1 ;  /* 0x000000e10000780c */ /* 0x040fe40000f64270 */
        /* <DEDUP_REMOVED lines=8> */
[----:B------:R-:W-:Y:S01]  /*273d0*/  ISETP.GT.AND P4, PT, R0, 0xe0, P0 ;  /* 0x000000e00000780c */ /* 0x000fe20000784270 */
[----:B------:R-:W-:Y:S01]  /*273e0*/  FMUL R138, R138, R2 ;  /* 0x000000028a8a7220 */ /* 0x000fe20000400000 */
[----:B------:R-:W-:Y:S01]  /*273f0*/  F2FP.F16.F32.PACK_AB R137, RZ, R137 ;  /* 0x00000089ff89723e */ /* 0x000fe200000000ff */
[----:B------:R0:W-:Y:S01]  /*27400*/  @P2 STG.E.U16 desc[UR36][R6.64+0x1c0], R136 ;  /* 0x0001c08806002986 */ /* 0x0001e2000c101524 */
[----:B------:R-:W-:-:S02]  /*27410*/  ISETP.GT.AND P2, PT, R0, 0xe8, P1 ;  /* 0x000000e80000780c */ /* 0x000fc40000f44270 */
[----:B------:R-:W-:Y:S01]  /*27420*/  ISETP.GT.AND P5, PT, R0, 0xe1, P0 ;  /* 0x000000e10000780c */ /* 0x000fe200007a4270 */
[----:B------:R-:W-:Y:S01]  /*27430*/  FMUL R139, R139, R2 ;  /* 0x000000028b8b7220 */ /* 0x000fe20000400000 */
[----:B------:R-:W-:Y:S01]  /*27440*/  F2FP.F16.F32.PACK_AB R138, RZ, R138 ;  /* 0x0000008aff8a723e */ /* 0x000fe200000000ff */
[----:B0-----:R-:W-:Y:S02]  /*27450*/  @P3 IMAD.MOV.U32 R6, RZ, RZ, R8 ;  /* 0x000000ffff063224 */ /* 0x001fe400078e0008 */
[----:B------:R-:W-:Y:S02]  /*27460*/  @P3 IMAD.MOV.U32 R7, RZ, RZ, R9 ;  /* 0x000000ffff073224 */ /* 0x000fe400078e0009 */
[----:B------:R-:W-:-:S03]  /*27470*/  FMUL R140, R140, R2 ;  /* 0x000000028c8c7220 */ /* 0x000fc60000400000 */
[----:B------:R0:W-:Y:S01]  /*27480*/  @P3 STG.E.U16 desc[UR36][R6.64+0x1c2], R137 ;  /* 0x0001c28906003986 */ /* 0x0001e2000c101524 */
[C---:B------:R-:W-:Y:S02]  /*27490*/  ISETP.GT.AND P3, PT, R0.reuse, 0xe9, P1 ;  /* 0x000000e90000780c */ /* 0x040fe40000f64270 */
[----:B------:R-:W-:Y:S01]  /*274a0*/  F2FP.F16.F32.PACK_AB R139, RZ, R139 ;  /* 0x0000008bff8b723e */ /* 0x000fe200000000ff */
[----:B------:R-:W-:Y:S01]  /*274b0*/  @P4 STG.E.U16 desc[UR36][R4.64+0x1c0], R138 ;  /* 0x0001c08a04004986 */ /* 0x000fe2000c101524 */
[C---:B------:R-:W-:Y:S01]  /*274c0*/  ISETP.GT.AND P4, PT, R0.reuse, 0xf0, P1 ;  /* 0x000000f00000780c */ /* 0x040fe20000f84270 */
[----:B------:R-:W-:Y:S01]  /*274d0*/  FMUL R141, R141, R2 ;  /* 0x000000028d8d7220 */ /* 0x000fe20000400000 */
[----:B------:R-:W-:Y:S01]  /*274e0*/  F2FP.F16.F32.PACK_AB R140, RZ, R140 ;  /* 0x0000008cff8c723e */ /* 0x000fe200000000ff */
[----:B------:R-:W-:Y:S01]  /*274f0*/  @P5 STG.E.U16 desc[UR36][R4.64+0x1c2], R139 ;  /* 0x0001c28b04005986 */ /* 0x000fe2000c101524 */
[----:B------:R-:W-:Y:S01]  /*27500*/  ISETP.GT.AND P5, PT, R0, 0xe8, P0 ;  /* 0x000000e80000780c */ /* 0x000fe200007a4270 */
[----:B0-----:R-:W-:-:S02]  /*27510*/  @P2 IMAD.MOV.U32 R6, RZ, RZ, R8 ;  /* 0x000000ffff062224 */ /* 0x001fc400078e0008 */
[----:B------:R-:W-:Y:S01]  /*27520*/  @P2 IMAD.MOV.U32 R7, RZ, RZ, R9 ;  /* 0x000000ffff072224 */ /* 0x000fe200078e0009 */
[----:B------:R-:W-:Y:S01]  /*27530*/  ISETP.GT.AND P6, PT, R0, 0xe9, P0 ;  /* 0x000000e90000780c */ /* 0x000fe200007c4270 */
[-C--:B------:R-:W-:Y:S01]  /*27540*/  FMUL R142, R142, R2.reuse ;  /* 0x000000028e8e7220 */ /* 0x080fe20000400000 */
[-C--:B------:R-:W-:Y:S01]  /*27550*/  FMUL R143, R143, R2.reuse ;  /* 0x000000028f8f7220 */ /* 0x080fe20000400000 */
[----:B------:R-:W-:Y:S01]  /*27560*/  F2FP.F16.F32.PACK_AB R141, RZ, R141 ;  /* 0x0000008dff8d723e */ /* 0x000fe200000000ff */
[----:B------:R0:W-:Y:S01]  /*27570*/  @P2 STG.E.U16 desc[UR36][R6.64+0x1d0], R140 ;  /* 0x0001d08c06002986 */ /* 0x0001e2000c101524 */
[----:B------:R-:W-:Y:S01]  /*27580*/  FMUL R144, R144, R2 ;  /* 0x0000000290907220 */ /* 0x000fe20000400000 */
[----:B------:R-:W-:Y:S02]  /*27590*/  F2FP.F16.F32.PACK_AB R142, RZ, R142 ;  /* 0x0000008eff8e723e */ /* 0x000fe400000000ff */
[----:B------:R-:W-:Y:S02]  /*275a0*/  F2FP.F16.F32.PACK_AB R143, RZ, R143 ;  /* 0x0000008fff8f723e */ /* 0x000fe400000000ff */
[----:B------:R-:W-:Y:S01]  /*275b0*/  F2FP.F16.F32.PACK_AB R144, RZ, R144 ;  /* 0x00000090ff90723e */ /* 0x000fe200000000ff */
[----:B0-----:R-:W-:-:S02]  /*275c0*/  @P3 IMAD.MOV.U32 R6, RZ, RZ, R8 ;  /* 0x000000ffff063224 */ /* 0x001fc400078e0008 */
[----:B------:R-:W-:Y:S01]  /*275d0*/  @P3 IMAD.MOV.U32 R7, RZ, RZ, R9 ;  /* 0x000000ffff073224 */ /* 0x000fe200078e0009 */
[----:B------:R-:W-:-:S04]  /*275e0*/  ISETP.GT.AND P2, PT, R0, 0xf1, P1 ;  /* 0x000000f10000780c */ /* 0x000fc80000f44270 */
[----:B------:R0:W-:Y:S01]  /*275f0*/  @P3 STG.E.U16 desc[UR36][R6.64+0x1d2], R141 ;  /* 0x0001d28d06003986 */ /* 0x0001e2000c101524 */
[----:B------:R-:W-:-:S03]  /*27600*/  ISETP.GT.AND P3, PT, R0, 0xf8, P1 ;  /* 0x000000f80000780c */ /* 0x000fc60000f64270 */
[----:B------:R-:W-:Y:S01]  /*27610*/  @P5 STG.E.U16 desc[UR36][R4.64+0x1d0], R142 ;  /* 0x0001d08e04005986 */ /* 0x000fe2000c101524 */
[----:B------:R-:W-:-:S03]  /*27620*/  ISETP.GT.AND P1, PT, R0, 0xf9, P1 ;  /* 0x000000f90000780c */ /* 0x000fc60000f24270 */
[----:B------:R-:W-:Y:S01]  /*27630*/  @P6 STG.E.U16 desc[UR36][R4.64+0x1d2], R143 ;  /* 0x0001d28f04006986 */ /* 0x000fe2000c101524 */
[--C-:B0-----:R-:W-:Y:S02]  /*27640*/  @P4 IMAD.MOV.U32 R6, RZ, RZ, R8.reuse ;  /* 0x000000ffff064224 */ /* 0x101fe400078e0008 */
[--C-:B------:R-:W-:Y:S01]  /*27650*/  @P4 IMAD.MOV.U32 R7, RZ, RZ, R9.reuse ;  /* 0x000000ffff074224 */ /* 0x100fe200078e0009 */
[C---:B------:R-:W-:Y:S02]  /*27660*/  ISETP.GT.AND P6, PT, R0.reuse, 0xf0, P0 ;  /* 0x000000f00000780c */ /* 0x040fe400007c4270 */
[C---:B------:R-:W-:Y:S02]  /*27670*/  ISETP.GT.AND P5, PT, R0.reuse, 0xf1, P0 ;  /* 0x000000f10000780c */ /* 0x040fe400007a4270 */
[----:B------:R0:W-:Y:S01]  /*27680*/  @P4 STG.E.U16 desc[UR36][R6.64+0x1e0], R144 ;  /* 0x0001e09006004986 */ /* 0x0001e2000c101524 */
        /* <DEDUP_REMOVED lines=8> */
[----:B------:R-:W-:Y:S01]  /*27710*/  F2FP.F16.F32.PACK_AB R145, RZ, R145 ;  /* 0x00000091ff91723e */ /* 0x000fe200000000ff */
[----:B------:R-:W-:Y:S01]  /*27720*/  FMUL R151, R151, R2 ;  /* 0x0000000297977220 */ /* 0x000fe20000400000 */
[--C-:B0-----:R-:W-:Y:S01]  /*27730*/  @P2 IMAD.MOV.U32 R6, RZ, RZ, R8.reuse ;  /* 0x000000ffff062224 */ /* 0x101fe200078e0008 */
[----:B------:R-:W-:Y:S01]  /*27740*/  F2FP.F16.F32.PACK_AB R146, RZ, R146 ;  /* 0x00000092ff92723e */ /* 0x000fe200000000ff */
[--C-:B------:R-:W-:Y:S01]  /*27750*/  @P2 IMAD.MOV.U32 R7, RZ, RZ, R9.reuse ;  /* 0x000000ffff072224 */ /* 0x100fe200078e0009 */
[----:B------:R-:W-:Y:S01]  /*27760*/  F2FP.F16.F32.PACK_AB R147, RZ, R147 ;  /* 0x00000093ff93723e */ /* 0x000fe200000000ff */
[----:B------:R-:W-:Y:S01]  /*27770*/  @P1 IMAD.MOV.U32 R10, RZ, RZ, R8 ;  /* 0x000000ffff0a1224 */ /* 0x000fe200078e0008 */
[----:B------:R-:W-:Y:S01]  /*27780*/  F2FP.F16.F32.PACK_AB R148, RZ, R148 ;  /* 0x00000094ff94723e */ /* 0x000fe200000000ff */
[----:B------:R-:W-:Y:S01]  /*27790*/  @P1 IMAD.MOV.U32 R11, RZ, RZ, R9 ;  /* 0x000000ffff0b1224 */ /* 0x000fe200078e0009 */
[----:B------:R-:W-:Y:S01]  /*277a0*/  F2FP.F16.F32.PACK_AB R149, RZ, R149 ;  /* 0x00000095ff95723e */ /* 0x000fe200000000ff */
[----:B------:R0:W-:Y:S01]  /*277b0*/  @P2 STG.E.U16 desc[UR36][R6.64+0x1e2], R145 ;  /* 0x0001e29106002986 */ /* 0x0001e2000c101524 */
[----:B------:R-:W-:-:S02]  /*277c0*/  F2FP.F16.F32.PACK_AB R150, RZ, R150 ;  /* 0x00000096ff96723e */ /* 0x000fc400000000ff */
[----:B------:R-:W-:Y:S01]  /*277d0*/  F2FP.F16.F32.PACK_AB R151, RZ, R151 ;  /* 0x00000097ff97723e */ /* 0x000fe200000000ff */
[----:B------:R1:W-:Y:S04]  /*277e0*/  @P6 STG.E.U16 desc[UR36][R4.64+0x1e0], R146 ;  /* 0x0001e09204006986 */ /* 0x0003e8000c101524 */
[----:B------:R1:W-:Y:S01]  /*277f0*/  @P5 STG.E.U16 desc[UR36][R4.64+0x1e2], R147 ;  /* 0x0001e29304005986 */ /* 0x0003e2000c101524 */
[----:B0-----:R-:W-:Y:S02]  /*27800*/  @P0 IMAD.MOV.U32 R6, RZ, RZ, R4 ;  /* 0x000000ffff060224 */ /* 0x001fe400078e0004 */
[----:B------:R-:W-:Y:S01]  /*27810*/  @P0 IMAD.MOV.U32 R7, RZ, RZ, R5 ;  /* 0x000000ffff070224 */ /* 0x000fe200078e0005 */
[----:B------:R1:W-:Y:S04]  /*27820*/  @P3 STG.E.U16 desc[UR36][R8.64+0x1f0], R148 ;  /* 0x0001f09408003986 */ /* 0x0003e8000c101524 */
[----:B------:R1:W-:Y:S04]  /*27830*/  @P1 STG.E.U16 desc[UR36][R10.64+0x1f2], R149 ;  /* 0x0001f2950a001986 */ /* 0x0003e8000c101524 */
[----:B------:R1:W-:Y:S04]  /*27840*/  @P4 STG.E.U16 desc[UR36][R4.64+0x1f0], R150 ;  /* 0x0001f09604004986 */ /* 0x0003e8000c101524 */
[----:B------:R1:W-:Y:S02]  /*27850*/  @P0 STG.E.U16 desc[UR36][R6.64+0x1f2], R151 ;  /* 0x0001f29706000986 */ /* 0x0003e4000c101524 */
.L_x_1049:
[----:B------:R-:W-:Y:S05]  /*27860*/  BSYNC B0 ;  /* 0x0000000000007941 */ /* 0x000fea0003800000 */
.L_x_33:
[----:B01----:R-:W2:Y:S04]  /*27870*/  LDL.LU R5, [R1+0x600] ;  /* 0x0006000001057983 */ /* 0x003ea80000300800 */
[----:B------:R-:W2:Y:S01]  /*27880*/  LDL.LU R4, [R1+0x604] ;  /* 0x0006040001047983 */ /* 0x000ea20000300800 */
[----:B------:R-:W-:Y:S01]  /*27890*/  ULDC UR4, c[0x0][0xc] ;  /* 0x0000030000047ab9 */ /* 0x000fe20000000800 */
[----:B------:R-:W-:Y:S01]  /*278a0*/  ULDC UR5, c[0x0][0x10] ;  /* 0x0000040000057ab9 */ /* 0x000fe20000000800 */
[----:B-----5:R-:W2:Y:S01]  /*278b0*/  LDC R3, c[0x0][0x14] ;  /* 0x00000500ff037b82 */ /* 0x020ea20000000800 */
[----:B------:R-:W-:Y:S01]  /*278c0*/  UIMAD.WIDE.U32 UR4, UR4, UR5, URZ ;  /* 0x00000005040472a5 */ /* 0x000fe2000f8e003f */
[----:B----4-:R-:W-:Y:S01]  /*278d0*/  PRMT R0, RZ, 0x7610, R0 ;  /* 0x00007610ff007816 */ /* 0x010fe20000000000 */
[----:B------:R-:W-:Y:S01]  /*278e0*/  UMOV UR42, 0xffffffff ;  /* 0xffffffff002a7882 */ /* 0x000fe20000000000 */
[----:B------:R-:W-:-:S03]  /*278f0*/  UMOV UR43, 0xffffffff ;  /* 0xffffffff002b7882 */ /* 0x000fc60000000000 */
[----:B--2---:R-:W-:-:S04]  /*27900*/  IMAD.WIDE.U32 R4, R3, UR4, R4 ;  /* 0x0000000403047c25 */ /* 0x004fc8000f8e0004 */
[----:B------:R-:W-:Y:S01]  /*27910*/  IMAD R3, R3, UR5, RZ ;  /* 0x0000000503037c24 */ /* 0x000fe2000f8e02ff */
[----:B------:R-:W-:Y:S01]  /*27920*/  ULDC.64 UR4, c[0x0][0x650] ;  /* 0x0001940000047ab9 */ /* 0x000fe20000000a00 */
[----:B------:R-:W-:Y:S01]  /*27930*/  IMAD.MOV.U32 R7, RZ, RZ, R4 ;  /* 0x000000ffff077224 */ /* 0x000fe200078e0004 */
[----:B------:R-:W-:Y:S01]  /*27940*/  ISETP.GE.U32.AND P0, PT, R4, UR4, PT ;  /* 0x0000000404007c0c */ /* 0x000fe2000bf06070 */
[----:B------:R-:W-:-:S05]  /*27950*/  IMAD.IADD R6, R5, 0x1, R3 ;  /* 0x0000000105067824 */ /* 0x000fca00078e0203 */
[----:B------:R0:W-:Y:S01]  /*27960*/  STL [R1+0x600], R6 ;  /* 0x0006000601007387 */ /* 0x0001e20000100800 */
[----:B------:R-:W-:-:S03]  /*27970*/  ISETP.GE.U32.AND.EX P0, PT, R6, UR5, PT, P0 ;  /* 0x0000000506007c0c */ /* 0x000fc6000bf06100 */
[----:B------:R0:W-:Y:S10]  /*27980*/  STL [R1+0x604], R7 ;  /* 0x0006040701007387 */ /* 0x0001f40000100800 */
[----:B0-----:R-:W-:Y:S05]  /*27990*/  @P0 BRA `(.L_x_1050) ;  /* 0x0000000400880947 */ /* 0x001fea0003800000 */
[----:B------:R-:W0:Y:S01]  /*279a0*/  S2UR UR6, SR_CTAID.X ;  /* 0x00000000000679c3 */ /* 0x000e220000002500 */
[----:B------:R-:W-:Y:S01]  /*279b0*/  ULDC.64 UR12, c[0x0][0x628] ;  /* 0x00018a00000c7ab9 */ /* 0x000fe20000000a00 */
[----:B------:R-:W-:Y:S01]  /*279c0*/  ULDC UR4, c[0x0][0x150] ;  /* 0x0000540000047ab9 */ /* 0x000fe20000000800 */
[----:B------:R-:W-:Y:S01]  /*279d0*/  ISETP.NE.U32.AND P0, PT, RZ, UR12, PT ;  /* 0x0000000cff007c0c */ /* 0x000fe2000bf05070 */
[----:B------:R-:W-:Y:S01]  /*279e0*/  ULDC UR15, c[0x0][0x630] ;  /* 0x00018c00000f7ab9 */ /* 0x000fe20000000800 */
[C---:B------:R-:W-:Y:S01]  /*279f0*/  R2UR UR16, R7.reuse ;  /* 0x00000000071072ca */ /* 0x040fe200000e0000 */
[----:B------:R-:W-:Y:S01]  /*27a00*/  ULDC UR19, c[0x0][0x154] ;  /* 0x0000550000137ab9 */ /* 0x000fe20000000800 */
[----:B------:R-:W-:Y:S01]  /*27a10*/  ISETP.NE.AND.EX P0, PT, RZ, UR13, PT, P0 ;  /* 0x0000000dff007c0c */ /* 0x000fe2000bf05300 */
[----:B------:R-:W1:Y:S01]  /*27a20*/  S2UR UR18, SR_CTAID.Y ;  /* 0x00000000001279c3 */ /* 0x000e620000002600 */
[----:B------:R-:W-:Y:S02]  /*27a30*/  R2UR UR17, R6 ;  /* 0x00000000061172ca */ /* 0x000fe400000e0000 */
[----:B------:R-:W-:-:S02]  /*27a40*/  R2UR UR10, R7 ;  /* 0x00000000070a72ca */ /* 0x000fc400000e0000 */
[----:B------:R-:W-:Y:S02]  /*27a50*/  R2UR UR11, R6 ;  /* 0x00000000060b72ca */ /* 0x000fe400000e0000 */
[----:B0-----:R-:W-:-:S05]  /*27a60*/  I2FP.F32.U32 R0, UR6 ;  /* 0x0000000600007c45 */ /* 0x001fca0008201000 */
[----:B------:R-:W-:-:S04]  /*27a70*/  FMUL R0, R0, UR4 ;  /* 0x0000000400007c20 */ /* 0x000fc80008400000 */
[----:B------:R0:W2:Y:S01]  /*27a80*/  F2I.U32.TRUNC.NTZ R3, R0 ;  /* 0x0000000000037305 */ /* 0x0000a2000020f000 */
[----:B-1----:R-:W-:Y:S05]  /*27a90*/  @!P0 BRA `(.L_x_1051) ;  /* 0x0000000000308947 */ /* 0x002fea0003800000 */
        /* <DEDUP_REMOVED lines=12> */
.L_x_1051:
[----:B------:R-:W-:Y:S01]  /*27b60*/  USHF.R.U64 UR43, UR10, UR15, UR11 ;  /* 0x0000000f0a2b7299 */ /* 0x000fe2000800120b */
[----:B0-----:R-:W-:Y:S01]  /*27b70*/  I2FP.F32.U32 R0, UR18 ;  /* 0x0000001200007c45 */ /* 0x001fe20008201000 */
[----:B------:R-:W-:Y:S02]  /*27b80*/  USHF.R.U32.HI UR4, URZ, UR15, UR11 ;  /* 0x0000000f3f047299 */ /* 0x000fe4000801160b */
[----:B------:R-:W-:Y:S02]  /*27b90*/  UIADD3 UR10, UP0, URZ, -UR43, URZ ;  /* 0x8000002b3f0a7290 */ /* 0x000fe4000ff1e03f */
[----:B------:R-:W-:Y:S01]  /*27ba0*/  FMUL R0, R0, UR19 ;  /* 0x0000001300007c20 */ /* 0x000fe20008400000 */
[----:B------:R-:W-:Y:S01]  /*27bb0*/  ULDC.64 UR12, c[0x0][0x620] ;  /* 0x00018800000c7ab9 */ /* 0x000fe20000000a00 */
[----:B------:R-:W-:Y:S01]  /*27bc0*/  UIADD3.X UR4, URZ, ~UR4, URZ, UP0, !UPT ;  /* 0x800000043f047290 */ /* 0x000fe200087fe43f */
[----:B------:R-:W-:Y:S01]  /*27bd0*/  UMOV UR8, UR16 ;  /* 0x0000001000087c82 */ /* 0x000fe20008000000 */
[----:B------:R-:W-:-:S02]  /*27be0*/  UMOV UR9, UR17 ;  /* 0x0000001100097c82 */ /* 0x000fc40008000000 */
[----:B------:R-:W-:Y:S01]  /*27bf0*/  UIMAD UR4, UR4, UR12, URZ ;  /* 0x0000000c040472a4 */ /* 0x000fe2000f8e023f */
[----:B------:R-:W0:Y:S01]  /*27c00*/  F2I.U32.TRUNC.NTZ R0, R0 ;  /* 0x0000000000007305 */ /* 0x000e22000020f000 */
[----:B------:R-:W-:Y:S01]  /*27c10*/  UIMAD.WIDE.U32 UR8, UR10, UR12, UR8 ;  /* 0x0000000c0a0872a5 */ /* 0x000fe2000f8e0008 */
[----:B--2---:R-:W-:Y:S01]  /*27c20*/  R2UR UR12, R3 ;  /* 0x00000000030c72ca */ /* 0x004fe200000e0000 */
[----:B------:R-:W-:Y:S01]  /*27c30*/  UIMAD UR10, UR10, UR13, UR4 ;  /* 0x0000000d0a0a72a4 */ /* 0x000fe2000f8e0204 */
[----:B------:R-:W-:Y:S01]  /*27c40*/  ULDC UR11, c[0x0][0x618] ;  /* 0x00018600000b7ab9 */ /* 0x000fe20000000800 */
[----:B------:R-:W-:Y:S02]  /*27c50*/  ULDC UR21, c[0x0][0x658] ;  /* 0x0001960000157ab9 */ /* 0x000fe40000000800 */
[----:B------:R-:W-:Y:S01]  /*27c60*/  UIADD3 UR9, UR9, UR10, URZ ;  /* 0x0000000a09097290 */ /* 0x000fe2000fffe03f */
[----:B------:R-:W-:Y:S01]  /*27c70*/  UMOV UR15, 0xffffffff ;  /* 0xffffffff000f7882 */ /* 0x000fe20000000000 */
[----:B------:R-:W-:Y:S01]  /*27c80*/  ULDC.64 UR4, c[0x0][0x640] ;  /* 0x0001900000047ab9 */ /* 0x000fe20000000a00 */
[----:B------:R-:W-:Y:S01]  /*27c90*/  USHF.L.U32 UR15, UR15, UR21, URZ ;  /* 0x000000150f0f7299 */ /* 0x000fe2000800063f */
[----:B------:R-:W-:Y:S01]  /*27ca0*/  ISETP.NE.U32.AND P0, PT, RZ, UR4, PT ;  /* 0x00000004ff007c0c */ /* 0x000fe2000bf05070 */
[----:B------:R-:W-:-:S02]  /*27cb0*/  USHF.R.U64 UR16, UR8, UR11, UR9 ;  /* 0x0000000b08107299 */ /* 0x000fc40008001209 */
[----:B------:R-:W-:Y:S01]  /*27cc0*/  USHF.R.U32.HI UR8, URZ, UR11, UR9 ;  /* 0x0000000b3f087299 */ /* 0x000fe20008011609 */
[----:B0-----:R-:W-:Y:S01]  /*27cd0*/  R2UR UR14, R0 ;  /* 0x00000000000e72ca */ /* 0x001fe200000e0000 */
[----:B------:R-:W-:Y:S01]  /*27ce0*/  ULDC UR17, c[0x0][0x608] ;  /* 0x0001820000117ab9 */ /* 0x000fe20000000800 */
[----:B------:R-:W-:Y:S01]  /*27cf0*/  ULOP3.LUT UR41, URZ, UR15, URZ, 0x33, !UPT ;  /* 0x0000000f3f297292 */ /* 0x000fe2000f8e333f */
[----:B------:R-:W-:Y:S01]  /*27d00*/  ISETP.NE.AND.EX P0, PT, RZ, UR5, PT, P0 ;  /* 0x00000005ff007c0c */ /* 0x000fe2000bf05300 */
[----:B------:R-:W-:Y:S02]  /*27d10*/  USHF.R.U64 UR15, UR16, UR17, UR8 ;  /* 0x00000011100f7299 */ /* 0x000fe40008001208 */
[----:B------:R-:W-:Y:S02]  /*27d20*/  USHF.R.U32.HI UR8, URZ, UR17, UR8 ;  /* 0x000000113f087299 */ /* 0x000fe40008011608 */
[----:B------:R-:W-:Y:S02]  /*27d30*/  UIADD3 UR12, -UR12, URZ, URZ ;  /* 0x0000003f0c0c7290 */ /* 0x000fe4000fffe13f */
[----:B------:R-:W-:Y:S01]  /*27d40*/  USHF.R.U64 UR17, UR15, UR21, UR8 ;  /* 0x000000150f117299 */ /* 0x000fe20008001208 */
[----:B------:R-:W-:Y:S01]  /*27d50*/  UMOV UR19, 0x1 ;  /* 0x0000000100137882 */ /* 0x000fe20000000000 */
[----:B------:R-:W-:Y:S01]  /*27d60*/  ULDC UR13, c[0x0][0x144] ;  /* 0x00005100000d7ab9 */ /* 0x000fe20000000800 */
[----:B------:R-:W-:Y:S01]  /*27d70*/  ULDC UR7, c[0x0][0x600] ;  /* 0x0001800000077ab9 */ /* 0x000fe20000000800 */
[----:B------:R-:W-:-:S02]  /*27d80*/  USHF.L.U32 UR24, UR19, UR21, URZ ;  /* 0x0000001513187299 */ /* 0x000fc4000800063f */
[----:B------:R-:W-:Y:S02]  /*27d90*/  USHF.R.U32.HI UR8, URZ, UR21, UR8 ;  /* 0x000000153f087299 */ /* 0x000fe40008011608 */
[----:B------:R-:W-:Y:S02]  /*27da0*/  UIMAD UR21, UR13, UR12, UR6 ;  /* 0x0000000c0d1572a4 */ /* 0x000fe4000f8e0206 */
[----:B------:R-:W-:Y:S02]  /*27db0*/  UIADD3 UR20, UR7, -0x1, URZ ;  /* 0xffffffff07147890 */ /* 0x000fe4000fffe03f */
[----:B------:R-:W-:Y:S01]  /*27dc0*/  UIADD3 UR19, -UR14, URZ, URZ ;  /* 0x0000003f0e137290 */ /* 0x000fe2000fffe13f */
[----:B------:R-:W-:Y:S01]  /*27dd0*/  ULDC UR25, c[0x0][0x148] ;  /* 0x0000520000197ab9 */ /* 0x000fe20000000800 */
[----:B------:R-:W-:Y:S01]  /*27de0*/  ULDC UR22, c[0x0][0x648] ;  /* 0x0001920000167ab9 */ /* 0x000fe20000000800 */
[----:B------:R-:W-:Y:S01]  /*27df0*/  ULDC UR23, c[0x0][0x638] ;  /* 0x00018e0000177ab9 */ /* 0x000fe20000000800 */
        /* <DEDUP_REMOVED lines=14> */
.L_x_1052:
[----:B------:R-:W-:Y:S01]  /*27ee0*/  UISETP.NE.AND UP0, UPT, UR46, URZ, UPT ;  /* 0x0000003f2e00728c */ /* 0x000fe2000bf05270 */
[----:B------:R-:W-:Y:S01]  /*27ef0*/  IMAD.MOV.U32 R0, RZ, RZ, 0x1 ;  /* 0x00000001ff007424 */ /* 0x000fe200078e00ff */
[----:B------:R-:W-:Y:S02]  /*27f00*/  USHF.R.U64 UR4, UR6, UR22, UR8 ;  /* 0x0000001606047299 */ /* 0x000fe40008001208 */
[----:B------:R-:W-:Y:S02]  /*27f10*/  ULOP3.LUT UR41, UR15, UR41, URZ, 0xc0, !UPT ;  /* 0x000000290f297292 */ /* 0x000fe4000f8ec03f */
[----:B------:R-:W-:Y:S02]  /*27f20*/  UIADD3 UR5, -UR4, URZ, URZ ;  /* 0x0000003f04057290 */ /* 0x000fe4000fffe13f */
[----:B------:R-:W-:Y:S02]  /*27f30*/  UIMAD UR41, UR24, UR4, UR41 ;  /* 0x00000004182972a4 */ /* 0x000fe4000f8e0229 */
[----:B------:R-:W-:-:S02]  /*27f40*/  ULOP3.LUT UR16, UR16, UR20, URZ, 0xc0, !UPT ;  /* 0x0000001410107292 */ /* 0x000fc4000f8ec03f */
[----:B------:R-:W-:Y:S02]  /*27f50*/  @UP0 UIMAD UR21, UR25, UR19, UR18 ;  /* 0x00000013191502a4 */ /* 0x000fe4000f8e0212 */
[----:B------:R-:W-:-:S03]  /*27f60*/  UIMAD UR4, UR5, UR23, UR17 ;  /* 0x00000017050472a4 */ /* 0x000fc6000f8e0211 */
[----:B------:R-:W-:Y:S01]  /*27f70*/  ULDC UR5, c[0x0][0x610] ;  /* 0x0001840000057ab9 */ /* 0x000fe20000000800 */
[----:B------:R-:W-:Y:S02]  /*27f80*/  UIMAD UR4, UR4, UR7, UR16 ;  /* 0x00000007040472a4 */ /* 0x000fe4000f8e0210 */
[----:B------:R-:W-:-:S04]  /*27f90*/  UIMAD UR41, UR41, UR5, UR21 ;  /* 0x00000005292972a4 */ /* 0x000fc8000f8e0215 */
[----:B------:R-:W-:Y:S02]  /*27fa0*/  USEL UR42, UR4, UR41, !UP0 ;  /* 0x00000029042a7287 */ /* 0x000fe4000c000000 */
[----:B------:R-:W-:-:S12]  /*27fb0*/  USEL UR41, UR41, UR4, !UP0 ;  /* 0x0000000429297287 */ /* 0x000fd8000c000000 */
.L_x_1050:
[----:B------:R-:W-:-:S13]  /*27fc0*/  LOP3.LUT P0, RZ, R0, 0xff, RZ, 0xc0, !PT ;  /* 0x000000ff00ff7812 */ /* 0x000fda000780c0ff */
[----:B------:R-:W-:Y:S05]  /*27fd0*/  @P0 BRA `(.L_x_1053) ;  /* 0xfffffd9400280947 */ /* 0x000fea000383ffff */
[----:B------:R-:W-:Y:S05]  /*27fe0*/  EXIT ;  /* 0x000000000000794d */ /* 0x000fea0003800000 */
.L_x_8:
[----:B------:R-:W2:Y:S01]  /*27ff0*/  LDL R4, [R1+0x604] ;  /* 0x0006040001047983 */ /* 0x000ea20000100800 */
[----:B------:R-:W-:-:S03]  /*28000*/  ULDC.64 UR4, c[0x0][0x650] ;  /* 0x0001940000047ab9 */ /* 0x000fc60000000a00 */
[----:B------:R-:W3:Y:S01]  /*28010*/  LDL R2, [R1+0x600] ;  /* 0x0006000001027983 */ /* 0x000ee20000100800 */
[----:B------:R-:W-:Y:S01]  /*28020*/  PRMT R0, RZ, 0x7610, R0 ;  /* 0x00007610ff007816 */ /* 0x000fe20000000000 */
[----:B------:R-:W-:Y:S02]  /*28030*/  IMAD.MOV.U32 R5, RZ, RZ, -0x1 ;  /* 0xffffffffff057424 */ /* 0x000fe400078e00ff */
[----:B------:R-:W-:Y:S02]  /*28040*/  IMAD.MOV.U32 R3, RZ, RZ, -0x1 ;  /* 0xffffffffff037424 */ /* 0x000fe400078e00ff */
[----:B------:R-:W-:Y:S01]  /*28050*/  IMAD.MOV.U32 R11, RZ, RZ, -0x1 ;  /* 0xffffffffff0b7424 */ /* 0x000fe200078e00ff */
[----:B--2---:R-:W-:-:S04]  /*28060*/  ISETP.GE.U32.AND P0, PT, R4, UR4, PT ;  /* 0x0000000404007c0c */ /* 0x004fc8000bf06070 */
[----:B---3--:R-:W-:-:S13]  /*28070*/  ISETP.GE.U32.AND.EX P0, PT, R2, UR5, PT, P0 ;  /* 0x0000000502007c0c */ /* 0x008fda000bf06100 */
        /* <DEDUP_REMOVED lines=21> */
.L_x_1055:
[----:B------:R-:W-:Y:S01]  /*281d0*/  USHF.R.U64 UR4, UR14, UR19, UR15 ;  /* 0x000000130e047299 */ /* 0x000fe2000800120f */
[----:B------:R-:W-:Y:S01]  /*281e0*/  R2UR UR7, R2 ;  /* 0x00000000020772ca */ /* 0x000fe200000e0000 */
[----:B------:R-:W-:Y:S02]  /*281f0*/  USHF.R.U32.HI UR5, URZ, UR19, UR15 ;  /* 0x000000133f057299 */ /* 0x000fe4000801160f */
[----:B------:R-:W-:Y:S01]  /*28200*/  UIADD3 UR13, UP0, URZ, -UR4, URZ ;  /* 0x800000043f0d7290 */ /* 0x000fe2000ff1e03f */
[----:B------:R-:W-:Y:S01]  /*28210*/  ULDC.64 UR14, c[0x0][0x620] ;  /* 0x00018800000e7ab9 */ /* 0x000fe20000000a00 */
[----:B------:R-:W-:Y:S02]  /*28220*/  UMOV UR6, UR20 ;  /* 0x0000001400067c82 */ /* 0x000fe40008000000 */
[----:B------:R-:W-:Y:S02]  /*28230*/  UIADD3.X UR5, URZ, ~UR5, URZ, UP0, !UPT ;  /* 0x800000053f057290 */ /* 0x000fe400087fe43f */
[----:B------:R-:W-:-:S02]  /*28240*/  UISETP.NE.AND UP1, UPT, UR46, URZ, UPT ;  /* 0x0000003f2e00728c */ /* 0x000fc4000bf25270 */
[----:B------:R-:W-:Y:S02]  /*28250*/  UIMAD UR5, UR5, UR14, URZ ;  /* 0x0000000e050572a4 */ /* 0x000fe4000f8e023f */
[----:B------:R-:W-:Y:S02]  /*28260*/  UIMAD.WIDE.U32 UR6, UR13, UR14, UR6 ;  /* 0x0000000e0d0672a5 */ /* 0x000fe4000f8e0006 */
[----:B------:R-:W-:Y:S01]  /*28270*/  UIMAD UR5, UR13, UR15, UR5 ;  /* 0x0000000f0d0572a4 */ /* 0x000fe2000f8e0205 */
[----:B------:R-:W-:Y:S02]  /*28280*/  ULDC UR14, c[0x0][0x608] ;  /* 0x00018200000e7ab9 */ /* 0x000fe40000000800 */
[----:B------:R-:W-:Y:S01]  /*28290*/  ULDC UR13, c[0x0][0x618] ;  /* 0x00018600000d7ab9 */ /* 0x000fe20000000800 */
[----:B------:R-:W-:Y:S01]  /*282a0*/  UIADD3 UR5, UR7, UR5, URZ ;  /* 0x0000000507057290 */ /* 0x000fe2000fffe03f */
[----:B------:R-:W-:Y:S01]  /*282b0*/  ULDC UR22, c[0x0][0x658] ;  /* 0x0001960000167ab9 */ /* 0x000fe20000000800 */
[----:B------:R-:W-:-:S02]  /*282c0*/  @UP1 UIMAD UR8, UR11, UR12, UR10 ;  /* 0x0000000c0b0812a4 */ /* 0x000fc4000f8e020a */
[----:B------:R-:W-:Y:S02]  /*282d0*/  USHF.R.U64 UR17, UR6, UR13, UR5 ;  /* 0x0000000d06117299 */ /* 0x000fe40008001205 */
[----:B------:R-:W-:Y:S01]  /*282e0*/  USHF.R.U32.HI UR5, URZ, UR13, UR5 ;  /* 0x0000000d3f057299 */ /* 0x000fe20008011605 */
[----:B------:R-:W-:Y:S01]  /*282f0*/  ULDC.64 UR6, c[0x0][0x640] ;  /* 0x0001900000067ab9 */ /* 0x000fe20000000a00 */
[----:B------:R-:W-:Y:S01]  /*28300*/  UMOV UR10, 0xffffffff ;  /* 0xffffffff000a7882 */ /* 0x000fe20000000000 */
[----:B------:R-:W-:Y:S01]  /*28310*/  ISETP.NE.U32.AND P0, PT, RZ, UR6, PT ;  /* 0x00000006ff007c0c */ /* 0x000fe2000bf05070 */
[----:B------:R-:W-:Y:S02]  /*28320*/  USHF.R.U64 UR18, UR17, UR14, UR5 ;  /* 0x0000000e11127299 */ /* 0x000fe40008001205 */
[----:B------:R-:W-:Y:S01]  /*28330*/  USHF.R.U32.HI UR5, URZ, UR14, UR5 ;  /* 0x0000000e3f057299 */ /* 0x000fe20008011605 */
[----:B------:R-:W-:Y:S01]  /*28340*/  ISETP.NE.AND.EX P0, PT, RZ, UR7, PT, P0 ;  /* 0x00000007ff007c0c */ /* 0x000fe2000bf05300 */
[----:B------:R-:W-:-:S02]  /*28350*/  USHF.L.U32 UR11, UR10, UR22, URZ ;  /* 0x000000160a0b7299 */ /* 0x000fc4000800063f */
[----:B------:R-:W-:Y:S01]  /*28360*/  USHF.R.U64 UR19, UR18, UR22, UR5 ;  /* 0x0000001612137299 */ /* 0x000fe20008001205 */
[----:B------:R-:W-:Y:S01]  /*28370*/  ULDC UR20, c[0x0][0x600] ;  /* 0x0001800000147ab9 */ /* 0x000fe20000000800 */
[----:B------:R-:W-:Y:S02]  /*28380*/  USHF.R.U32.HI UR10, URZ, UR22, UR5 ;  /* 0x000000163f0a7299 */ /* 0x000fe40008011605 */
[----:B------:R-:W-:Y:S02]  /*28390*/  UIADD3 UR21, UR20, -0x1, URZ ;  /* 0xffffffff14157890 */ /* 0x000fe4000fffe03f */
[----:B------:R-:W-:Y:S01]  /*283a0*/  ULOP3.LUT UR26, URZ, UR11, URZ, 0x33, !UPT ;  /* 0x0000000b3f1a7292 */ /* 0x000fe2000f8e333f */
        /* <DEDUP_REMOVED lines=17> */
.L_x_1056:
[----:B------:R-:W-:Y:S01]  /*284c0*/  USHF.R.U64 UR6, UR5, UR23, UR10 ;  /* 0x0000001705067299 */ /* 0x000fe2000800120a */
[----:B------:R-:W-:Y:S01]  /*284d0*/  IMAD.MOV.U32 R0, RZ, RZ, 0x1 ;  /* 0x00000001ff007424 */ /* 0x000fe200078e00ff */
[----:B------:R-:W-:Y:S01]  /*284e0*/  USHF.L.U32 UR25, UR25, UR22, URZ ;  /* 0x0000001619197299 */ /* 0x000fe2000800063f */
[----:B------:R-:W-:Y:S01]  /*284f0*/  IMAD.U32 R11, RZ, RZ, UR4 ;  /* 0x00000004ff0b7e24 */ /* 0x000fe2000f8e00ff */
[----:B------:R-:W-:Y:S02]  /*28500*/  ULOP3.LUT UR5, UR18, UR26, URZ, 0xc0, !UPT ;  /* 0x0000001a12057292 */ /* 0x000fe4000f8ec03f */
[----:B------:R-:W-:Y:S02]  /*28510*/  UIADD3 UR7, -UR6, URZ, URZ ;  /* 0x0000003f06077290 */ /* 0x000fe4000fffe13f */
[----:B------:R-:W-:Y:S02]  /*28520*/  UIMAD UR6, UR25, UR6, UR5 ;  /* 0x00000006190672a4 */ /* 0x000fe4000f8e0205 */
[----:B------:R-:W-:-:S02]  /*28530*/  ULOP3.LUT UR17, UR17, UR21, URZ, 0xc0, !UPT ;  /* 0x0000001511117292 */ /* 0x000fc4000f8ec03f */
[----:B------:R-:W-:Y:S02]  /*28540*/  UIMAD UR5, UR7, UR24, UR19 ;  /* 0x00000018070572a4 */ /* 0x000fe4000f8e0213 */
[----:B------:R-:W-:Y:S01]  /*28550*/  UISETP.NE.AND UP0, UPT, UR46, URZ, UPT ;  /* 0x0000003f2e00728c */ /* 0x000fe2000bf05270 */
[----:B------:R-:W-:Y:S01]  /*28560*/  ULDC UR7, c[0x0][0x610] ;  /* 0x0001840000077ab9 */ /* 0x000fe20000000800 */
[----:B------:R-:W-:Y:S02]  /*28570*/  UIMAD UR5, UR5, UR20, UR17 ;  /* 0x00000014050572a4 */ /* 0x000fe4000f8e0211 */
[----:B------:R-:W-:-:S04]  /*28580*/  UIMAD UR8, UR6, UR7, UR8 ;  /* 0x00000007060872a4 */ /* 0x000fc8000f8e0208 */
[----:B------:R-:W-:Y:S02]  /*28590*/  USEL UR6, UR5, UR8, !UP0 ;  /* 0x0000000805067287 */ /* 0x000fe4000c000000 */
[----:B------:R-:W-:-:S04]  /*285a0*/  USEL UR8, UR8, UR5, !UP0 ;  /* 0x0000000508087287 */ /* 0x000fc8000c000000 */
[----:B------:R-:W-:Y:S02]  /*285b0*/  IMAD.U32 R3, RZ, RZ, UR6 ;  /* 0x00000006ff037e24 */ /* 0x000fe4000f8e00ff */
[----:B------:R-:W-:-:S07]  /*285c0*/  IMAD.U32 R5, RZ, RZ, UR8 ;  /* 0x00000008ff057e24 */ /* 0x000fce000f8e00ff */
.L_x_1054:
[----:B------:R-:W-:-:S08]  /*285d0*/  NOP ;  /* 0x0000000000007918 */ /* 0x000fd00000000000 */
[----:B0-----:R-:W0:-:S00]  /*285e0*/  USETMAXREG.DEALLOC.CTAPOOL 0x18 ;  /* 0x00000018000079c8 */ /* 0x001e0000080e0500 */
[----:B------:R-:W-:-:S13]  /*285f0*/  ISETP.NE.AND P0, PT, RZ, UR9, PT ;  /* 0x00000009ff007c0c */ /* 0x000fda000bf05270 */
[----:B------:R-:W-:Y:S05]  /*28600*/  @P0 EXIT ;  /* 0x000000000000094d */ /* 0x000fea0003800000 */
[----:B0-----:R-:W-:Y:S01]  /*28610*/  LOP3.LUT P0, RZ, R0, 0xff, RZ, 0xc0, !PT ;  /* 0x000000ff00ff7812 */ /* 0x001fe2000780c0ff */
[----:B------:R-:W-:Y:S02]  /*28620*/  IMAD.MOV.U32 R6, RZ, RZ, 0x1 ;  /* 0x00000001ff067424 */ /* 0x000fe400078e00ff */
[----:B------:R-:W-:-:S10]  /*28630*/  IMAD.MOV.U32 R7, RZ, RZ, RZ ;  /* 0x000000ffff077224 */ /* 0x000fd400078e00ff */
[----:B------:R-:W-:Y:S05]  /*28640*/  @!P0 BRA `(.L_x_1057) ;  /* 0x0000000c00708947 */ /* 0x000fea0003800000 */
[----:B------:R-:W0:Y:S01]  /*28650*/  LDC R0, c[0x0][0x28c] ;  /* 0x0000a300ff007b82 */ /* 0x000e220000000800 */
[----:B------:R-:W1:Y:S01]  /*28660*/  S2R R9, SR_CgaCtaId ;  /* 0x0000000000097919 */ /* 0x000e620000008800 */
[----:B------:R-:W-:Y:S01]  /*28670*/  ULDC UR5, c[0x0][0x658] ;  /* 0x0001960000057ab9 */ /* 0x000fe20000000800 */
[----:B------:R-:W-:Y:S01]  /*28680*/  UMOV UR7, 0xffffffff ;  /* 0xffffffff00077882 */ /* 0x000fe20000000000 */
[----:B------:R-:W-:Y:S01]  /*28690*/  ULDC UR6, c[0x0][0xc] ;  /* 0x0000030000067ab9 */ /* 0x000fe20000000800 */
[----:B------:R-:W-:Y:S01]  /*286a0*/  USHF.L.U32 UR9, UR7, UR5, URZ ;  /* 0x0000000507097299 */ /* 0x000fe2000800063f */
[----:B------:R-:W-:Y:S01]  /*286b0*/  BSSY B0, `(.L_x_1057) ;  /* 0x00000d5000007945 */ /* 0x000fe20003800000 */
[----:B------:R-:W-:Y:S01]  /*286c0*/  UMOV UR8, 0x1 ;  /* 0x0000000100087882 */ /* 0x000fe20000000000 */
[----:B------:R-:W-:Y:S01]  /*286d0*/  ULDC UR7, c[0x0][0x10] ;  /* 0x0000040000077ab9 */ /* 0x000fe20000000800 */
[----:B------:R-:W-:Y:S01]  /*286e0*/  USHF.L.U32 UR5, UR8, UR5, URZ ;  /* 0x0000000508057299 */ /* 0x000fe2000800063f */
[----:B------:R-:W-:Y:S01]  /*286f0*/  IMAD.MOV.U32 R8, RZ, RZ, 0x1 ;  /* 0x00000001ff087424 */ /* 0x000fe200078e00ff */
[----:B------:R-:W-:Y:S01]  /*28700*/  UIMAD.WIDE.U32 UR6, UR6, UR7, URZ ;  /* 0x00000007060672a5 */ /* 0x000fe2000f8e003f */
[----:B------:R-:W-:Y:S01]  /*28710*/  IMAD.MOV.U32 R6, RZ, RZ, 0x1 ;  /* 0x00000001ff067424 */ /* 0x000fe200078e00ff */
[----:B------:R-:W-:Y:S01]  /*28720*/  ULDC UR8, c[0x0][0x14] ;  /* 0x0000050000087ab9 */ /* 0x000fe20000000800 */
[----:B------:R-:W-:Y:S01]  /*28730*/  ULDC UR4, c[0x0][0x600] ;  /* 0x0001800000047ab9 */ /* 0x000fe20000000800 */
[----:B------:R-:W-:-:S02]  /*28740*/  UIMAD.WIDE.U32 UR20, UR6, UR8, URZ ;  /* 0x00000008061472a5 */ /* 0x000fc4000f8e003f */
[----:B------:R-:W-:Y:S02]  /*28750*/  UIMAD UR7, UR7, UR8, URZ ;  /* 0x00000008070772a4 */ /* 0x000fe4000f8e023f */
[----:B------:R-:W-:Y:S02]  /*28760*/  ULOP3.LUT UR24, UR40, 0x2, URZ, 0xfc, !UPT ;  /* 0x0000000228187892 */ /* 0x000fe4000f8efc3f */
[----:B------:R-:W-:Y:S02]  /*28770*/  UIADD3 UR4, UR4, -0x1, URZ ;  /* 0xffffffff04047890 */ /* 0x000fe4000fffe03f */
[----:B------:R-:W-:Y:S01]  /*28780*/  ULOP3.LUT UR6, URZ, UR9, URZ, 0x33, !UPT ;  /* 0x000000093f067292 */ /* 0x000fe2000f8e333f */
[----:B0-----:R-:W-:Y:S01]  /*28790*/  VIADD R0, R0, 0xf ;  /* 0x0000000f00007836 */ /* 0x001fe20000000000 */
[----:B------:R-:W-:Y:S01]  /*287a0*/  UIADD3 UR7, UR21, UR7, URZ ;  /* 0x0000000715077290 */ /* 0x000fe2000fffe03f */
[----:B------:R-:W-:-:S03]  /*287b0*/  ULDC.64 UR22, c[0x0][0x198] ;  /* 0x0000660000167ab9 */ /* 0x000fc60000000a00 */
[----:B------:R-:W-:-:S04]  /*287c0*/  SHF.R.S32.HI R7, RZ, 0x1f, R0 ;  /* 0x0000001fff077819 */ /* 0x000fc80000011400 */
[----:B------:R-:W-:Y:S01]  /*287d0*/  LEA.HI R0, R7, R0, RZ, 0x4 ;  /* 0x0000000007007211 */ /* 0x000fe200078f20ff */
[C---:B-1----:R-:W-:Y:S02]  /*287e0*/  IMAD.SHL.U32 R16, R9.reuse, 0x80, RZ ;  /* 0x0000008009107824 */ /* 0x042fe400078e00ff */
[----:B------:R-:W-:Y:S01]  /*287f0*/  IMAD.SHL.U32 R9, R9, 0x800, RZ ;  /* 0x0000080009097824 */ /* 0x000fe200078e00ff */
[----:B------:R-:W-:Y:S01]  /*28800*/  SHF.R.S32.HI R0, RZ, 0x4, R0 ;  /* 0x00000004ff007819 */ /* 0x000fe20000011400 */
[----:B------:R-:W-:Y:S01]  /*28810*/  IMAD.MOV.U32 R7, RZ, RZ, RZ ;  /* 0x000000ffff077224 */ /* 0x000fe200078e00ff */
[----:B------:R-:W-:Y:S02]  /*28820*/  LOP3.LUT R16, R16, 0x80, RZ, 0xc0, !PT ;  /* 0x0000008010107812 */ /* 0x000fe400078ec0ff */
[----:B------:R-:W-:Y:S01]  /*28830*/  LOP3.LUT R9, R9, 0x800, RZ, 0xc0, !PT ;  /* 0x0000080009097812 */ /* 0x000fe200078ec0ff */
[----:B------:R-:W-:-:S07]  /*28840*/  VIADD R17, R0, 0x1 ;  /* 0x0000000100117836 */ /* 0x000fce0000000000 */
.L_x_1068:
[----:B------:R-:W-:-:S03]  /*28850*/  UMOV UR8, 0xffffffff ;  /* 0xffffffff00087882 */ /* 0x000fc60000000000 */
[----:B------:R-:W-:Y:S05]  /*28860*/  BRA.DIV UR8, `(.L_x_1058) ;  /* 0x00000012088c7947 */ /* 0x000fea000b800000 */
[----:B------:R-:W-:-:S13]  /*28870*/  ELECT P6, URZ, PT ;  /* 0x00000000003f782f */ /* 0x000fda00038c0000 */
.L_x_1084:
[----:B------:R-:W0:Y:S01]  /*28880*/  LDC R2, c[0x0][0x28c] ;  /* 0x0000a300ff027b82 */ /* 0x000e220000000800 */
[----:B------:R-:W-:Y:S01]  /*28890*/  BSSY B1, `(.L_x_1059) ;  /* 0x000003a000017945 */ /* 0x000fe20003800000 */
[----:B0-----:R-:W-:-:S13]  /*288a0*/  ISETP.LT.OR P6, PT, R2, 0x1, !P6 ;  /* 0x000000010200780c */ /* 0x001fda00077c1670 */
[----:B------:R-:W-:Y:S05]  /*288b0*/  @P6 BRA `(.L_x_1060) ;  /* 0x0000000000dc6947 */ /* 0x000fea0003800000 */
[----:B------:R-:W-:Y:S02]  /*288c0*/  IMAD R2, R3, 0x100, R16 ;  /* 0x0000010003027824 */ /* 0x000fe400078e0210 */
[----:B------:R-:W-:Y:S02]  /*288d0*/  IMAD.SHL.U32 R5, R5, 0x200, RZ ;  /* 0x0000020005057824 */ /* 0x000fe400078e00ff */
[----:B------:R-:W-:Y:S02]  /*288e0*/  IMAD.MOV.U32 R12, RZ, RZ, RZ ;  /* 0x000000ffff0c7224 */ /* 0x000fe400078e00ff */
[----:B------:R-:W-:Y:S02]  /*288f0*/  IMAD.MOV.U32 R4, RZ, RZ, R17 ;  /* 0x000000ffff047224 */ /* 0x000fe400078e0011 */
[----:B------:R-:W-:Y:S02]  /*28900*/  IMAD.MOV.U32 R3, RZ, RZ, R6 ;  /* 0x000000ffff037224 */ /* 0x000fe400078e0006 */
[----:B------:R-:W-:-:S07]  /*28910*/  IMAD.MOV.U32 R13, RZ, RZ, R7 ;  /* 0x000000ffff0d7224 */ /* 0x000fce00078e0007 */
.L_x_1063:
[----:B------:R-:W0:Y:S01]  /*28920*/  S2R R15, SR_CgaCtaId ;  /* 0x00000000000f7919 */ /* 0x000e220000008800 */
[----:B------:R-:W-:Y:S02]  /*28930*/  MOV R10, 0x400 ;  /* 0x00000400000a7802 */ /* 0x000fe40000000f00 */
[----:B------:R-:W-:Y:S02]  /*28940*/  SHF.L.U32 R14, R3, 0x1f, RZ ;  /* 0x0000001f030e7819 */ /* 0x000fe400000006ff */
[----:B0-----:R-:W-:-:S05]  /*28950*/  LEA R10, R15, R10, 0x18 ;  /* 0x0000000a0f0a7211 */ /* 0x001fca00078ec0ff */
[----:B------:R-:W-:-:S04]  /*28960*/  IMAD R15, R13, 0x8, R10 ;  /* 0x000000080d0f7824 */ /* 0x000fc800078e020a */
[----:B------:R-:W0:Y:S02]  /*28970*/  SYNCS.PHASECHK.TRANS64.TRYWAIT P0, [R15+URZ+0x48], R14 ;  /* 0x0000480e0f0075a7 */ /* 0x000e24000800017f */
[----:B0-----:R-:W-:Y:S05]  /*28980*/  @!P0 BRA `(.L_x_1061) ;  /* 0x0000001000648947 */ /* 0x001fea0003800000 */
.L_x_1085:
[----:B------:R-:W1:Y:S01]  /*28990*/  S2R R18, SR_TID.X ;  /* 0x0000000000127919 */ /* 0x000e620000002100 */
[----:B------:R-:W-:-:S04]  /*289a0*/  UPRMT UR8, UR24, 0x9910, URZ ;  /* 0x0000991018087896 */ /* 0x000fc8000800003f */
[----:B------:R-:W-:Y:S01]  /*289b0*/  UISETP.NE.AND UP0, UPT, UR8, 0x2, UPT ;  /* 0x000000020800788c */ /* 0x000fe2000bf05270 */
[----:B-1----:R-:W-:-:S13]  /*289c0*/  LOP3.LUT P0, RZ, R18, 0x7f, RZ, 0xc0, !PT ;  /* 0x0000007f12ff7812 */ /* 0x002fda000780c0ff */
[----:B0-----:R-:W0:Y:S02]  /*289d0*/  @!P0 LDC R14, c[0x0][0x500] ;  /* 0x00014000ff0e8b82 */ /* 0x001e240000000800 */
[----:B0-----:R0:W-:Y:S01]  /*289e0*/  @!P0 SYNCS.ARRIVE.TRANS64 RZ, [R15+URZ], R14 ;  /* 0x0000000e0fff89a7 */ /* 0x0011e2000800003f */
[----:B------:R-:W-:-:S13]  /*289f0*/  PLOP3.LUT P0, PT, PT, PT, UP0, 0x80, 0x0 ;  /* 0x000000000000781c */ /* 0x000fda0003f0f008 */
[----:B0-----:R-:W-:Y:S05]  /*28a00*/  @P0 BRA `(.L_x_1062) ;  /* 0x0000000000040947 */ /* 0x001fea0003800000 */
[----:B------:R-:W-:Y:S01]  /*28a10*/  BPT.TRAP 0x1 ;  /* 0x000000040000795c */ /* 0x000fe20000300000 */
.L_x_1062:
[----:B------:R-:W-:Y:S01]  /*28a20*/  R2UR UR9, R15 ;  /* 0x000000000f0972ca */ /* 0x000fe200000e0000 */
[----:B------:R-:W-:Y:S01]  /*28a30*/  IMAD R15, R13, 0x1000, R9 ;  /* 0x000010000d0f7824 */ /* 0x000fe200078e0209 */
[----:B------:R-:W-:Y:S01]  /*28a40*/  R2UR UR18, R5 ;  /* 0x00000000051272ca */ /* 0x000fe200000e0000 */
[--C-:B------:R-:W-:Y:S01]  /*28a50*/  IMAD R14, R13, 0x4000, R10.reuse ;  /* 0x000040000d0e7824 */ /* 0x100fe200078e020a */
[----:B------:R-:W-:Y:S01]  /*28a60*/  UIADD3 UR14, UP0, UR22, 0xf0, URZ ;  /* 0x000000f0160e7890 */ /* 0x000fe2000ff1e03f */
[----:B------:R-:W-:Y:S01]  /*28a70*/  IMAD R15, R15, 0x2, R10 ;  /* 0x000000020f0f7824 */ /* 0x000fe200078e020a */
[----:B------:R-:W-:Y:S01]  /*28a80*/  R2UR UR10, R12 ;  /* 0x000000000c0a72ca */ /* 0x000fe200000e0000 */
[----:B------:R-:W-:Y:S01]  /*28a90*/  VIADD R4, R4, 0xffffffff ;  /* 0xffffffff04047836 */ /* 0x000fe20000000000 */
[----:B------:R-:W-:Y:S01]  /*28aa0*/  R2UR UR8, R14 ;  /* 0x000000000e0872ca */ /* 0x000fe200000e0000 */
[----:B------:R-:W-:Y:S01]  /*28ab0*/  UIADD3 UR26, UP1, UR22, 0x1f0, URZ ;  /* 0x000001f0161a7890 */ /* 0x000fe2000ff3e03f */
[----:B------:R-:W-:Y:S01]  /*28ac0*/  R2UR UR11, R15 ;  /* 0x000000000f0b72ca */ /* 0x000fe200000e0000 */
[----:B------:R-:W-:Y:S01]  /*28ad0*/  UIADD3.X UR15, URZ, UR23, URZ, UP0, !UPT ;  /* 0x000000173f0f7290 */ /* 0x000fe200087fe43f */
[----:B------:R-:W-:Y:S01]  /*28ae0*/  R2UR UR12, R11 ;  /* 0x000000000b0c72ca */ /* 0x000fe200000e0000 */
[----:B------:R-:W-:Y:S01]  /*28af0*/  VIADD R13, R13, 0x1 ;  /* 0x000000010d0d7836 */ /* 0x000fe20000000000 */
[----:B------:R-:W-:Y:S01]  /*28b00*/  R2UR UR19, R2 ;  /* 0x00000000021372ca */ /* 0x000fe200000e0000 */
[----:B------:R-:W-:Y:S01]  /*28b10*/  UIADD3.X UR27, URZ, UR23, URZ, UP1, !UPT ;  /* 0x000000173f1b7290 */ /* 0x000fe20008ffe43f */
[----:B------:R-:W-:Y:S01]  /*28b20*/  ISETP.GT.AND P1, PT, R4, 0x1, PT ;  /* 0x000000010400780c */ /* 0x000fe20003f24270 */
[----:B------:R-:W-:Y:S01]  /*28b30*/  UMOV UR16, 0x0 ;  /* 0x0000000000107882 */ /* 0x000fe20000000000 */
[----:B------:R-:W-:Y:S01]  /*28b40*/  UMOV UR17, 0x10000000 ;  /* 0x1000000000117882 */ /* 0x000fe20000000000 */
[----:B------:R-:W-:Y:S01]  /*28b50*/  ISETP.NE.AND P0, PT, R13, 0x9, PT ;  /* 0x000000090d00780c */ /* 0x000fe20003f05270 */
[----:B------:R-:W-:Y:S01]  /*28b60*/  UMOV UR25, 0x30000 ;  /* 0x0003000000197882 */ /* 0x000fe20000000000 */
[----:B------:R-:W-:Y:S01]  /*28b70*/  UIADD3 UR8, UR8, 0x180, URZ ;  /* 0x0000018008087890 */ /* 0x000fe2000fffe03f */
[----:B------:R-:W-:Y:S01]  /*28b80*/  VIADD R12, R12, 0x10 ;  /* 0x000000100c0c7836 */ /* 0x000fe20000000000 */
[----:B------:R-:W-:Y:S01]  /*28b90*/  UIADD3 UR13, UR11, 0x24180, URZ ;  /* 0x000241800b0d7890 */ /* 0x000fe2000fffe03f */
[----:B------:R-:W-:-:S02]  /*28ba0*/  SEL R10, RZ, 0x1, P0 ;  /* 0x00000001ff0a7807 */ /* 0x000fc40000000000 */
[----:B------:R-:W-:Y:S01]  /*28bb0*/  UMOV UR11, UR18 ;  /* 0x00000012000b7c82 */ /* 0x000fe20008000000 */
[----:B------:R-:W-:Y:S02]  /*28bc0*/  SEL R13, R13, RZ, P0 ;  /* 0x000000ff0d0d7207 */ /* 0x000fe40000000000 */
[----:B------:R-:W-:Y:S01]  /*28bd0*/  LOP3.LUT R3, R3, R10, RZ, 0x3c, !PT ;  /* 0x0000000a03037212 */ /* 0x000fe200078e3cff */
[----:B------:R0:W-:Y:S02]  /*28be0*/  UTMALDG.3D [UR8], [UR14], desc[UR16] ;  /* 0x000010080e0075b4 */ /* 0x0001e40008011000 */
[----:B0-----:R-:W-:Y:S01]  /*28bf0*/  UMOV UR8, UR13 ;  /* 0x0000000d00087c82 */ /* 0x001fe20008000000 */
[----:B------:R-:W-:Y:S02]  /*28c00*/  UMOV UR11, UR19 ;  /* 0x00000013000b7c82 */ /* 0x000fe40008000000 */
[----:B------:R0:W-:Y:S02]  /*28c10*/  UTMALDG.3D.MULTICAST [UR8], [UR26], UR25, desc[UR16] ;  /* 0x000010081a0073b4 */ /* 0x0001e40008011819 */
[----:B0-----:R-:W-:Y:S05]  /*28c20*/  @P1 BRA `(.L_x_1063) ;  /* 0xfffffffc003c1947 */ /* 0x001fea000383ffff */
.L_x_1060:
[----:B------:R-:W-:Y:S05]  /*28c30*/  BSYNC B1 ;  /* 0x0000000000017941 */ /* 0x000fea0003800000 */
.L_x_1059:
[----:B------:R-:W2:Y:S01]  /*28c40*/  LDL.LU R15, [R1+0x600] ;  /* 0x00060000010f7983 */ /* 0x000ea20000300800 */
[----:B------:R-:W-:Y:S01]  /*28c50*/  LOP3.LUT P0, RZ, R8, 0xff, RZ, 0xc0, !PT ;  /* 0x000000ff08ff7812 */ /* 0x000fe2000780c0ff */
[C---:B------:R-:W-:Y:S01]  /*28c60*/  IMAD.IADD R4, R0.reuse, 0x1, R7 ;  /* 0x0000000100047824 */ /* 0x040fe200078e0207 */
[----:B------:R-:W-:Y:S01]  /*28c70*/  ULDC.64 UR8, c[0x0][0x650] ;  /* 0x0001940000087ab9 */ /* 0x000fe20000000a00 */
[----:B------:R-:W3:Y:S01]  /*28c80*/  LDL.LU R14, [R1+0x604] ;  /* 0x00060400010e7983 */ /* 0x000ee20000300800 */
[----:B------:R-:W-:Y:S01]  /*28c90*/  ISETP.GE.U32.AND P1, PT, R0, 0x9, PT ;  /* 0x000000090000780c */ /* 0x000fe20003f26070 */
[----:B------:R-:W-:Y:S01]  /*28ca0*/  BSSY B1, `(.L_x_1064) ;  /* 0x0000073000017945 */ /* 0x000fe20003800000 */
[----:B------:R-:W-:Y:S01]  /*28cb0*/  IMAD.MOV.U32 R11, RZ, RZ, -0x1 ;  /* 0xffffffffff0b7424 */ /* 0x000fe200078e00ff */
[----:B------:R-:W-:-:S06]  /*28cc0*/  PRMT R8, RZ, 0x7610, R8 ;  /* 0x00007610ff087816 */ /* 0x000fcc0000000008 */
[----:B------:R-:W0:Y:S01]  /*28cd0*/  @P0 S2R R3, SR_CgaCtaId ;  /* 0x0000000000030919 */ /* 0x000e220000008800 */
[----:B------:R-:W-:-:S04]  /*28ce0*/  @P0 MOV R2, 0x400 ;  /* 0x0000040000020802 */ /* 0x000fc80000000f00 */
[----:B0-----:R-:W-:-:S04]  /*28cf0*/  @P0 LEA R2, R3, R2, 0x18 ;  /* 0x0000000203020211 */ /* 0x001fc800078ec0ff */
[----:B------:R0:W-:Y:S01]  /*28d00*/  @P0 SYNCS.ARRIVE.TRANS64.A1T0 RZ, [R2+URZ+0xa8], RZ ;  /* 0x0000a8ff02ff09a7 */ /* 0x0001e2000810003f */
[----:B------:R-:W-:-:S04]  /*28d10*/  ISETP.GT.U32.AND P0, PT, R4, 0x8, PT ;  /* 0x000000080400780c */ /* 0x000fc80003f04070 */
[----:B------:R-:W-:Y:S01]  /*28d20*/  ISETP.LT.U32.AND P0, PT, R0, 0x9, P0 ;  /* 0x000000090000780c */ /* 0x000fe20000701070 */
[----:B0-----:R-:W-:-:S05]  /*28d30*/  IMAD.WIDE.U32 R2, R4, 0x38e38e39, RZ ;  /* 0x38e38e3904027825 */ /* 0x001fca00078e00ff */
[----:B------:R-:W-:Y:S02]  /*28d40*/  SHF.R.U32.HI R5, RZ, 0x1, R3 ;  /* 0x00000001ff057819 */ /* 0x000fe40000011603 */
[----:B------:R-:W-:Y:S02]  /*28d50*/  SEL R3, RZ, 0x1, !P0 ;  /* 0x00000001ff037807 */ /* 0x000fe40004000000 */
[----:B------:R-:W-:Y:S01]  /*28d60*/  PRMT R2, RZ, 0x7610, R2 ;  /* 0x00007610ff027816 */ /* 0x000fe20000000002 */
[----:B------:R-:W-:Y:S01]  /*28d70*/  IMAD R7, R5, -0x9, R4 ;  /* 0xfffffff705077824 */ /* 0x000fe200078e0204 */
[----:B------:R-:W-:Y:S01]  /*28d80*/  LOP3.LUT R6, R6, R3, RZ, 0x3c, !PT ;  /* 0x0000000306067212 */ /* 0x000fe200078e3cff */
[----:B------:R-:W-:-:S03]  /*28d90*/  IMAD.MOV.U32 R3, RZ, RZ, -0x1 ;  /* 0xffffffffff037424 */ /* 0x000fc600078e00ff */
[----:B------:R-:W-:Y:S01]  /*28da0*/  @P1 LOP3.LUT R6, R6, 0x1, R5, 0x78, !PT ;  /* 0x0000000106061812 */ /* 0x000fe200078e7805 */
[----:B------:R-:W-:Y:S01]  /*28db0*/  IMAD.MOV.U32 R5, RZ, RZ, -0x1 ;  /* 0xffffffffff057424 */ /* 0x000fe200078e00ff */
[----:B---3--:R-:W-:-:S04]  /*28dc0*/  IADD3 R14, P0, R14, UR20, RZ ;  /* 0x000000140e0e7c10 */ /* 0x008fc8000ff1e0ff */
[----:B--2---:R-:W-:Y:S01]  /*28dd0*/  IADD3.X R15, R15, UR7, RZ, P0, !PT ;  /* 0x000000070f0f7c10 */ /* 0x004fe200087fe4ff */
[----:B------:R0:W-:Y:S01]  /*28de0*/  STL [R1+0x604], R14 ;  /* 0x0006040e01007387 */ /* 0x0001e20000100800 */
[----:B------:R-:W-:-:S03]  /*28df0*/  ISETP.GE.U32.AND P0, PT, R14, UR8, PT ;  /* 0x000000080e007c0c */ /* 0x000fc6000bf06070 */
[----:B------:R0:W-:Y:S01]  /*28e00*/  STL [R1+0x600], R15 ;  /* 0x0006000f01007387 */ /* 0x0001e20000100800 */
[----:B------:R-:W-:-:S13]  /*28e10*/  ISETP.GE.U32.AND.EX P0, PT, R15, UR9, PT, P0 ;  /* 0x000000090f007c0c */ /* 0x000fda000bf06100 */
[----:B0-----:R-:W-:Y:S05]  /*28e20*/  @P0 BRA `(.L_x_1065) ;  /* 0x0000000400680947 */ /* 0x001fea0003800000 */
[----:B------:R-:W0:Y:S01]  /*28e30*/  S2UR UR8, SR_CTAID.X ;  /* 0x00000000000879c3 */ /* 0x000e220000002500 */
[----:B------:R-:W-:Y:S01]  /*28e40*/  ULDC.64 UR10, c[0x0][0x628] ;  /* 0x00018a00000a7ab9 */ /* 0x000fe20000000a00 */
[----:B------:R-:W-:Y:S01]  /*28e50*/  ULDC UR9, c[0x0][0x150] ;  /* 0x0000540000097ab9 */ /* 0x000fe20000000800 */
[----:B------:R-:W-:Y:S01]  /*28e60*/  ISETP.NE.U32.AND P0, PT, RZ, UR10, PT ;  /* 0x0000000aff007c0c */ /* 0x000fe2000bf05070 */
[----:B------:R-:W-:Y:S01]  /*28e70*/  ULDC UR12, c[0x0][0x630] ;  /* 0x00018c00000c7ab9 */ /* 0x000fe20000000800 */
[----:B------:R-:W-:Y:S01]  /*28e80*/  ULDC UR14, c[0x0][0x154] ;  /* 0x00005500000e7ab9 */ /* 0x000fe20000000800 */
[----:B------:R-:W-:Y:S01]  /*28e90*/  IMAD.MOV.U32 R3, RZ, RZ, R15 ;  /* 0x000000ffff037224 */ /* 0x000fe200078e000f */
[----:B------:R-:W-:Y:S01]  /*28ea0*/  ISETP.NE.AND.EX P0, PT, RZ, UR11, PT, P0 ;  /* 0x0000000bff007c0c */ /* 0x000fe2000bf05300 */
[----:B------:R-:W1:Y:S01]  /*28eb0*/  S2UR UR13, SR_CTAID.Y ;  /* 0x00000000000d79c3 */ /* 0x000e620000002600 */
[----:B0-----:R-:W-:-:S05]  /*28ec0*/  I2FP.F32.U32 R2, UR8 ;  /* 0x0000000800027c45 */ /* 0x001fca0008201000 */
[----:B------:R-:W-:Y:S01]  /*28ed0*/  FMUL R10, R2, UR9 ;  /* 0x00000009020a7c20 */ /* 0x000fe20008400000 */
[----:B------:R-:W-:Y:S01]  /*28ee0*/  IMAD.MOV.U32 R2, RZ, RZ, R14 ;  /* 0x000000ffff027224 */ /* 0x000fe200078e000e */
[----:B-1----:R-:W-:-:S04]  /*28ef0*/  I2FP.F32.U32 R12, UR13 ;  /* 0x0000000d000c7c45 */ /* 0x002fc80008201000 */
[----:B------:R-:W0:Y:S01]  /*28f00*/  F2I.U32.TRUNC.NTZ R10, R10 ;  /* 0x0000000a000a7305 */ /* 0x000e22000020f000 */
[----:B------:R-:W-:Y:S05]  /*28f10*/  @!P0 BRA `(.L_x_1066) ;  /* 0x0000000000288947 */ /* 0x000fea0003800000 */
[----:B------:R-:W-:Y:S02]  /*28f20*/  ULDC UR9, c[0x0][0x634] ;  /* 0x00018d0000097ab9 */ /* 0x000fe40000000800 */
[----:B------:R-:W-:-:S05]  /*28f30*/  IADD3 R3, P0, R14, UR9, RZ ;  /* 0x000000090e037c10 */ /* 0x000fca000ff1e0ff */
[----:B------:R-:W-:-:S04]  /*28f40*/  IMAD.X R11, RZ, RZ, R15, P0 ;  /* 0x000000ffff0b7224 */ /* 0x000fc800000e060f */
[----:B------:R-:W-:-:S04]  /*28f50*/  IMAD.WIDE.U32 R4, R11, UR10, RZ ;  /* 0x0000000a0b047c25 */ /* 0x000fc8000f8e00ff */
[----:B------:R-:W-:-:S04]  /*28f60*/  IMAD.WIDE.U32 R4, P0, R3, UR11, R4 ;  /* 0x0000000b03047c25 */ /* 0x000fc8000f800004 */
[----:B------:R-:W-:-:S04]  /*28f70*/  IMAD.WIDE.U32 R2, R3, UR10, RZ ;  /* 0x0000000a03027c25 */ /* 0x000fc8000f8e00ff */
[----:B------:R-:W-:Y:S01]  /*28f80*/  IMAD.MOV.U32 R2, RZ, RZ, R5 ;  /* 0x000000ffff027224 */ /* 0x000fe200078e0005 */
[----:B------:R-:W-:Y:S01]  /*28f90*/  IADD3 RZ, P1, R3, R4, RZ ;  /* 0x0000000403ff7210 */ /* 0x000fe20007f3e0ff */
[----:B------:R-:W-:-:S04]  /*28fa0*/  IMAD.X R3, RZ, RZ, RZ, P0 ;  /* 0x000000ffff037224 */ /* 0x000fc800000e06ff */
[----:B------:R-:W-:-:S08]  /*28fb0*/  IMAD.WIDE.U32.X R2, R11, UR11, R2, P1 ;  /* 0x0000000b0b027c25 */ /* 0x000fd000088e0402 */
.L_x_1066:
[--C-:B------:R-:W-:Y:S01]  /*28fc0*/  SHF.R.U64 R11, R2, UR12, R3.reuse ;  /* 0x0000000c020b7c19 */ /* 0x100fe20008001203 */
[----:B------:R-:W-:Y:S01]  /*28fd0*/  ULDC.64 UR10, c[0x0][0x620] ;  /* 0x00018800000a7ab9 */ /* 0x000fe20000000a00 */
[----:B------:R-:W-:Y:S01]  /*28fe0*/  SHF.R.U32.HI R2, RZ, UR12, R3 ;  /* 0x0000000cff027c19 */ /* 0x000fe20008011603 */
[----:B------:R-:W-:Y:S01]  /*28ff0*/  IMAD.MOV.U32 R3, RZ, RZ, R15 ;  /* 0x000000ffff037224 */ /* 0x000fe200078e000f */
[----:B------:R-:W-:Y:S01]  /*29000*/  IADD3 R13, P0, RZ, -R11, RZ ;  /* 0x8000000bff0d7210 */ /* 0x000fe20007f1e0ff */
[----:B------:R-:W-:Y:S01]  /*29010*/  FMUL R4, R12, UR14 ;  /* 0x0000000e0c047c20 */ /* 0x000fe20008400000 */
[----:B------:R-:W-:Y:S01]  /*29020*/  ULDC.64 UR14, c[0x0][0x640] ;  /* 0x00019000000e7ab9 */ /* 0x000fe20000000a00 */
[----:B0-----:R-:W-:Y:S02]  /*29030*/  R2UR UR9, R10 ;  /* 0x000000000a0972ca */ /* 0x001fe400000e0000 */
[----:B------:R-:W-:Y:S01]  /*29040*/  IMAD.X R2, RZ, RZ, ~R2, P0 ;  /* 0x000000ffff027224 */ /* 0x000fe200000e0e02 */
[----:B------:R-:W-:Y:S01]  /*29050*/  ISETP.NE.U32.AND P0, PT, RZ, UR14, PT ;  /* 0x0000000eff007c0c */ /* 0x000fe2000bf05070 */
[----:B------:R-:W0:Y:S02]  /*29060*/  F2I.U32.TRUNC.NTZ R4, R4 ;  /* 0x0000000400047305 */ /* 0x000e24000020f000 */
[----:B------:R-:W-:Y:S01]  /*29070*/  IMAD R2, R2, UR10, RZ ;  /* 0x0000000a02027c24 */ /* 0x000fe2000f8e02ff */
[----:B------:R-:W-:-:S03]  /*29080*/  ISETP.NE.AND.EX P0, PT, RZ, UR15, PT, P0 ;  /* 0x0000000fff007c0c */ /* 0x000fc6000bf05300 */
[----:B------:R-:W-:Y:S02]  /*29090*/  IMAD R5, R13, UR11, R2 ;  /* 0x0000000b0d057c24 */ /* 0x000fe4000f8e0202 */
[----:B------:R-:W-:-:S04]  /*290a0*/  IMAD.MOV.U32 R2, RZ, RZ, R14 ;  /* 0x000000ffff027224 */ /* 0x000fc800078e000e */
[----:B------:R-:W-:Y:S01]  /*290b0*/  IMAD.WIDE.U32 R2, R13, UR10, R2 ;  /* 0x0000000a0d027c25 */ /* 0x000fe2000f8e0002 */
[----:B------:R-:W-:Y:S01]  /*290c0*/  ULDC UR10, c[0x0][0x618] ;  /* 0x00018600000a7ab9 */ /* 0x000fe20000000800 */
[----:B0-----:R-:W-:Y:S02]  /*290d0*/  R2UR UR11, R4 ;  /* 0x00000000040b72ca */ /* 0x001fe400000e0000 */
[----:B------:R-:W-:-:S05]  /*290e0*/  IMAD.IADD R3, R3, 0x1, R5 ;  /* 0x0000000103037824 */ /* 0x000fca00078e0205 */
[--C-:B------:R-:W-:Y:S02]  /*290f0*/  SHF.R.U64 R10, R2, UR10, R3.reuse ;  /* 0x0000000a020a7c19 */ /* 0x100fe40008001203 */
[----:B------:R-:W-:Y:S01]  /*29100*/  SHF.R.U32.HI R3, RZ, UR10, R3 ;  /* 0x0000000aff037c19 */ /* 0x000fe20008011603 */
[----:B------:R-:W-:-:S03]  /*29110*/  ULDC UR10, c[0x0][0x608] ;  /* 0x00018200000a7ab9 */ /* 0x000fc60000000800 */
[--C-:B------:R-:W-:Y:S02]  /*29120*/  SHF.R.U64 R12, R10, UR10, R3.reuse ;  /* 0x0000000a0a0c7c19 */ /* 0x100fe40008001203 */
[----:B------:R-:W-:Y:S01]  /*29130*/  SHF.R.U32.HI R3, RZ, UR10, R3 ;  /* 0x0000000aff037c19 */ /* 0x000fe20008011603 */
[----:B------:R-:W-:-:S03]  /*29140*/  ULDC UR10, c[0x0][0x658] ;  /* 0x00019600000a7ab9 */ /* 0x000fc60000000800 */
[--C-:B------:R-:W-:Y:S02]  /*29150*/  SHF.R.U64 R13, R12, UR10, R3.reuse ;  /* 0x0000000a0c0d7c19 */ /* 0x100fe40008001203 */
[----:B------:R-:W-:-:S03]  /*29160*/  SHF.R.U32.HI R14, RZ, UR10, R3 ;  /* 0x0000000aff0e7c19 */ /* 0x000fc60008011603 */
[----:B------:R-:W-:Y:S02]  /*29170*/  IMAD.MOV.U32 R2, RZ, RZ, R13 ;  /* 0x000000ffff027224 */ /* 0x000fe400078e000d */
[----:B------:R-:W-:Y:S01]  /*29180*/  IMAD.MOV.U32 R3, RZ, RZ, R14 ;  /* 0x000000ffff037224 */ /* 0x000fe200078e000e */
[----:B------:R-:W-:Y:S06]  /*29190*/  @!P0 BRA `(.L_x_1067) ;  /* 0x0000000000288947 */ /* 0x000fec0003800000 */
        /* <DEDUP_REMOVED lines=10> */
.L_x_1067:
[----:B------:R-:W-:Y:S01]  /*29240*/  ULDC UR10, c[0x0][0x648] ;  /* 0x00019200000a7ab9 */ /* 0x000fe20000000800 */
[----:B------:R-:W-:Y:S01]  /*29250*/  UISETP.NE.AND UP0, UPT, UR46, URZ, UPT ;  /* 0x0000003f2e00728c */ /* 0x000fe2000bf05270 */
[----:B------:R-:W-:Y:S01]  /*29260*/  SHF.R.U64 R3, R2, UR10, R3 ;  /* 0x0000000a02037c19 */ /* 0x000fe20008001203 */
[----:B------:R-:W-:Y:S01]  /*29270*/  ULDC UR10, c[0x0][0x638] ;  /* 0x00018e00000a7ab9 */ /* 0x000fe20000000800 */
[----:B------:R-:W-:Y:S01]  /*29280*/  UIADD3 UR11, -UR11, URZ, URZ ;  /* 0x0000003f0b0b7290 */ /* 0x000fe2000fffe13f */
[----:B------:R-:W-:Y:S02]  /*29290*/  LOP3.LUT R12, R12, UR6, RZ, 0xc0, !PT ;  /* 0x000000060c0c7c12 */ /* 0x000fe4000f8ec0ff */
[----:B------:R-:W-:Y:S01]  /*292a0*/  IMAD.MOV R2, RZ, RZ, -R3 ;  /* 0x000000ffff027224 */ /* 0x000fe200078e0a03 */
[----:B------:R-:W-:Y:S02]  /*292b0*/  PLOP3.LUT P0, PT, PT, PT, UP0, 0x40, 0x0 ;  /* 0x000000000000781c */ /* 0x000fe40003f0e808 */
[----:B------:R-:W-:Y:S01]  /*292c0*/  IMAD R5, R3, UR5, R12 ;  /* 0x0000000503057c24 */ /* 0x000fe2000f8e020c */
[----:B------:R-:W-:Y:S01]  /*292d0*/  PLOP3.LUT P1, PT, PT, PT, UP0, 0x40, 0x0 ;  /* 0x000000000000781c */ /* 0x000fe20003f2e808 */
[----:B------:R-:W-:Y:S01]  /*292e0*/  IMAD R13, R2, UR10, R13 ;  /* 0x0000000a020d7c24 */ /* 0x000fe2000f8e020d */
[----:B------:R-:W-:Y:S01]  /*292f0*/  UIADD3 UR10, -UR9, URZ, URZ ;  /* 0x0000003f090a7290 */ /* 0x000fe2000fffe13f */
[----:B------:R-:W-:-:S02]  /*29300*/  LOP3.LUT R2, R10, UR4, RZ, 0xc0, !PT ;  /* 0x000000040a027c12 */ /* 0x000fc4000f8ec0ff */
[----:B------:R-:W-:Y:S02]  /*29310*/  ULDC UR9, c[0x0][0x144] ;  /* 0x0000510000097ab9 */ /* 0x000fe40000000800 */
[----:B------:R-:W-:-:S03]  /*29320*/  UIMAD UR8, UR9, UR10, UR8 ;  /* 0x0000000a090872a4 */ /* 0x000fc6000f8e0208 */
[----:B------:R-:W-:Y:S02]  /*29330*/  ULDC UR9, c[0x0][0x148] ;  /* 0x0000520000097ab9 */ /* 0x000fe40000000800 */
[----:B------:R-:W-:-:S03]  /*29340*/  @UP0 UIMAD UR8, UR9, UR11, UR13 ;  /* 0x0000000b090802a4 */ /* 0x000fc6000f8e020d */
[----:B------:R-:W-:Y:S02]  /*29350*/  ULDC UR9, c[0x0][0x600] ;  /* 0x0001800000097ab9 */ /* 0x000fe40000000800 */
[----:B------:R-:W-:Y:S02]  /*29360*/  IMAD R2, R13, UR9, R2 ;  /* 0x000000090d027c24 */ /* 0x000fe4000f8e0202 */
[----:B------:R-:W-:Y:S01]  /*29370*/  IMAD.U32 R4, RZ, RZ, UR8 ;  /* 0x00000008ff047e24 */ /* 0x000fe2000f8e00ff */
[----:B------:R-:W-:-:S03]  /*29380*/  ULDC UR8, c[0x0][0x610] ;  /* 0x0001840000087ab9 */ /* 0x000fc60000000800 */
[----:B------:R-:W-:-:S05]  /*29390*/  IMAD R5, R5, UR8, R4 ;  /* 0x0000000805057c24 */ /* 0x000fca000f8e0204 */
[----:B------:R-:W-:Y:S02]  /*293a0*/  SEL R3, R2, R5, P0 ;  /* 0x0000000502037207 */ /* 0x000fe40000000000 */
[----:B------:R-:W-:Y:S01]  /*293b0*/  SEL R5, R5, R2, P1 ;  /* 0x0000000205057207 */ /* 0x000fe20000800000 */
[----:B------:R-:W-:-:S07]  /*293c0*/  IMAD.MOV.U32 R2, RZ, RZ, 0x1 ;  /* 0x00000001ff027424 */ /* 0x000fce00078e00ff */
.L_x_1065:
[----:B------:R-:W-:Y:S05]  /*293d0*/  BSYNC B1 ;  /* 0x0000000000017941 */ /* 0x000fea0003800000 */
.L_x_1064:
[----:B------:R-:W-:-:S13]  /*293e0*/  LOP3.LUT P0, RZ, R2, 0xff, RZ, 0xc0, !PT ;  /* 0x000000ff02ff7812 */ /* 0x000fda000780c0ff */
[----:B------:R-:W-:Y:S05]  /*293f0*/  @P0 BRA `(.L_x_1068) ;  /* 0xfffffff400140947 */ /* 0x000fea000383ffff */
[----:B------:R-:W-:Y:S05]  /*29400*/  BSYNC B0 ;  /* 0x0000000000007941 */ /* 0x000fea0003800000 */
.L_x_1057:
[----:B------:R-:W-:-:S03]  /*29410*/  UMOV UR8, 0xffffffff ;  /* 0xffffffff00087882 */ /* 0x000fc60000000000 */
[----:B------:R-:W-:Y:S05]  /*29420*/  BRA.DIV UR8, `(.L_x_1069) ;  /* 0x0000000608d07947 */ /* 0x000fea000b800000 */
[----:B------:R-:W-:-:S13]  /*29430*/  ELECT P6, URZ, PT ;  /* 0x00000000003f782f */ /* 0x000fda00038c0000 */
.L_x_1088:
[----:B------:R-:W-:Y:S04]  /*29440*/  BSSY B0, `(.L_x_1070) ;  /* 0x0000059000007945 */ /* 0x000fe80003800000 */
[----:B------:R-:W-:Y:S05]  /*29450*/  @!P6 BRA `(.L_x_1071) ;  /* 0x00000004005ce947 */ /* 0x000fea0003800000 */
[----:B------:R-:W-:-:S04]  /*29460*/  ULOP3.LUT UR8, UR40, 0x2, URZ, 0xfc, !UPT ;  /* 0x0000000228087892 */ /* 0x000fc8000f8efc3f */
[----:B------:R-:W-:-:S06]  /*29470*/  UISETP.NE.AND UP0, UPT, UR8, 0x3, UPT ;  /* 0x000000030800788c */ /* 0x000fcc000bf05270 */
[----:B------:R-:W-:-:S13]  /*29480*/  PLOP3.LUT P0, PT, PT, PT, UP0, 0x80, 0x0 ;  /* 0x000000000000781c */ /* 0x000fda0003f0f008 */
[----:B------:R-:W-:Y:S05]  /*29490*/  @!P0 BRA `(.L_x_1072) ;  /* 0x0000000000048947 */ /* 0x000fea0003800000 */
[----:B------:R-:W-:Y:S01]  /*294a0*/  BPT.TRAP 0x1 ;  /* 0x000000040000795c */ /* 0x000fe20000300000 */
.L_x_1072:
[----:B------:R-:W0:Y:S01]  /*294b0*/  S2R R3, SR_CgaCtaId ;  /* 0x0000000000037919 */ /* 0x000e220000008800 */
[----:B------:R-:W-:Y:S02]  /*294c0*/  MOV R0, 0x400 ;  /* 0x0000040000007802 */ /* 0x000fe40000000f00 */
[----:B------:R-:W-:Y:S02]  /*294d0*/  SHF.L.U32 R2, R6, 0x1f, RZ ;  /* 0x0000001f06027819 */ /* 0x000fe400000006ff */
[----:B0-----:R-:W-:-:S05]  /*294e0*/  LEA R0, R3, R0, 0x18 ;  /* 0x0000000003007211 */ /* 0x001fca00078ec0ff */
[----:B------:R-:W-:-:S04]  /*294f0*/  VIADD R0, R0, 0x48 ;  /* 0x0000004800007836 */ /* 0x000fc80000000000 */
[----:B------:R-:W-:-:S04]  /*29500*/  IMAD R3, R7, 0x8, R0 ;  /* 0x0000000807037824 */ /* 0x000fc800078e0200 */
[----:B------:R-:W0:Y:S02]  /*29510*/  SYNCS.PHASECHK.TRANS64.TRYWAIT P0, [R3+URZ], R2 ;  /* 0x00000002030075a7 */ /* 0x000e24000800017f */
[----:B0-----:R-:W-:Y:S05]  /*29520*/  @!P0 BRA `(.L_x_1073) ;  /* 0x0000000400b08947 */ /* 0x001fea0003800000 */
.L_x_1089:
[----:B------:R-:W-:-:S05]  /*29530*/  VIADD R7, R7, 0x1 ;  /* 0x0000000107077836 */ /* 0x000fca0000000000 */
[----:B------:R-:W-:-:S04]  /*29540*/  ISETP.NE.AND P0, PT, R7, 0x9, PT ;  /* 0x000000090700780c */ /* 0x000fc80003f05270 */
[----:B0-----:R-:W-:Y:S02]  /*29550*/  SEL R3, RZ, 0x1, P0 ;  /* 0x00000001ff037807 */ /* 0x001fe40000000000 */
[----:B------:R-:W-:Y:S02]  /*29560*/  SEL R7, R7, RZ, P0 ;  /* 0x000000ff07077207 */ /* 0x000fe40000000000 */
[----:B------:R-:W-:-:S03]  /*29570*/  LOP3.LUT R6, R6, R3, RZ, 0x3c, !PT ;  /* 0x0000000306067212 */ /* 0x000fc600078e3cff */
[----:B------:R-:W-:Y:S01]  /*29580*/  IMAD R3, R7, 0x8, R0 ;  /* 0x0000000807037824 */ /* 0x000fe200078e0200 */
[----:B------:R-:W-:-:S04]  /*29590*/  SHF.L.U32 R2, R6, 0x1f, RZ ;  /* 0x0000001f06027819 */ /* 0x000fc800000006ff */
[----:B------:R-:W0:Y:S02]  /*295a0*/  SYNCS.PHASECHK.TRANS64.TRYWAIT P0, [R3+URZ], R2 ;  /* 0x00000002030075a7 */ /* 0x000e24000800017f */
[----:B0-----:R-:W-:Y:S05]  /*295b0*/  @!P0 BRA `(.L_x_1074) ;  /* 0x0000000400a08947 */ /* 0x001fea0003800000 */
.L_x_1090:
[----:B0-----:R-:W-:-:S05]  /*295c0*/  VIADD R2, R7, 0x1 ;  /* 0x0000000107027836 */ /* 0x001fca0000000000 */
[----:B------:R-:W-:-:S04]  /*295d0*/  ISETP.NE.AND P0, PT, R2, 0x9, PT ;  /* 0x000000090200780c */ /* 0x000fc80003f05270 */
[----:B------:R-:W-:Y:S02]  /*295e0*/  SEL R3, RZ, 0x1, P0 ;  /* 0x00000001ff037807 */ /* 0x000fe40000000000 */
[----:B------:R-:W-:Y:S02]  /*295f0*/  SEL R5, R2, RZ, P0 ;  /* 0x000000ff02057207 */ /* 0x000fe40000000000 */
[----:B------:R-:W-:-:S03]  /*29600*/  LOP3.LUT R6, R6, R3, RZ, 0x3c, !PT ;  /* 0x0000000306067212 */ /* 0x000fc600078e3cff */
[----:B------:R-:W-:Y:S01]  /*29610*/  IMAD R3, R5, 0x8, R0 ;  /* 0x0000000805037824 */ /* 0x000fe200078e0200 */
[----:B------:R-:W-:-:S04]  /*29620*/  SHF.L.U32 R2, R6, 0x1f, RZ ;  /* 0x0000001f06027819 */ /* 0x000fc800000006ff */
[----:B------:R-:W0:Y:S02]  /*29630*/  SYNCS.PHASECHK.TRANS64.TRYWAIT P0, [R3+URZ], R2 ;  /* 0x00000002030075a7 */ /* 0x000e24000800017f */
[----:B0-----:R-:W-:Y:S05]  /*29640*/  @!P0 BRA `(.L_x_1075) ;  /* 0x0000000400908947 */ /* 0x001fea0003800000 */
.L_x_1091:
        /* <DEDUP_REMOVED lines=9> */
.L_x_1092:
        /* <DEDUP_REMOVED lines=9> */
.L_x_1093:
        /* <DEDUP_REMOVED lines=9> */
.L_x_1094:
        /* <DEDUP_REMOVED lines=9> */
.L_x_1095:
        /* <DEDUP_REMOVED lines=9> */
.L_x_1096:
[----:B0-----:R-:W-:-:S05]  /*29920*/  VIADD R2, R5, 0x1 ;  /* 0x0000000105027836 */ /* 0x001fca0000000000 */
[----:B------:R-:W-:-:S04]  /*29930*/  ISETP.NE.AND P0, PT, R2, 0x9, PT ;  /* 0x000000090200780c */ /* 0x000fc80003f05270 */
[----:B------:R-:W-:Y:S02]  /*29940*/  SEL R4, RZ, 0x1, P0 ;  /* 0x00000001ff047807 */ /* 0x000fe40000000000 */
[----:B------:R-:W-:Y:S02]  /*29950*/  SEL R3, R2, RZ, P0 ;  /* 0x000000ff02037207 */ /* 0x000fe40000000000 */
[----:B------:R-:W-:-:S03]  /*29960*/  LOP3.LUT R4, R7, R4, RZ, 0x3c, !PT ;  /* 0x0000000407047212 */ /* 0x000fc600078e3cff */
[----:B------:R-:W-:Y:S01]  /*29970*/  IMAD R3, R3, 0x8, R0 ;  /* 0x0000000803037824 */ /* 0x000fe200078e0200 */
[----:B------:R-:W-:-:S07]  /*29980*/  SHF.L.U32 R0, R4, 0x1f, RZ ;  /* 0x0000001f04007819 */ /* 0x000fce00000006ff */
.L_x_1081:
[----:B0-----:R0:W1:Y:S02]  /*29990*/  SYNCS.PHASECHK.TRANS64.TRYWAIT P0, [R3+URZ], R0 ;  /* 0x00000000030075a7 */ /* 0x001064000800017f */
[----:B-1----:R-:W-:Y:S05]  /*299a0*/  @!P0 NANOSLEEP.SYNCS 0x989680 ;  /* 0x009896800000895d */ /* 0x002fea0003900000 */
[----:B------:R-:W1:Y:S02]  /*299b0*/  @!P0 SYNCS.PHASECHK.TRANS64 P0, [R3+URZ], R0 ;  /* 0x00000000030085a7 */ /* 0x000e64000800007f */
[----:B-1----:R-:W-:Y:S05]  /*299c0*/  @!P0 BRA `(.L_x_1081) ;  /* 0xfffffffc00f08947 */ /* 0x002fea000383ffff */
.L_x_1071:
[----:B------:R-:W-:Y:S05]  /*299d0*/  BSYNC B0 ;  /* 0x0000000000007941 */ /* 0x000fea0003800000 */
.L_x_1070:
[----:B------:R-:W-:Y:S05]  /*299e0*/  EXIT ;  /* 0x000000000000794d */ /* 0x000fea0003800000 */
.L_x_22:
[----:B-1----:R1:W2:Y:S02]  /*299f0*/  SYNCS.PHASECHK.TRANS64.TRYWAIT P1, [R3+URZ], R0 ;  /* 0x00000000030075a7 */ /* 0x0022a4000802017f */
[----:B--2---:R-:W-:Y:S05]  /*29a00*/  @!P1 NANOSLEEP.SYNCS 0x989680 ;  /* 0x009896800000995d */ /* 0x004fea0003900000 */
[----:B------:R-:W2:Y:S02]  /*29a10*/  @!P1 SYNCS.PHASECHK.TRANS64 P1, [R3+URZ], R0 ;  /* 0x00000000030095a7 */ /* 0x000ea4000802007f */
[----:B--2---:R-:W-:Y:S05]  /*29a20*/  @!P1 BRA `(.L_x_22) ;  /* 0xfffffffc00f09947 */ /* 0x004fea000383ffff */
[----:B------:R-:W-:Y:S05]  /*29a30*/  BRA `(.L_x_21) ;  /* 0xfffffd7c00547947 */ /* 0x000fea000383ffff */
.L_x_27:
[----:B-1----:R-:W-:-:S04]  /*29a40*/  IMAD.U32 R7, RZ, RZ, UR4 ;  /* 0x00000004ff077e24 */ /* 0x002fc8000f8e00ff */
[----:B------:R1:W2:Y:S03]  /*29a50*/  SYNCS.PHASECHK.TRANS64.TRYWAIT P1, [R7+URZ], R5 ;  /* 0x00000005070075a7 */ /* 0x0002a6000802017f */
[----:B--2---:R-:W-:Y:S05]  /*29a60*/  @!P1 NANOSLEEP.SYNCS 0x989680 ;  /* 0x009896800000995d */ /* 0x004fea0003900000 */
[----:B------:R-:W2:Y:S02]  /*29a70*/  @!P1 SYNCS.PHASECHK.TRANS64 P1, [R7+URZ], R5 ;  /* 0x00000005070095a7 */ /* 0x000ea4000802007f */
[----:B--2---:R-:W-:Y:S05]  /*29a80*/  @!P1 BRA `(.L_x_27) ;  /* 0xfffffffc00ec9947 */ /* 0x004fea000383ffff */
[----:B------:R-:W-:Y:S05]  /*29a90*/  BRA `(.L_x_26) ;  /* 0xfffffd8c00107947 */ /* 0x000fea000383ffff */
.L_x_1058:
[----:B------:R-:W-:Y:S01]  /*29aa0*/  BSSY B1, `(.L_x_1082) ;  /* 0x0000006000017945 */ /* 0x000fe20003800000 */
[----:B------:R-:W-:-:S07]  /*29ab0*/  IMAD.MOV.U32 R15, RZ, RZ, -0x1 ;  /* 0xffffffffff0f7424 */ /* 0x000fce00078e00ff */
[----:B------:R-:W-:Y:S05]  /*29ac0*/  WARPSYNC.COLLECTIVE R15, `(.L_x_1083) ;  /* 0x000000000f0c7348 */ /* 0x000fea0003c00000 */
[----:B------:R-:W-:Y:S02]  /*29ad0*/  ELECT P6, UR62, PT ;  /* 0x00000000003e782f */ /* 0x000fe400038c0000 */
[----:B------:R-:W-:Y:S01]  /*29ae0*/  MOV R14, UR62 ;  /* 0x0000003e000e7c02 */ /* 0x000fe20008000f00 */
[----:B------:R-:W-:Y:S10]  /*29af0*/  ENDCOLLECTIVE ;  /* 0x000000000000791b */ /* 0x000ff40003800000 */
.L_x_1083:
[----:B------:R-:W-:Y:S05]  /*29b00*/  BSYNC B1 ;  /* 0x0000000000017941 */ /* 0x000fea0003800000 */
.L_x_1082:
[----:B------:R-:W-:Y:S05]  /*29b10*/  BRA `(.L_x_1084) ;  /* 0xffffffec00587947 */ /* 0x000fea000383ffff */
.L_x_1061:
[----:B0-----:R0:W1:Y:S02]  /*29b20*/  SYNCS.PHASECHK.TRANS64.TRYWAIT P0, [R15+URZ+0x48], R14 ;  /* 0x0000480e0f0075a7 */ /* 0x001064000800017f */
[----:B-1----:R-:W-:Y:S05]  /*29b30*/  @!P0 NANOSLEEP.SYNCS 0x989680 ;  /* 0x009896800000895d */ /* 0x002fea0003900000 */
[----:B------:R-:W1:Y:S02]  /*29b40*/  @!P0 SYNCS.PHASECHK.TRANS64 P0, [R15+URZ+0x48], R14 ;  /* 0x0000480e0f0085a7 */ /* 0x000e64000800007f */
[----:B-1----:R-:W-:Y:S05]  /*29b50*/  @!P0 BRA `(.L_x_1061) ;  /* 0xfffffffc00f08947 */ /* 0x002fea000383ffff */
[----:B------:R-:W-:Y:S05]  /*29b60*/  BRA `(.L_x_1085) ;  /* 0xffffffec00887947 */ /* 0x000fea000383ffff */
.L_x_1069:
[----:B------:R-:W-:Y:S01]  /*29b70*/  BSSY B0, `(.L_x_1086) ;  /* 0x0000006000007945 */ /* 0x000fe20003800000 */
[----:B------:R-:W-:-:S07]  /*29b80*/  IMAD.MOV.U32 R15, RZ, RZ, -0x1 ;  /* 0xffffffffff0f7424 */ /* 0x000fce00078e00ff */
[----:B------:R-:W-:Y:S05]  /*29b90*/  WARPSYNC.COLLECTIVE R15, `(.L_x_1087) ;  /* 0x000000000f0c7348 */ /* 0x000fea0003c00000 */
[----:B------:R-:W-:Y:S02]  /*29ba0*/  ELECT P6, UR62, PT ;  /* 0x00000000003e782f */ /* 0x000fe400038c0000 */
[----:B------:R-:W-:Y:S01]  /*29bb0*/  MOV R14, UR62 ;  /* 0x0000003e000e7c02 */ /* 0x000fe20008000f00 */
[----:B------:R-:W-:Y:S10]  /*29bc0*/  ENDCOLLECTIVE ;  /* 0x000000000000791b */ /* 0x000ff40003800000 */
.L_x_1087:
[----:B------:R-:W-:Y:S05]  /*29bd0*/  BSYNC B0 ;  /* 0x0000000000007941 */ /* 0x000fea0003800000 */
.L_x_1086:
[----:B------:R-:W-:Y:S05]  /*29be0*/  BRA `(.L_x_1088) ;  /* 0xfffffff800147947 */ /* 0x000fea000383ffff */
.L_x_1073:
[----:B0-----:R0:W1:Y:S02]  /*29bf0*/  SYNCS.PHASECHK.TRANS64.TRYWAIT P0, [R3+URZ], R2 ;  /* 0x00000002030075a7 */ /* 0x001064000800017f */
[----:B-1----:R-:W-:Y:S05]  /*29c00*/  @!P0 NANOSLEEP.SYNCS 0x989680 ;  /* 0x009896800000895d */ /* 0x002fea0003900000 */
[----:B------:R-:W1:Y:S02]  /*29c10*/  @!P0 SYNCS.PHASECHK.TRANS64 P0, [R3+URZ], R2 ;  /* 0x00000002030085a7 */ /* 0x000e64000800007f */
[----:B-1----:R-:W-:Y:S05]  /*29c20*/  @!P0 BRA `(.L_x_1073) ;  /* 0xfffffffc00f08947 */ /* 0x002fea000383ffff */
[----:B------:R-:W-:Y:S05]  /*29c30*/  BRA `(.L_x_1089) ;  /* 0xfffffff8003c7947 */ /* 0x000fea000383ffff */
.L_x_1074:
[----:B0-----:R0:W1:Y:S02]  /*29c40*/  SYNCS.PHASECHK.TRANS64.TRYWAIT P0, [R3+URZ], R2 ;  /* 0x00000002030075a7 */ /* 0x001064000800017f */
[----:B-1----:R-:W-:Y:S05]  /*29c50*/  @!P0 NANOSLEEP.SYNCS 0x989680 ;  /* 0x009896800000895d */ /* 0x002fea0003900000 */
[----:B------:R-:W1:Y:S02]  /*29c60*/  @!P0 SYNCS.PHASECHK.TRANS64 P0, [R3+URZ], R2 ;  /* 0x00000002030085a7 */ /* 0x000e64000800007f */
[----:B-1----:R-:W-:Y:S05]  /*29c70*/  @!P0 BRA `(.L_x_1074) ;  /* 0xfffffffc00f08947 */ /* 0x002fea000383ffff */
[----:B------:R-:W-:Y:S05]  /*29c80*/  BRA `(.L_x_1090) ;  /* 0xfffffff8004c7947 */ /* 0x000fea000383ffff */
.L_x_1075:
[----:B0-----:R0:W1:Y:S02]  /*29c90*/  SYNCS.PHASECHK.TRANS64.TRYWAIT P0, [R3+URZ], R2 ;  /* 0x00000002030075a7 */ /* 0x001064000800017f */
[----:B-1----:R-:W-:Y:S05]  /*29ca0*/  @!P0 NANOSLEEP.SYNCS 0x989680 ;  /* 0x009896800000895d */ /* 0x002fea0003900000 */
[----:B------:R-:W1:Y:S02]  /*29cb0*/  @!P0 SYNCS.PHASECHK.TRANS64 P0, [R3+URZ], R2 ;  /* 0x00000002030085a7 */ /* 0x000e64000800007f */
[----:B-1----:R-:W-:Y:S05]  /*29cc0*/  @!P0 BRA `(.L_x_1075) ;  /* 0xfffffffc00f08947 */ /* 0x002fea000383ffff */
[----:B------:R-:W-:Y:S05]  /*29cd0*/  BRA `(.L_x_1091) ;  /* 0xfffffff8005c7947 */ /* 0x000fea000383ffff */
.L_x_1076:
[----:B0-----:R0:W1:Y:S02]  /*29ce0*/  SYNCS.PHASECHK.TRANS64.TRYWAIT P0, [R3+URZ], R2 ;  /* 0x00000002030075a7 */ /* 0x001064000800017f */
[----:B-1----:R-:W-:Y:S05]  /*29cf0*/  @!P0 NANOSLEEP.SYNCS 0x989680 ;  /* 0x009896800000895d */ /* 0x002fea0003900000 */
[----:B------:R-:W1:Y:S02]  /*29d00*/  @!P0 SYNCS.PHASECHK.TRANS64 P0, [R3+URZ], R2 ;  /* 0x00000002030085a7 */ /* 0x000e64000800007f */
[----:B-1----:R-:W-:Y:S05]  /*29d10*/  @!P0 BRA `(.L_x_1076) ;  /* 0xfffffffc00f08947 */ /* 0x002fea000383ffff */
[----:B------:R-:W-:Y:S05]  /*29d20*/  BRA `(.L_x_1092) ;  /* 0xfffffff8006c7947 */ /* 0x000fea000383ffff */
.L_x_1077:
[----:B0-----:R0:W1:Y:S02]  /*29d30*/  SYNCS.PHASECHK.TRANS64.TRYWAIT P0, [R3+URZ], R2 ;  /* 0x00000002030075a7 */ /* 0x001064000800017f */
[----:B-1----:R-:W-:Y:S05]  /*29d40*/  @!P0 NANOSLEEP.SYNCS 0x989680 ;  /* 0x009896800000895d */ /* 0x002fea0003900000 */
[----:B------:R-:W1:Y:S02]  /*29d50*/  @!P0 SYNCS.PHASECHK.TRANS64 P0, [R3+URZ], R2 ;  /* 0x00000002030085a7 */ /* 0x000e64000800007f */
[----:B-1----:R-:W-:Y:S05]  /*29d60*/  @!P0 BRA `(.L_x_1077) ;  /* 0xfffffffc00f08947 */ /* 0x002fea000383ffff */
[----:B------:R-:W-:Y:S05]  /*29d70*/  BRA `(.L_x_1093) ;  /* 0xfffffff8007c7947 */ /* 0x000fea000383ffff */
.L_x_1078:
[----:B0-----:R0:W1:Y:S02]  /*29d80*/  SYNCS.PHASECHK.TRANS64.TRYWAIT P0, [R3+URZ], R2 ;  /* 0x00000002030075a7 */ /* 0x001064000800017f */
[----:B-1----:R-:W-:Y:S05]  /*29d90*/  @!P0 NANOSLEEP.SYNCS 0x989680 ;  /* 0x009896800000895d */ /* 0x002fea0003900000 */
[----:B------:R-:W1:Y:S02]  /*29da0*/  @!P0 SYNCS.PHASECHK.TRANS64 P0, [R3+URZ], R2 ;  /* 0x00000002030085a7 */ /* 0x000e64000800007f */
[----:B-1----:R-:W-:Y:S05]  /*29db0*/  @!P0 BRA `(.L_x_1078) ;  /* 0xfffffffc00f08947 */ /* 0x002fea000383ffff */
[----:B------:R-:W-:Y:S05]  /*29dc0*/  BRA `(.L_x_1094) ;  /* 0xfffffff8008c7947 */ /* 0x000fea000383ffff */
.L_x_1079:
[----:B0-----:R0:W1:Y:S02]  /*29dd0*/  SYNCS.PHASECHK.TRANS64.TRYWAIT P0, [R3+URZ], R2 ;  /* 0x00000002030075a7 */ /* 0x001064000800017f */
[----:B-1----:R-:W-:Y:S05]  /*29de0*/  @!P0 NANOSLEEP.SYNCS 0x989680 ;  /* 0x009896800000895d */ /* 0x002fea0003900000 */
[----:B------:R-:W1:Y:S02]  /*29df0*/  @!P0 SYNCS.PHASECHK.TRANS64 P0, [R3+URZ], R2 ;  /* 0x00000002030085a7 */ /* 0x000e64000800007f */
[----:B-1----:R-:W-:Y:S05]  /*29e00*/  @!P0 BRA `(.L_x_1079) ;  /* 0xfffffffc00f08947 */ /* 0x002fea000383ffff */
[----:B------:R-:W-:Y:S05]  /*29e10*/  BRA `(.L_x_1095) ;  /* 0xfffffff8009c7947 */ /* 0x000fea000383ffff */
.L_x_1080:
[----:B0-----:R0:W1:Y:S02]  /*29e20*/  SYNCS.PHASECHK.TRANS64.TRYWAIT P0, [R3+URZ], R2 ;  /* 0x00000002030075a7 */ /* 0x001064000800017f */
[----:B-1----:R-:W-:Y:S05]  /*29e30*/  @!P0 NANOSLEEP.SYNCS 0x989680 ;  /* 0x009896800000895d */ /* 0x002fea0003900000 */
[----:B------:R-:W1:Y:S02]  /*29e40*/  @!P0 SYNCS.PHASECHK.TRANS64 P0, [R3+URZ], R2 ;  /* 0x00000002030085a7 */ /* 0x000e64000800007f */
[----:B-1----:R-:W-:Y:S05]  /*29e50*/  @!P0 BRA `(.L_x_1080) ;  /* 0xfffffffc00f08947 */ /* 0x002fea000383ffff */
[----:B------:R-:W-:Y:S05]  /*29e60*/  BRA `(.L_x_1096) ;  /* 0xfffffff800ac7947 */ /* 0x000fea000383ffff */
.L_x_1097:
[----:B------:R-:W-:-:S00]  /*29e70*/  BRA `(.L_x_1097) ;  /* 0xfffffffc00fc7947 */ /* 0x000fc0000383ffff */
[----:B------:R-:W-:-:S00]  /*29e80*/  NOP ;  /* 0x0000000000007918 */ /* 0x000fc00000000000 */
[----:B------:R-:W-:-:S00]  /*29e90*/  NOP ;  /* 0x0000000000007918 */ /* 0x000fc00000000000 */
[----:B------:R-:W-:-:S00]  /*29ea0*/  NOP ;  /* 0x0000000000007918 */ /* 0x000fc00000000000 */
[----:B------:R-:W-:-:S00]  /*29eb0*/  NOP ;  /* 0x0000000000007918 */ /* 0x000fc00000000000 */
[----:B------:R-:W-:-:S00]  /*29ec0*/  NOP ;  /* 0x0000000000007918 */ /* 0x000fc00000000000 */
[----:B------:R-:W-:-:S00]  /*29ed0*/  NOP ;  /* 0x0000000000007918 */ /* 0x000fc00000000000 */
[----:B------:R-:W-:-:S00]  /*29ee0*/  NOP ;  /* 0x0000000000007918 */ /* 0x000fc00000000000 */
[----:B------:R-:W-:-:S00]  /*29ef0*/  NOP ;  /* 0x0000000000007918 */ /* 0x000fc00000000000 */
.L_x_1098:


//--------------------- .nv.global.init           --------------------------
	.section	.nv.global.init,"aw",@progbits
.nv.global.init:
	.type		$str$22,@object
	.size		$str$22,($str$23 - $str$22)
$str$22:
        /*0000*/ 	.byte	0x6b, 0x5f, 0x74, 0x69, 0x6c, 0x65, 0x5f, 0x63, 0x6f, 0x75, 0x6e, 0x74, 0x20, 0x3e, 0x3d, 0x20
        /*0010*/ 	.byte	0x31, 0x00
	.type		$str$23,@object
	.size		$str$23,(__unnamed_1 - $str$23)
$str$23:
        /*0012*/ 	.byte	0x2f, 0x74, 0x6d, 0x70, 0x2f, 0x63, 0x75, 0x74, 0x6c, 0x61, 0x73, 0x73, 0x5f, 0x73, 0x77, 0x65
        /*0022*/ 	.byte	0x65, 0x70, 0x5f, 0x73, 0x72, 0x63, 0x2f, 0x69, 0x6e, 0x63, 0x6c, 0x75, 0x64, 0x65, 0x2f, 0x63
        /*0032*/ 	.byte	0x75, 0x74, 0x6c, 0x61, 0x73, 0x73, 0x2f, 0x67, 0x65, 0x6d, 0x6d, 0x2f, 0x63, 0x6f, 0x6c, 0x6c
        /*0042*/ 	.byte	0x65, 0x63, 0x74, 0x69, 0x76, 0x65, 0x2f, 0x73, 0x6d, 0x39, 0x30, 0x5f, 0x6d, 0x6d, 0x61, 0x5f
        /*0052*/ 	.byte	0x74, 0x6d, 0x61, 0x5f, 0x67, 0x6d, 0x6d, 0x61, 0x5f, 0x73, 0x73, 0x5f, 0x77, 0x61, 0x72, 0x70
        /*0062*/ 	.byte	0x73, 0x70, 0x65, 0x63, 0x69, 0x61, 0x6c, 0x69, 0x7a, 0x65, 0x64, 0x2e, 0x68, 0x70, 0x70, 0x00
	.type		__unnamed_1,@object
	.size		__unnamed_1,(.L_0 - __unnamed_1)
__unnamed_1:
        /* <DEDUP_REMOVED lines=181> */
        /*0bc2*/ 	.byte	0x65, 0x6e, 0x74, 0x69, 0x74, 0x79, 0x5d, 0x00
.L_0:


//--------------------- .nv.shared._ZN7cutlass13device_kernelINS_4gemm6kernel13GemmUniversalIN4cute5tupleIJiiiiEEENS1_10collective13CollectiveMmaINS1_34MainloopSm90TmaGmmaWarpSpecializedILi9ENS5_IJNS4_1CILi2EEENSA_ILi1EEESC_EEENS1_35KernelTmaWarpSpecializedCooperativeEEENS5_IJNSA_ILi512EEENSA_ILi256EEENSA_ILi16EEEEEENS_6half_tENS5_IJlSC_lEEESK_SL_NS4_8TiledMMAINS4_8MMA_AtomIJNS4_4SM904GMMA26MMA_64x256x16_F32F16F16_SSILNSP_5MajorE0ELSR_0ELNSP_7ScaleInE1ELSS_1EEEEEENS4_6LayoutISD_NS5_IJSC_NSA_ILi0EEESW_EEEEENS5_IJNS4_10UnderscoreESZ_SZ_EEEEENS4_13SM90_TMA_LOADENS4_14ComposedLayoutINS4_7SwizzleILi1ELi4ELi3EEENS4_18smem_ptr_flag_bitsILi16EEENSV_INS5_IJNSA_ILi8EEESI_EEENS5_IJSI_SC_EEEEEEEvNS4_8identityENS4_23SM90_TMA_LOAD_MULTICASTES1C_vS1D_EENS_8epilogue10collective6detail29Sm90TmaWarpSpecializedAdapterINS1H_15DefaultEpilogueISK_SL_SL_NS1G_6thread17LinearCombinationISK_Li1EffLNS1L_9ScaleType4KindE0ELNS_15FloatRoundStyleE2ESK_EENS1_15EpilogueDefaultEEEEEvvEEEEvNT_6ParamsE --------------------------
	.section	.nv.shared._ZN7cutlass13device_kernelINS_4gemm6kernel13GemmUniversalIN4cute5tupleIJiiiiEEENS1_10collective13CollectiveMmaINS1_34MainloopSm90TmaGmmaWarpSpecializedILi9ENS5_IJNS4_1CILi2EEENSA_ILi1EEESC_EEENS1_35KernelTmaWarpSpecializedCooperativeEEENS5_IJNSA_ILi512EEENSA_ILi256EEENSA_ILi16EEEEEENS_6half_tENS5_IJlSC_lEEESK_SL_NS4_8TiledMMAINS4_8MMA_AtomIJNS4_4SM904GMMA26MMA_64x256x16_F32F16F16_SSILNSP_5MajorE0ELSR_0ELNSP_7ScaleInE1ELSS_1EEEEEENS4_6LayoutISD_NS5_IJSC_NSA_ILi0EEESW_EEEEENS5_IJNS4_10UnderscoreESZ_SZ_EEEEENS4_13SM90_TMA_LOADENS4_14ComposedLayoutINS4_7SwizzleILi1ELi4ELi3EEENS4_18smem_ptr_flag_bitsILi16EEENSV_INS5_IJNSA_ILi8EEESI_EEENS5_IJSI_SC_EEEEEEEvNS4_8identityENS4_23SM90_TMA_LOAD_MULTICASTES1C_vS1D_EENS_8epilogue10collective6detail29Sm90TmaWarpSpecializedAdapterINS1H_15DefaultEpilogueISK_SL_SL_NS1G_6thread17LinearCombinationISK_Li1EffLNS1L_9ScaleType4KindE0ELNS_15FloatRoundStyleE2ESK_EENS1_15EpilogueDefaultEEEEEvvEEEEvNT_6ParamsE,"aw",@nobits
	.sectionflags	@""
	.align	16
	.zero		1024


//--------------------- .nv.shared.reserved.0     --------------------------
	.section	.nv.shared.reserved.0,"aw",@nobits
	.weak		__nv_reservedSMEM_offset_0_alias
	.size		__nv_reservedSMEM_offset_0_alias, 0, 0
	.other		__nv_reservedSMEM_offset_0_alias,@"STO_CUDA_RESERVED_SHARED STV_DEFAULT"
__nv_reservedSMEM_offset_0_alias:
	.zero		0


//--------------------- .nv.global                --------------------------
	.section	.nv.global,"aw",@nobits
.nv.global:
	.type		_ZN40_INTERNAL_14f7814d_4_k_cu_d45a3fa5_135554cute1_E,@object
	.size		_ZN40_INTERNAL_14f7814d_4_k_cu_d45a3fa5_135554cute1_E,(_ZN40_INTERNAL_14f7814d_4_k_cu_d45a3fa5_135554cuda3std3__45__cpo6cbeginE - _ZN40_INTERNAL_14f7814d_4_k_cu_d45a3fa5_135554cute1_E)
_ZN40_INTERNAL_14f7814d_4_k_cu_d45a3fa5_135554cute1_E:
	.zero		1
	.type		_ZN40_INTERNAL_14f7814d_4_k_cu_d45a3fa5_135554cuda3std3__45__cpo6cbeginE,@object
	.size		_ZN40_INTERNAL_14f7814d_4_k_cu_d45a3fa5_135554cuda3std3__45__cpo6cbeginE,(_ZN40_INTERNAL_14f7814d_4_k_cu_d45a3fa5_135554cuda3std3__48in_placeE - _ZN40_INTERNAL_14f7814d_4_k_cu_d45a3fa5_135554cuda3std3__45__cpo6cbeginE)
_ZN40_INTERNAL_14f7814d_4_k_cu_d45a3fa5_135554cuda3std3__45__cpo6cbeginE:
	.zero		1
	.type		_ZN40_INTERNAL_14f7814d_4_k_cu_d45a3fa5_135554cuda3std3__48in_placeE,@object
	.size		_ZN40_INTERNAL_14f7814d_4_k_cu_d45a3fa5_135554cuda3std3__48in_placeE,(_ZN40_INTERNAL_14f7814d_4_k_cu_d45a3fa5_135554cuda3std6ranges3__45__cpo9iter_moveE - _ZN40_INTERNAL_14f7814d_4_k_cu_d45a3fa5_135554cuda3std3__48in_placeE)
_ZN40_INTERNAL_14f7814d_4_k_cu_d45a3fa5_135554cuda3std3__48in_placeE:
	.zero		1
	.type		_ZN40_INTERNAL_14f7814d_4_k_cu_d45a3fa5_135554cuda3std6ranges3__45__cpo9iter_moveE,@object
	.size		_ZN40_INTERNAL_14f7814d_4_k_cu_d45a3fa5_135554cuda3std6ranges3__45__cpo9iter_moveE,(_ZN40_INTERNAL_14f7814d_4_k_cu_d45a3fa5_135554cuda3std3__45__cpo5beginE - _ZN40_INTERNAL_14f7814d_4_k_cu_d45a3fa5_135554cuda3std6ranges3__45__cpo9iter_moveE)
_ZN40_INTERNAL_14f7814d_4_k_cu_d45a3fa5_135554cuda3std6ranges3__45__cpo9iter_moveE:
	.zero		1
	.type		_ZN40_INTERNAL_14f7814d_4_k_cu_d45a3fa5_135554cuda3std3__45__cpo5beginE,@object
	.size		_ZN40_INTERNAL_14f7814d_4_k_cu_d45a3fa5_135554cuda3std3__45__cpo5beginE,(_ZN40_INTERNAL_14f7814d_4_k_cu_d45a3fa5_135554cuda3std3__442_GLOBAL__N__14f7814d_4_k_cu_d45a3fa5_135556ignoreE - _ZN40_INTERNAL_14f7814d_4_k_cu_d45a3fa5_135554cuda3std3__45__cpo5beginE)
_ZN40_INTERNAL_14f7814d_4_k_cu_d45a3fa5_135554cuda3std3__45__cpo5beginE:
	.zero		1
	.type		_ZN40_INTERNAL_14f7814d_4_k_cu_d45a3fa5_135554cuda3std3__442_GLOBAL__N__14f7814d_4_k_cu_d45a3fa5_135556ignoreE,@object
	.size		_ZN40_INTERNAL_14f7814d_4_k_cu_d45a3fa5_135554cuda3std3__442_GLOBAL__N__14f7814d_4_k_cu_d45a3fa5_135556ignoreE,(_ZN40_INTERNAL_14f7814d_4_k_cu_d45a3fa5_135554cute7productE - _ZN40_INTERNAL_14f7814d_4_k_cu_d45a3fa5_135554cuda3std3__442_GLOBAL__N__14f7814d_4_k_cu_d45a3fa5_135556ignoreE)
_ZN40_INTERNAL_14f7814d_4_k_cu_d45a3fa5_135554cuda3std3__442_GLOBAL__N__14f7814d_4_k_cu_d45a3fa5_135556ignoreE:
	.zero		1
	.type		_ZN40_INTERNAL_14f7814d_4_k_cu_d45a3fa5_135554cute7productE,@object
	.size		_ZN40_INTERNAL_14f7814d_4_k_cu_d45a3fa5_135554cute7productE,(_ZN40_INTERNAL_14f7814d_4_k_cu_d45a3fa5_135554cuda3std3__45__cpo3endE - _ZN40_INTERNAL_14f7814d_4_k_cu_d45a3fa5_135554cute7productE)
_ZN40_INTERNAL_14f7814d_4_k_cu_d45a3fa5_135554cute7productE:
	.zero		1
	.type		_ZN40_INTERNAL_14f7814d_4_k_cu_d45a3fa5_135554cuda3std3__45__cpo3endE,@object
	.size		_ZN40_INTERNAL_14f7814d_4_k_cu_d45a3fa5_135554cuda3std3__45__cpo3endE,(_ZN40_INTERNAL_14f7814d_4_k_cu_d45a3fa5_135554cuda3std3__419piecewise_constructE - _ZN40_INTERNAL_14f7814d_4_k_cu_d45a3fa5_135554cuda3std3__45__cpo3endE)
_ZN40_INTERNAL_14f7814d_4_k_cu_d45a3fa5_135554cuda3std3__45__cpo3endE:
	.zero		1
	.type		_ZN40_INTERNAL_14f7814d_4_k_cu_d45a3fa5_135554cuda3std3__419piecewise_constructE,@object
	.size		_ZN40_INTERNAL_14f7814d_4_k_cu_d45a3fa5_135554cuda3std3__419piecewise_constructE,(_ZN40_INTERNAL_14f7814d_4_k_cu_d45a3fa5_135554cuda3std3__45__cpo4cendE - _ZN40_INTERNAL_14f7814d_4_k_cu_d45a3fa5_135554cuda3std3__419piecewise_constructE)
_ZN40_INTERNAL_14f7814d_4_k_cu_d45a3fa5_135554cuda3std3__419piecewise_constructE:
	.zero		1
	.type		_ZN40_INTERNAL_14f7814d_4_k_cu_d45a3fa5_135554cuda3std3__45__cpo4cendE,@object
	.size		_ZN40_INTERNAL_14f7814d_4_k_cu_d45a3fa5_135554cuda3std3__45__cpo4cendE,(_ZN40_INTERNAL_14f7814d_4_k_cu_d45a3fa5_135554cuda3std6ranges3__45__cpo4swapE - _ZN40_INTERNAL_14f7814d_4_k_cu_d45a3fa5_135554cuda3std3__45__cpo4cendE)
_ZN40_INTERNAL_14f7814d_4_k_cu_d45a3fa5_135554cuda3std3__45__cpo4cendE:
	.zero		1
	.type		_ZN40_INTERNAL_14f7814d_4_k_cu_d45a3fa5_135554cuda3std6ranges3__45__cpo4swapE,@object
	.size		_ZN40_INTERNAL_14f7814d_4_k_cu_d45a3fa5_135554cuda3std6ranges3__45__cpo4swapE,(.L_8 - _ZN40_INTERNAL_14f7814d_4_k_cu_d45a3fa5_135554cuda3std6ranges3__45__cpo4swapE)
_ZN40_INTERNAL_14f7814d_4_k_cu_d45a3fa5_135554cuda3std6ranges3__45__cpo4swapE:
	.zero		1
.L_8:


//--------------------- .nv.constant0._ZN7cutlass13device_kernelINS_4gemm6kernel13GemmUniversalIN4cute5tupleIJiiiiEEENS1_10collective13CollectiveMmaINS1_34MainloopSm90TmaGmmaWarpSpecializedILi9ENS5_IJNS4_1CILi2EEENSA_ILi1EEESC_EEENS1_35KernelTmaWarpSpecializedCooperativeEEENS5_IJNSA_ILi512EEENSA_ILi256EEENSA_ILi16EEEEEENS_6half_tENS5_IJlSC_lEEESK_SL_NS4_8TiledMMAINS4_8MMA_AtomIJNS4_4SM904GMMA26MMA_64x256x16_F32F16F16_SSILNSP_5MajorE0ELSR_0ELNSP_7ScaleInE1ELSS_1EEEEEENS4_6LayoutISD_NS5_IJSC_NSA_ILi0EEESW_EEEEENS5_IJNS4_10UnderscoreESZ_SZ_EEEEENS4_13SM90_TMA_LOADENS4_14ComposedLayoutINS4_7SwizzleILi1ELi4ELi3EEENS4_18smem_ptr_flag_bitsILi16EEENSV_INS5_IJNSA_ILi8EEESI_EEENS5_IJSI_SC_EEEEEEEvNS4_8identityENS4_23SM90_TMA_LOAD_MULTICASTES1C_vS1D_EENS_8epilogue10collective6detail29Sm90TmaWarpSpecializedAdapterINS1H_15DefaultEpilogueISK_SL_SL_NS1G_6thread17LinearCombinationISK_Li1EffLNS1L_9ScaleType4KindE0ELNS_15FloatRoundStyleE2ESK_EENS1_15EpilogueDefaultEEEEEvvEEEEvNT_6ParamsE --------------------------
	.section	.nv.constant0._ZN7cutlass13device_kernelINS_4gemm6kernel13GemmUniversalIN4cute5tupleIJiiiiEEENS1_10collective13CollectiveMmaINS1_34MainloopSm90TmaGmmaWarpSpecializedILi9ENS5_IJNS4_1CILi2EEENSA_ILi1EEESC_EEENS1_35KernelTmaWarpSpecializedCooperativeEEENS5_IJNSA_ILi512EEENSA_ILi256EEENSA_ILi16EEEEEENS_6half_tENS5_IJlSC_lEEESK_SL_NS4_8TiledMMAINS4_8MMA_AtomIJNS4_4SM904GMMA26MMA_64x256x16_F32F16F16_SSILNSP_5MajorE0ELSR_0ELNSP_7ScaleInE1ELSS_1EEEEEENS4_6LayoutISD_NS5_IJSC_NSA_ILi0EEESW_EEEEENS5_IJNS4_10UnderscoreESZ_SZ_EEEEENS4_13SM90_TMA_LOADENS4_14ComposedLayoutINS4_7SwizzleILi1ELi4ELi3EEENS4_18smem_ptr_flag_bitsILi16EEENSV_INS5_IJNSA_ILi8EEESI_EEENS5_IJSI_SC_EEEEEEEvNS4_8identityENS4_23SM90_TMA_LOAD_MULTICASTES1C_vS1D_EENS_8epilogue10collective6detail29Sm90TmaWarpSpecializedAdapterINS1H_15DefaultEpilogueISK_SL_SL_NS1G_6thread17LinearCombinationISK_Li1EffLNS1L_9ScaleType4KindE0ELNS_15FloatRoundStyleE2ESK_EENS1_15EpilogueDefaultEEEEEvvEEEEvNT_6ParamsE,"a",@progbits
	.sectionflags	@""
	.align	4
.nv.constant0._ZN7cutlass13device_kernelINS_4gemm6kernel13GemmUniversalIN4cute5tupleIJiiiiEEENS1_10collective13CollectiveMmaINS1_34MainloopSm90TmaGmmaWarpSpecializedILi9ENS5_IJNS4_1CILi2EEENSA_ILi1EEESC_EEENS1_35KernelTmaWarpSpecializedCooperativeEEENS5_IJNSA_ILi512EEENSA_ILi256EEENSA_ILi16EEEEEENS_6half_tENS5_IJlSC_lEEESK_SL_NS4_8TiledMMAINS4_8MMA_AtomIJNS4_4SM904GMMA26MMA_64x256x16_F32F16F16_SSILNSP_5MajorE0ELSR_0ELNSP_7ScaleInE1ELSS_1EEEEEENS4_6LayoutISD_NS5_IJSC_NSA_ILi0EEESW_EEEEENS5_IJNS4_10UnderscoreESZ_SZ_EEEEENS4_13SM90_TMA_LOADENS4_14ComposedLayoutINS4_7SwizzleILi1ELi4ELi3EEENS4_18smem_ptr_flag_bitsILi16EEENSV_INS5_IJNSA_ILi8EEESI_EEENS5_IJSI_SC_EEEEEEEvNS4_8identityENS4_23SM90_TMA_LOAD_MULTICASTES1C_vS1D_EENS_8epilogue10collective6detail29Sm90TmaWarpSpecializedAdapterINS1H_15DefaultEpilogueISK_SL_SL_NS1G_6thread17LinearCombinationISK_Li1EffLNS1L_9ScaleType4KindE0ELNS_15FloatRoundStyleE2ESK_EENS1_15EpilogueDefaultEEEEEvvEEEEvNT_6ParamsE:
	.zero		1664


//--------------------- SYMBOLS --------------------------

	.type		.nv.reservedSmem.offset0,@object
	.size		.nv.reservedSmem.offset0,0x4
	.type		__assertfail,@function
